def matmul_kernel(
    a_ptr,
    b_ptr,
    c_ptr,
    M,
    N,
    K,
    stride_am,
    stride_ak,
    stride_bk,
    stride_bn,
    stride_cm,
    stride_cn,
    BLOCK_M: tl.constexpr,
    BLOCK_N: tl.constexpr,
    BLOCK_K: tl.constexpr,
    GROUP_M: tl.constexpr,
):
    pid = tl.program_id(axis=0)
    num_pid_m = tl.cdiv(M, BLOCK_M)
    num_pid_n = tl.cdiv(N, BLOCK_N)
    num_pid_in_group = GROUP_M * num_pid_n
    group_id = pid // num_pid_in_group
    first_pid_m = group_id * GROUP_M
    group_size_m = min(num_pid_m - first_pid_m, GROUP_M)
    pid_m = first_pid_m + ((pid % num_pid_in_group) % group_size_m)
    pid_n = (pid % num_pid_in_group) // group_size_m

    offs_am = (pid_m * BLOCK_M + tl.arange(0, BLOCK_M)) % M
    offs_bn = (pid_n * BLOCK_N + tl.arange(0, BLOCK_N)) % N
    offs_k = tl.arange(0, BLOCK_K)
    a_ptrs = a_ptr + offs_am[:, None] * stride_am + offs_k[None, :] * stride_ak
    b_ptrs = b_ptr + offs_k[:, None] * stride_bk + offs_bn[None, :] * stride_bn

    acc = tl.zeros((BLOCK_M, BLOCK_N), dtype=tl.float32)
    for kk in range(0, tl.cdiv(K, BLOCK_K)):
        a = tl.load(a_ptrs, mask=offs_k[None, :] < K - kk * BLOCK_K, other=0.0)
        b = tl.load(b_ptrs, mask=offs_k[:, None] < K - kk * BLOCK_K, other=0.0)
        acc = tl.dot(a, b, acc)
        a_ptrs += BLOCK_K * stride_ak
        b_ptrs += BLOCK_K * stride_bk

    c = acc.to(c_ptr.dtype.element_ty)
    offs_cm = pid_m * BLOCK_M + tl.arange(0, BLOCK_M)
    offs_cn = pid_n * BLOCK_N + tl.arange(0, BLOCK_N)
    c_ptrs = c_ptr + offs_cm[:, None] * stride_cm + offs_cn[None, :] * stride_cn
    mask = (offs_cm[:, None] < M) & (offs_cn[None, :] < N)
    tl.store(c_ptrs, c, mask=mask)

# config = {"BLOCK_K": 32, "BLOCK_M": 512, "BLOCK_N": 512, "GROUP_M": 1, "arch": "sm_90", "dtype": "fp8e5m2", "num_ctas": 1, "num_stages": 3, "num_warps": 4}
# arch = sm_90


// ===== COMPILED SASS (sm_90a) =====

	.target	sm_90a

	.elftype	@"ET_EXEC"


//--------------------- .note.nv.tkinfo           --------------------------
	.section	.note.nv.tkinfo,"",@"SHT_NOTE"
	.sectionflags	@"SHF_NOTE_NV_TKINFO"
	.tkinfo
        /*0018*/ 	.word	0x00000002
        /*0030*/ 	.string	""
        /*0030*/ 	.string	"ptxas"
        /*0030*/ 	.string	"Cuda compilation tools, release 13.0, V13.0.88"
        /*0030*/ 	.string	"Build cuda_13.0.r13.0/compiler.36424714_0"
        /*0030*/ 	.string	"-v  -suppress-debug-info  -lineinfo  -arch sm_90a "



//--------------------- .note.nv.cuinfo           --------------------------
	.section	.note.nv.cuinfo,"",@"SHT_NOTE"
	.sectionflags	@"SHF_NOTE_NV_CUINFO"
        /*0018*/ 	.short	0x0002
        /*001a*/ 	.short	0x005a
        /*001c*/ 	.short	0x0082
	.zero		2


//--------------------- .nv.info                  --------------------------
	.section	.nv.info,"",@"SHT_CUDA_INFO"
	.align	4


	//----- nvinfo : EIATTR_REGCOUNT
	.align		4
        /*0000*/ 	.byte	0x04, 0x2f
        /*0002*/ 	.short	(.L_1 - .L_0)
	.align		4
.L_0:
        /*0004*/ 	.word	index@(matmul_kernel)
        /*0008*/ 	.word	0x000000ff


	//----- nvinfo : EIATTR_FRAME_SIZE
	.align		4
.L_1:
        /*000c*/ 	.byte	0x04, 0x11
        /*000e*/ 	.short	(.L_3 - .L_2)
	.align		4
.L_2:
        /*0010*/ 	.word	index@(matmul_kernel)
        /*0014*/ 	.word	0x00005bc8


	//----- nvinfo : EIATTR_MIN_STACK_SIZE
	.align		4
.L_3:
        /*0018*/ 	.byte	0x04, 0x12
        /*001a*/ 	.short	(.L_5 - .L_4)
	.align		4
.L_4:
        /*001c*/ 	.word	index@(matmul_kernel)
        /*0020*/ 	.word	0x00005bc8
.L_5:


//--------------------- .nv.compat                --------------------------
	.section	.nv.compat,"",@"SHT_CUDA_COMPAT_INFO"
	.align	4
        /*0000*/ 	.byte	0x02, 0x09, 0x01, 0x00, 0x02, 0x02, 0x04, 0x00, 0x02, 0x05, 0x05, 0x00, 0x03, 0x07, 0x01, 0x01
        /*0010*/ 	.byte	0x02, 0x03, 0x00, 0x00, 0x02, 0x06, 0x01, 0x00, 0x04, 0x0b, 0x08, 0x00, 0x00, 0x00, 0x00, 0x00
        /*0020*/ 	.byte	0x00, 0x00, 0x00, 0x00


//--------------------- .nv.info.matmul_kernel    --------------------------
	.section	.nv.info.matmul_kernel,"",@"SHT_CUDA_INFO"
	.sectionflags	@""
	.align	4


	//----- nvinfo : EIATTR_CUDA_API_VERSION
	.align		4
        /*0000*/ 	.byte	0x04, 0x37
        /*0002*/ 	.short	(.L_7 - .L_6)
.L_6:
        /*0004*/ 	.word	0x00000082


	//----- nvinfo : EIATTR_KPARAM_INFO
	.align		4
.L_7:
        /*0008*/ 	.byte	0x04, 0x17
        /*000a*/ 	.short	(.L_9 - .L_8)
.L_8:
        /*000c*/ 	.word	0x00000000
        /*0010*/ 	.short	0x000d
        /*0012*/ 	.short	0x0048
        /*0014*/ 	.byte	0x00, 0xf4, 0x21, 0x00


	//----- nvinfo : EIATTR_KPARAM_INFO
	.align		4
.L_9:
        /*0018*/ 	.byte	0x04, 0x17
        /*001a*/ 	.short	(.L_11 - .L_10)
.L_10:
        /*001c*/ 	.word	0x00000000
        /*0020*/ 	.short	0x000c
        /*0022*/ 	.short	0x0040
        /*0024*/ 	.byte	0x00, 0xf4, 0x21, 0x00


	//----- nvinfo : EIATTR_KPARAM_INFO
	.align		4
.L_11:
        /*0028*/ 	.byte	0x04, 0x17
        /*002a*/ 	.short	(.L_13 - .L_12)
.L_12:
        /*002c*/ 	.word	0x00000000
        /*0030*/ 	.short	0x000b
        /*0032*/ 	.short	0x0038
        /*0034*/ 	.byte	0x00, 0xf0, 0x11, 0x00


	//----- nvinfo : EIATTR_KPARAM_INFO
	.align		4
.L_13:
        /*0038*/ 	.byte	0x04, 0x17
        /*003a*/ 	.short	(.L_15 - .L_14)
.L_14:
        /*003c*/ 	.word	0x00000000
        /*0040*/ 	.short	0x000a
        /*0042*/ 	.short	0x0034
        /*0044*/ 	.byte	0x00, 0xf0, 0x11, 0x00


	//----- nvinfo : EIATTR_KPARAM_INFO
	.align		4
.L_15:
        /*0048*/ 	.byte	0x04, 0x17
        /*004a*/ 	.short	(.L_17 - .L_16)
.L_16:
        /*004c*/ 	.word	0x00000000
        /*0050*/ 	.short	0x0009
        /*0052*/ 	.short	0x0030
        /*0054*/ 	.byte	0x00, 0xf0, 0x11, 0x00


	//----- nvinfo : EIATTR_KPARAM_INFO
	.align		4
.L_17:
        /*0058*/ 	.byte	0x04, 0x17
        /*005a*/ 	.short	(.L_19 - .L_18)
.L_18:
        /*005c*/ 	.word	0x00000000
        /*0060*/ 	.short	0x0008
        /*0062*/ 	.short	0x002c
        /*0064*/ 	.byte	0x00, 0xf0, 0x11, 0x00


	//----- nvinfo : EIATTR_KPARAM_INFO
	.align		4
.L_19:
        /*0068*/ 	.byte	0x04, 0x17
        /*006a*/ 	.short	(.L_21 - .L_20)
.L_20:
        /*006c*/ 	.word	0x00000000
        /*0070*/ 	.short	0x0007
        /*0072*/ 	.short	0x0028
        /*0074*/ 	.byte	0x00, 0xf0, 0x11, 0x00


	//----- nvinfo : EIATTR_KPARAM_INFO
	.align		4
.L_21:
        /*0078*/ 	.byte	0x04, 0x17
        /*007a*/ 	.short	(.L_23 - .L_22)
.L_22:
        /*007c*/ 	.word	0x00000000
        /*0080*/ 	.short	0x0006
        /*0082*/ 	.short	0x0024
        /*0084*/ 	.byte	0x00, 0xf0, 0x11, 0x00


	//----- nvinfo : EIATTR_KPARAM_INFO
	.align		4
.L_23:
        /*0088*/ 	.byte	0x04, 0x17
        /*008a*/ 	.short	(.L_25 - .L_24)
.L_24:
        /*008c*/ 	.word	0x00000000
        /*0090*/ 	.short	0x0005
        /*0092*/ 	.short	0x0020
        /*0094*/ 	.byte	0x00, 0xf0, 0x11, 0x00


	//----- nvinfo : EIATTR_KPARAM_INFO
	.align		4
.L_25:
        /*0098*/ 	.byte	0x04, 0x17
        /*009a*/ 	.short	(.L_27 - .L_26)
.L_26:
        /*009c*/ 	.word	0x00000000
        /*00a0*/ 	.short	0x0004
        /*00a2*/ 	.short	0x001c
        /*00a4*/ 	.byte	0x00, 0xf0, 0x11, 0x00


	//----- nvinfo : EIATTR_KPARAM_INFO
	.align		4
.L_27:
        /*00a8*/ 	.byte	0x04, 0x17
        /*00aa*/ 	.short	(.L_29 - .L_28)
.L_28:
        /*00ac*/ 	.word	0x00000000
        /*00b0*/ 	.short	0x0003
        /*00b2*/ 	.short	0x0018
        /*00b4*/ 	.byte	0x00, 0xf0, 0x11, 0x00


	//----- nvinfo : EIATTR_KPARAM_INFO
	.align		4
.L_29:
        /*00b8*/ 	.byte	0x04, 0x17
        /*00ba*/ 	.short	(.L_31 - .L_30)
.L_30:
        /*00bc*/ 	.word	0x00000000
        /*00c0*/ 	.short	0x0002
        /*00c2*/ 	.short	0x0010
        /*00c4*/ 	.byte	0x00, 0xf4, 0x21, 0x00


	//----- nvinfo : EIATTR_KPARAM_INFO
	.align		4
.L_31:
        /*00c8*/ 	.byte	0x04, 0x17
        /*00ca*/ 	.short	(.L_33 - .L_32)
.L_32:
        /*00cc*/ 	.word	0x00000000
        /*00d0*/ 	.short	0x0001
        /*00d2*/ 	.short	0x0008
        /*00d4*/ 	.byte	0x00, 0xf4, 0x21, 0x00


	//----- nvinfo : EIATTR_KPARAM_INFO
	.align		4
.L_33:
        /*00d8*/ 	.byte	0x04, 0x17
        /*00da*/ 	.short	(.L_35 - .L_34)
.L_34:
        /*00dc*/ 	.word	0x00000000
        /*00e0*/ 	.short	0x0000
        /*00e2*/ 	.short	0x0000
        /*00e4*/ 	.byte	0x00, 0xf4, 0x21, 0x00


	//----- nvinfo : EIATTR_SPARSE_MMA_MASK
	.align		4
.L_35:
        /*00e8*/ 	.byte	0x03, 0x50
        /*00ea*/ 	.short	0x0000


	//----- nvinfo : EIATTR_MAXREG_COUNT
	.align		4
        /*00ec*/ 	.byte	0x03, 0x1b
        /*00ee*/ 	.short	0x00ff


	//----- nvinfo : EIATTR_NUM_BARRIERS
	.align		4
        /*00f0*/ 	.byte	0x02, 0x4c
        /*00f2*/ 	.byte	0x01
	.zero		1


	//----- nvinfo : EIATTR_ANNOTATIONS
	.align		4
        /*00f4*/ 	.byte	0x04, 0x55
        /*00f6*/ 	.short	(.L_37 - .L_36)


	//   ....[0]....
.L_36:
        /*00f8*/ 	.word	0x00000001
        /*00fc*/ 	.byte	0x70, 0x00, 0x00, 0x00, 0x01, 0x00, 0x00, 0x00, 0xb0, 0x00, 0x00, 0x00, 0x01, 0x00, 0x00, 0x00
        /* <DEDUP_REMOVED lines=1388> */
        /*57cc*/ 	.byte	0x90, 0x3c, 0x01, 0x00, 0x01, 0x00, 0x00, 0x00, 0xa0, 0x3c, 0x01, 0x00


	//----- nvinfo : EIATTR_MERCURY_ISA_VERSION
	.align		4
.L_37:
        /*57d8*/ 	.byte	0x03, 0x5f
        /*57da*/ 	.short	0x0101


	//----- nvinfo : EIATTR_EXIT_INSTR_OFFSETS
	.align		4
        /*57dc*/ 	.byte	0x04, 0x1c
        /*57de*/ 	.short	(.L_39 - .L_38)


	//   ....[0]....
.L_38:
        /*57e0*/ 	.word	0x000e5e10


	//   ....[1]....
        /*57e4*/ 	.word	0x000e5e40


	//----- nvinfo : EIATTR_REQNTID
	.align		4
.L_39:
        /*57e8*/ 	.byte	0x04, 0x10
        /*57ea*/ 	.short	(.L_41 - .L_40)
.L_40:
        /*57ec*/ 	.word	0x00000080
        /*57f0*/ 	.word	0x00000001
        /*57f4*/ 	.word	0x00000001


	//----- nvinfo : EIATTR_CBANK_PARAM_SIZE
	.align		4
.L_41:
        /*57f8*/ 	.byte	0x03, 0x19
        /*57fa*/ 	.short	0x0050


	//----- nvinfo : EIATTR_PARAM_CBANK
	.align		4
        /*57fc*/ 	.byte	0x04, 0x0a
        /*57fe*/ 	.short	(.L_43 - .L_42)
	.align		4
.L_42:
        /*5800*/ 	.word	index@(.nv.constant0.matmul_kernel)
        /*5804*/ 	.short	0x0210
        /*5806*/ 	.short	0x0050


	//----- nvinfo : EIATTR_SW_WAR
	.align		4
.L_43:
        /*5808*/ 	.byte	0x04, 0x36
        /*580a*/ 	.short	(.L_45 - .L_44)
.L_44:
        /*580c*/ 	.word	0x00000008
.L_45:


//--------------------- .nv.callgraph             --------------------------
	.section	.nv.callgraph,"",@"SHT_CUDA_CALLGRAPH"
	.align	4
	.sectionentsize	8
	.align		4
        /*0000*/ 	.word	0x00000000
	.align		4
        /*0004*/ 	.word	0xffffffff
	.align		4
        /*0008*/ 	.word	0x00000000
	.align		4
        /*000c*/ 	.word	0xfffffffe
	.align		4
        /*0010*/ 	.word	0x00000000
	.align		4
        /*0014*/ 	.word	0xfffffffd
	.align		4
        /*0018*/ 	.word	0x00000000
	.align		4
        /*001c*/ 	.word	0xfffffffc


//--------------------- .text.matmul_kernel       --------------------------
	.section	.text.matmul_kernel,"ax",@progbits
	.align	128
        .global         matmul_kernel
        .type           matmul_kernel,@function
        .size           matmul_kernel,(.L_x_3 - matmul_kernel)
        .other          matmul_kernel,@"STO_CUDA_ENTRY STV_DEFAULT"
matmul_kernel:
.text.matmul_kernel:
[----:B------:R-:W0:Y:S02]  /*0000*/  LDC R1, c[0x0][0x28] ;  /* 0x00000a00ff017b82 */ /* 0x000e240000000800 */
[----:B0-----:R-:W-:-:S06]  /*0010*/  VIADD R1, R1, 0xffffa438 ;  /* 0xffffa43801017836 */ /* 0x001fcc0000000000 */
[----:B------:R-:W0:Y:S01]  /*0020*/  LDC.64 R4, c[0x0][0x228] ;  /* 0x00008a00ff047b82 */ /* 0x000e220000000a00 */
[----:B------:R-:W1:Y:S01]  /*0030*/  S2R R7, SR_CTAID.X ;  /* 0x0000000000077919 */ /* 0x000e620000002500 */
[----:B------:R-:W-:Y:S01]  /*0040*/  UMOV UR4, 0x400 ;  /* 0x0000040000047882 */ /* 0x000fe20000000000 */
[----:B------:R-:W-:Y:S01]  /*0050*/  ULDC.64 UR52, c[0x0][0x208] ;  /* 0x0000820000347ab9 */ /* 0x000fe20000000a00 */
[----:B------:R-:W-:Y:S01]  /*0060*/  CS2R R24, SRZ ;  /* 0x0000000000187805 */ /* 0x000fe2000001ff00 */
[----:B------:R2:W-:Y:S01]  /*0070*/  STL [R1+0x1c00], RZ ;  /* 0x001c00ff01007387 */ /* 0x0005e20000100800 */
[----:B------:R-:W-:Y:S02]  /*0080*/  CS2R R26, SRZ ;  /* 0x00000000001a7805 */ /* 0x000fe4000001ff00 */
[----:B------:R-:W-:Y:S01]  /*0090*/  CS2R R28, SRZ ;  /* 0x00000000001c7805 */ /* 0x000fe2000001ff00 */
[----:B------:R-:W3:Y:S01]  /*00a0*/  S2UR UR5, SR_CgaCtaId ;  /* 0x00000000000579c3 */ /* 0x000ee20000008800 */
[----:B------:R2:W-:Y:S01]  /*00b0*/  STL [R1+0x1c04], RZ ;  /* 0x001c04ff01007387 */ /* 0x0005e20000100800 */
[----:B------:R-:W-:-:S02]  /*00c0*/  CS2R R30, SRZ ;  /* 0x00000000001e7805 */ /* 0x000fc4000001ff00 */
[----:B------:R-:W-:Y:S02]  /*00d0*/  CS2R R32, SRZ ;  /* 0x0000000000207805 */ /* 0x000fe4000001ff00 */
[----:B------:R-:W-:Y:S01]  /*00e0*/  CS2R R34, SRZ ;  /* 0x0000000000227805 */ /* 0x000fe2000001ff00 */
[----:B------:R2:W-:Y:S01]  /*00f0*/  STL [R1+0x1c08], RZ ;  /* 0x001c08ff01007387 */ /* 0x0005e20000100800 */
[----:B------:R-:W-:Y:S02]  /*0100*/  CS2R R36, SRZ ;  /* 0x0000000000247805 */ /* 0x000fe4000001ff00 */
[----:B------:R-:W-:Y:S02]  /*0110*/  CS2R R38, SRZ ;  /* 0x0000000000267805 */ /* 0x000fe4000001ff00 */
[----:B------:R-:W-:Y:S01]  /*0120*/  CS2R R40, SRZ ;  /* 0x0000000000287805 */ /* 0x000fe2000001ff00 */
[----:B------:R2:W-:Y:S01]  /*0130*/  STL [R1+0x1c0c], RZ ;  /* 0x001c0cff01007387 */ /* 0x0005e20000100800 */
[----:B------:R-:W-:-:S02]  /*0140*/  CS2R R42, SRZ ;  /* 0x00000000002a7805 */ /* 0x000fc4000001ff00 */
[----:B------:R-:W-:Y:S02]  /*0150*/  CS2R R44, SRZ ;  /* 0x00000000002c7805 */ /* 0x000fe4000001ff00 */
[----:B------:R-:W-:Y:S01]  /*0160*/  CS2R R46, SRZ ;  /* 0x00000000002e7805 */ /* 0x000fe2000001ff00 */
[----:B------:R2:W-:Y:S01]  /*0170*/  STL [R1+0x1c10], RZ ;  /* 0x001c10ff01007387 */ /* 0x0005e20000100800 */
[----:B------:R-:W-:Y:S02]  /*0180*/  CS2R R48, SRZ ;  /* 0x0000000000307805 */ /* 0x000fe4000001ff00 */
[----:B------:R-:W-:Y:S01]  /*0190*/  CS2R R50, SRZ ;  /* 0x0000000000327805 */ /* 0x000fe2000001ff00 */
[----:B0-----:R-:W-:Y:S01]  /*01a0*/  VIADD R0, R5, 0x1ff ;  /* 0x000001ff05007836 */ /* 0x001fe20000000000 */
[----:B------:R2:W-:Y:S01]  /*01b0*/  STL [R1+0x1c14], RZ ;  /* 0x001c14ff01007387 */ /* 0x0005e20000100800 */
[----:B------:R-:W-:Y:S02]  /*01c0*/  CS2R R52, SRZ ;  /* 0x0000000000347805 */ /* 0x000fe4000001ff00 */
[----:B------:R-:W-:-:S02]  /*01d0*/  CS2R R54, SRZ ;  /* 0x0000000000367805 */ /* 0x000fc4000001ff00 */
[----:B------:R-:W-:Y:S01]  /*01e0*/  CS2R R56, SRZ ;  /* 0x0000000000387805 */ /* 0x000fe2000001ff00 */
[----:B------:R2:W-:Y:S01]  /*01f0*/  STL [R1+0x1c18], RZ ;  /* 0x001c18ff01007387 */ /* 0x0005e20000100800 */
[----:B------:R-:W-:Y:S02]  /*0200*/  SHF.R.S32.HI R3, RZ, 0x1f, R0 ;  /* 0x0000001fff037819 */ /* 0x000fe40000011400 */
[----:B------:R-:W-:Y:S01]  /*0210*/  CS2R R58, SRZ ;  /* 0x00000000003a7805 */ /* 0x000fe2000001ff00 */
[----:B---3--:R-:W-:Y:S01]  /*0220*/  ULEA UR4, UR5, UR4, 0x18 ;  /* 0x0000000405047291 */ /* 0x008fe2000f8ec03f */
[----:B------:R2:W-:Y:S01]  /*0230*/  STL [R1+0x1c1c], RZ ;  /* 0x001c1cff01007387 */ /* 0x0005e20000100800 */
[----:B------:R-:W-:Y:S02]  /*0240*/  LEA.HI R3, R3, R0, RZ, 0x9 ;  /* 0x0000000003037211 */ /* 0x000fe400078f48ff */
[----:B------:R-:W-:Y:S02]  /*0250*/  CS2R R60, SRZ ;  /* 0x00000000003c7805 */ /* 0x000fe4000001ff00 */
[----:B-1----:R-:W-:Y:S01]  /*0260*/  IABS R10, R7 ;  /* 0x00000007000a7213 */ /* 0x002fe20000000000 */
[----:B------:R2:W-:Y:S01]  /*0270*/  STL [R1+0x1c20], RZ ;  /* 0x001c20ff01007387 */ /* 0x0005e20000100800 */
[----:B------:R-:W-:-:S02]  /*0280*/  SHF.R.S32.HI R6, RZ, 0x9, R3 ;  /* 0x00000009ff067819 */ /* 0x000fc40000011403 */
[----:B------:R-:W-:Y:S02]  /*0290*/  CS2R R62, SRZ ;  /* 0x00000000003e7805 */ /* 0x000fe4000001ff00 */
[----:B------:R-:W-:Y:S01]  /*02a0*/  CS2R R64, SRZ ;  /* 0x0000000000407805 */ /* 0x000fe2000001ff00 */
[----:B------:R2:W-:Y:S01]  /*02b0*/  STL [R1+0x1c24], RZ ;  /* 0x001c24ff01007387 */ /* 0x0005e20000100800 */
[-C--:B------:R-:W-:Y:S02]  /*02c0*/  IABS R9, R6.reuse ;  /* 0x0000000600097213 */ /* 0x080fe40000000000 */
[----:B------:R-:W-:Y:S02]  /*02d0*/  CS2R R66, SRZ ;  /* 0x0000000000427805 */ /* 0x000fe4000001ff00 */
[----:B------:R-:W-:Y:S01]  /*02e0*/  IABS R12, R6 ;  /* 0x00000006000c7213 */ /* 0x000fe20000000000 */
[----:B------:R2:W-:Y:S01]  /*02f0*/  STL [R1+0x1c28], RZ ;  /* 0x001c28ff01007387 */ /* 0x0005e20000100800 */
[----:B------:R-:W0:Y:S01]  /*0300*/  I2F.RP R0, R9 ;  /* 0x0000000900007306 */ /* 0x000e220000209400 */
[----:B------:R-:W-:-:S02]  /*0310*/  CS2R R68, SRZ ;  /* 0x0000000000447805 */ /* 0x000fc4000001ff00 */
[----:B------:R-:W-:Y:S01]  /*0320*/  CS2R R70, SRZ ;  /* 0x0000000000467805 */ /* 0x000fe2000001ff00 */
[----:B------:R2:W-:Y:S01]  /*0330*/  STL [R1+0x1c2c], RZ ;  /* 0x001c2cff01007387 */ /* 0x0005e20000100800 */
[----:B------:R-:W-:Y:S02]  /*0340*/  CS2R R72, SRZ ;  /* 0x0000000000487805 */ /* 0x000fe4000001ff00 */
[----:B------:R-:W-:Y:S02]  /*0350*/  CS2R R74, SRZ ;  /* 0x00000000004a7805 */ /* 0x000fe4000001ff00 */
[----:B------:R-:W-:Y:S01]  /*0360*/  CS2R R76, SRZ ;  /* 0x00000000004c7805 */ /* 0x000fe2000001ff00 */
[----:B------:R2:W-:Y:S01]  /*0370*/  STL [R1+0x1c30], RZ ;  /* 0x001c30ff01007387 */ /* 0x0005e20000100800 */
[----:B------:R-:W-:Y:S02]  /*0380*/  CS2R R78, SRZ ;  /* 0x00000000004e7805 */ /* 0x000fe4000001ff00 */
[----:B------:R-:W-:-:S02]  /*0390*/  CS2R R80, SRZ ;  /* 0x0000000000507805 */ /* 0x000fc4000001ff00 */
[----:B------:R-:W-:Y:S01]  /*03a0*/  CS2R R82, SRZ ;  /* 0x0000000000527805 */ /* 0x000fe2000001ff00 */
[----:B------:R2:W-:Y:S01]  /*03b0*/  STL [R1+0x1c34], RZ ;  /* 0x001c34ff01007387 */ /* 0x0005e20000100800 */
[----:B------:R-:W-:Y:S02]  /*03c0*/  CS2R R84, SRZ ;  /* 0x0000000000547805 */ /* 0x000fe4000001ff00 */
[----:B------:R-:W-:Y:S02]  /*03d0*/  CS2R R86, SRZ ;  /* 0x0000000000567805 */ /* 0x000fe4000001ff00 */
[----:B------:R-:W-:Y:S01]  /*03e0*/  CS2R R88, SRZ ;  /* 0x0000000000587805 */ /* 0x000fe2000001ff00 */
[----:B------:R2:W-:Y:S01]  /*03f0*/  STL [R1+0x1c38], RZ ;  /* 0x001c38ff01007387 */ /* 0x0005e20000100800 */
[----:B0-----:R-:W0:Y:S01]  /*0400*/  MUFU.RCP R0, R0 ;  /* 0x0000000000007308 */ /* 0x001e220000001000 */
        /* <DEDUP_REMOVED lines=15> */
[----:B------:R-:W-:Y:S01]  /*0500*/  CS2R R112, SRZ ;  /* 0x0000000000707805 */ /* 0x000fe2000001ff00 */
[----:B0-----:R-:W-:Y:S01]  /*0510*/  VIADD R2, R0, 0xffffffe ;  /* 0x0ffffffe00027836 */ /* 0x001fe20000000000 */
[----:B------:R-:W-:Y:S01]  /*0520*/  CS2R R114, SRZ ;  /* 0x0000000000727805 */ /* 0x000fe2000001ff00 */
[----:B------:R2:W-:Y:S01]  /*0530*/  STL [R1+0x1c4c], RZ ;  /* 0x001c4cff01007387 */ /* 0x0005e20000100800 */
[----:B------:R-:W-:Y:S01]  /*0540*/  IMAD.MOV R0, RZ, RZ, -R12 ;  /* 0x000000ffff007224 */ /* 0x000fe200078e0a0c */
[----:B------:R0:W1:Y:S01]  /*0550*/  F2I.FTZ.U32.TRUNC.NTZ R3, R2 ;  /* 0x0000000200037305 */ /* 0x000062000021f000 */
        /* <DEDUP_REMOVED lines=8> */
[----:B0-----:R-:W-:Y:S01]  /*05e0*/  IMAD.MOV.U32 R2, RZ, RZ, RZ ;  /* 0x000000ffff027224 */ /* 0x001fe200078e00ff */
[----:B------:R2:W-:Y:S01]  /*05f0*/  STL [R1+0x1c58], RZ ;  /* 0x001c58ff01007387 */ /* 0x0005e20000100800 */
[----:B------:R-:W-:Y:S02]  /*0600*/  CS2R R128, SRZ ;  /* 0x0000000000807805 */ /* 0x000fe4000001ff00 */
[----:B------:R-:W-:-:S02]  /*0610*/  CS2R R130, SRZ ;  /* 0x0000000000827805 */ /* 0x000fc4000001ff00 */
[----:B------:R-:W-:Y:S01]  /*0620*/  CS2R R132, SRZ ;  /* 0x0000000000847805 */ /* 0x000fe2000001ff00 */
[----:B------:R2:W-:Y:S01]  /*0630*/  STL [R1+0x1c5c], RZ ;  /* 0x001c5cff01007387 */ /* 0x0005e20000100800 */
[--C-:B-1----:R-:W-:Y:S01]  /*0640*/  IMAD.MOV R8, RZ, RZ, -R3.reuse ;  /* 0x000000ffff087224 */ /* 0x102fe200078e0a03 */
[----:B------:R-:W-:Y:S02]  /*0650*/  CS2R R134, SRZ ;  /* 0x0000000000867805 */ /* 0x000fe4000001ff00 */
[----:B------:R-:W-:Y:S01]  /*0660*/  CS2R R136, SRZ ;  /* 0x0000000000887805 */ /* 0x000fe2000001ff00 */
[----:B------:R2:W-:Y:S01]  /*0670*/  STL [R1+0x1c60], RZ ;  /* 0x001c60ff01007387 */ /* 0x0005e20000100800 */
[----:B------:R-:W-:Y:S01]  /*0680*/  IMAD R11, R8, R9, RZ ;  /* 0x00000009080b7224 */ /* 0x000fe200078e02ff */
[----:B------:R-:W-:Y:S01]  /*0690*/  CS2R R138, SRZ ;  /* 0x00000000008a7805 */ /* 0x000fe2000001ff00 */
[----:B------:R-:W-:Y:S01]  /*06a0*/  IMAD.MOV.U32 R8, RZ, RZ, R10 ;  /* 0x000000ffff087224 */ /* 0x000fe200078e000a */
[----:B------:R2:W-:Y:S01]  /*06b0*/  STL [R1+0x1c64], RZ ;  /* 0x001c64ff01007387 */ /* 0x0005e20000100800 */
[----:B------:R-:W-:Y:S01]  /*06c0*/  IMAD.HI.U32 R3, R3, R11, R2 ;  /* 0x0000000b03037227 */ /* 0x000fe200078e0002 */
[----:B------:R-:W-:-:S02]  /*06d0*/  CS2R R140, SRZ ;  /* 0x00000000008c7805 */ /* 0x000fc4000001ff00 */
[----:B------:R-:W-:Y:S01]  /*06e0*/  CS2R R142, SRZ ;  /* 0x00000000008e7805 */ /* 0x000fe2000001ff00 */
[----:B------:R2:W-:Y:S01]  /*06f0*/  STL [R1+0x1c68], RZ ;  /* 0x001c68ff01007387 */ /* 0x0005e20000100800 */
[----:B------:R-:W-:Y:S02]  /*0700*/  CS2R R144, SRZ ;  /* 0x0000000000907805 */ /* 0x000fe4000001ff00 */
[----:B------:R-:W-:Y:S01]  /*0710*/  CS2R R146, SRZ ;  /* 0x0000000000927805 */ /* 0x000fe2000001ff00 */
[----:B------:R-:W-:Y:S01]  /*0720*/  IMAD.HI.U32 R3, R3, R8, RZ ;  /* 0x0000000803037227 */ /* 0x000fe200078e00ff */
[----:B------:R2:W-:Y:S01]  /*0730*/  STL [R1+0x1c6c], RZ ;  /* 0x001c6cff01007387 */ /* 0x0005e20000100800 */
[----:B------:R-:W-:Y:S02]  /*0740*/  CS2R R148, SRZ ;  /* 0x0000000000947805 */ /* 0x000fe4000001ff00 */
[----:B------:R-:W-:Y:S01]  /*0750*/  CS2R R150, SRZ ;  /* 0x0000000000967805 */ /* 0x000fe2000001ff00 */
[----:B------:R-:W-:Y:S01]  /*0760*/  IMAD R0, R3, R0, R8 ;  /* 0x0000000003007224 */ /* 0x000fe200078e0208 */
[----:B------:R2:W-:Y:S04]  /*0770*/  STL [R1+0x1c70], RZ ;  /* 0x001c70ff01007387 */ /* 0x0005e80000100800 */
[----:B------:R2:W-:Y:S01]  /*0780*/  STL [R1+0x1c74], RZ ;  /* 0x001c74ff01007387 */ /* 0x0005e20000100800 */
[----:B------:R-:W-:-:S03]  /*0790*/  ISETP.GT.U32.AND P1, PT, R9, R0, PT ;  /* 0x000000000900720c */ /* 0x000fc60003f24070 */
[----:B------:R2:W-:Y:S04]  /*07a0*/  STL [R1+0x1c78], RZ ;  /* 0x001c78ff01007387 */ /* 0x0005e80000100800 */
[----:B------:R2:W-:Y:S04]  /*07b0*/  STL [R1+0x1c7c], RZ ;  /* 0x001c7cff01007387 */ /* 0x0005e80000100800 */
[----:B------:R2:W-:Y:S02]  /*07c0*/  STL [R1+0x1c80], RZ ;  /* 0x001c80ff01007387 */ /* 0x0005e40000100800 */
[----:B------:R-:W-:-:S02]  /*07d0*/  @!P1 IMAD.IADD R0, R0, 0x1, -R9 ;  /* 0x0000000100009824 */ /* 0x000fc400078e0a09 */
[----:B------:R2:W-:Y:S01]  /*07e0*/  STL [R1+0x1c84], RZ ;  /* 0x001c84ff01007387 */ /* 0x0005e20000100800 */
[----:B------:R-:W-:Y:S01]  /*07f0*/  @!P1 VIADD R3, R3, 0x1 ;  /* 0x0000000103039836 */ /* 0x000fe20000000000 */
[----:B------:R-:W-:Y:S02]  /*0800*/  ISETP.NE.AND P1, PT, R6, RZ, PT ;  /* 0x000000ff0600720c */ /* 0x000fe40003f25270 */
[----:B------:R2:W-:Y:S01]  /*0810*/  STL [R1+0x1c88], RZ ;  /* 0x001c88ff01007387 */ /* 0x0005e20000100800 */
[----:B------:R-:W-:Y:S02]  /*0820*/  ISETP.GE.U32.AND P0, PT, R0, R9, PT ;  /* 0x000000090000720c */ /* 0x000fe40003f06070 */
[----:B------:R-:W-:Y:S01]  /*0830*/  LOP3.LUT R0, R7, R6, RZ, 0x3c, !PT ;  /* 0x0000000607007212 */ /* 0x000fe200078e3cff */
[----:B------:R2:W-:Y:S03]  /*0840*/  STL [R1+0x1c8c], RZ ;  /* 0x001c8cff01007387 */ /* 0x0005e60000100800 */
[----:B------:R-:W-:Y:S01]  /*0850*/  ISETP.GE.AND P2, PT, R0, RZ, PT ;  /* 0x000000ff0000720c */ /* 0x000fe20003f46270 */
[----:B------:R2:W-:Y:S01]  /*0860*/  STL [R1+0x1c90], RZ ;  /* 0x001c90ff01007387 */ /* 0x0005e20000100800 */
[----:B------:R-:W-:-:S03]  /*0870*/  VIADD R0, R4, 0x1ff ;  /* 0x000001ff04007836 */ /* 0x000fc60000000000 */
[----:B------:R2:W-:Y:S02]  /*0880*/  STL [R1+0x1c94], RZ ;  /* 0x001c94ff01007387 */ /* 0x0005e40000100800 */
[----:B------:R-:W-:Y:S02]  /*0890*/  @P0 VIADD R3, R3, 0x1 ;  /* 0x0000000103030836 */ /* 0x000fe40000000000 */
[----:B------:R2:W-:Y:S02]  /*08a0*/  STL [R1+0x1c98], RZ ;  /* 0x001c98ff01007387 */ /* 0x0005e40000100800 */
[----:B------:R-:W-:Y:S01]  /*08b0*/  IMAD.MOV.U32 R10, RZ, RZ, R3 ;  /* 0x000000ffff0a7224 */ /* 0x000fe200078e0003 */
[----:B------:R-:W-:Y:S01]  /*08c0*/  SHF.R.S32.HI R3, RZ, 0x1f, R0 ;  /* 0x0000001fff037819 */ /* 0x000fe20000011400 */
[----:B------:R2:W-:Y:S02]  /*08d0*/  STL [R1+0x1c9c], RZ ;  /* 0x001c9cff01007387 */ /* 0x0005e40000100800 */
[----:B------:R-:W-:Y:S01]  /*08e0*/  @!P2 IMAD.MOV R10, RZ, RZ, -R10 ;  /* 0x000000ffff0aa224 */ /* 0x000fe200078e0a0a */
[----:B------:R-:W-:Y:S01]  /*08f0*/  LEA.HI R3, R3, R0, RZ, 0x9 ;  /* 0x0000000003037211 */ /* 0x000fe200078f48ff */
[----:B------:R2:W-:Y:S01]  /*0900*/  STL [R1+0x1ca0], RZ ;  /* 0x001ca0ff01007387 */ /* 0x0005e20000100800 */
[----:B------:R-:W-:-:S03]  /*0910*/  @!P1 LOP3.LUT R10, RZ, R6, RZ, 0x33, !PT ;  /* 0x00000006ff0a9212 */ /* 0x000fc600078e33ff */
[----:B------:R2:W-:Y:S01]  /*0920*/  STL [R1+0x1ca4], RZ ;  /* 0x001ca4ff01007387 */ /* 0x0005e20000100800 */
[----:B------:R-:W-:Y:S01]  /*0930*/  LEA.HI.SX32 R3, R3, -R10, 0x17 ;  /* 0x8000000a03037211 */ /* 0x000fe200078fbaff */
[----:B------:R-:W-:Y:S02]  /*0940*/  IMAD.MOV R8, RZ, RZ, -R10 ;  /* 0x000000ffff087224 */ /* 0x000fe400078e0a0a */
[----:B------:R2:W-:Y:S01]  /*0950*/  STL [R1+0x1ca8], RZ ;  /* 0x001ca8ff01007387 */ /* 0x0005e20000100800 */
[----:B------:R-:W-:Y:S01]  /*0960*/  VIMNMX R12, R3, 0x1, PT ;  /* 0x00000001030c7848 */ /* 0x000fe20003fe0100 */
[----:B------:R-:W-:Y:S02]  /*0970*/  IMAD R11, R6, R8, R7 ;  /* 0x00000008060b7224 */ /* 0x000fe400078e0207 */
[----:B------:R2:W-:Y:S01]  /*0980*/  STL [R1+0x1cac], RZ ;  /* 0x001cacff01007387 */ /* 0x0005e20000100800 */
[----:B------:R-:W-:Y:S02]  /*0990*/  IABS R9, R12 ;  /* 0x0000000c00097213 */ /* 0x000fe40000000000 */
[----:B------:R-:W-:Y:S01]  /*09a0*/  IABS R8, R11 ;  /* 0x0000000b00087213 */ /* 0x000fe20000000000 */
[----:B------:R2:W-:Y:S01]  /*09b0*/  STL [R1+0x1cb0], RZ ;  /* 0x001cb0ff01007387 */ /* 0x0005e20000100800 */
[----:B------:R-:W0:Y:S03]  /*09c0*/  I2F.RP R0, R9 ;  /* 0x0000000900007306 */ /* 0x000e260000209400 */
[----:B------:R2:W-:Y:S04]  /*09d0*/  STL [R1+0x1cb4], RZ ;  /* 0x001cb4ff01007387 */ /* 0x0005e80000100800 */
[----:B------:R2:W-:Y:S04]  /*09e0*/  STL [R1+0x1cb8], RZ ;  /* 0x001cb8ff01007387 */ /* 0x0005e80000100800 */
[----:B------:R2:W-:Y:S04]  /*09f0*/  STL [R1+0x1cbc], RZ ;  /* 0x001cbcff01007387 */ /* 0x0005e80000100800 */
[----:B------:R2:W-:Y:S01]  /*0a00*/  STL [R1+0x1cc0], RZ ;  /* 0x001cc0ff01007387 */ /* 0x0005e20000100800 */
[----:B0-----:R-:W0:Y:S03]  /*0a10*/  MUFU.RCP R0, R0 ;  /* 0x0000000000007308 */ /* 0x001e260000001000 */
[----:B------:R2:W-:Y:S04]  /*0a20*/  STL [R1+0x1cc4], RZ ;  /* 0x001cc4ff01007387 */ /* 0x0005e80000100800 */
[----:B------:R2:W-:Y:S04]  /*0a30*/  STL [R1+0x1cc8], RZ ;  /* 0x001cc8ff01007387 */ /* 0x0005e80000100800 */
[----:B------:R2:W-:Y:S04]  /*0a40*/  STL [R1+0x1ccc], RZ ;  /* 0x001cccff01007387 */ /* 0x0005e80000100800 */
[----:B------:R2:W-:Y:S01]  /*0a50*/  STL [R1+0x1cd0], RZ ;  /* 0x001cd0ff01007387 */ /* 0x0005e20000100800 */
[----:B0-----:R-:W-:-:S03]  /*0a60*/  VIADD R2, R0, 0xffffffe ;  /* 0x0ffffffe00027836 */ /* 0x001fc60000000000 */
[----:B------:R2:W-:Y:S01]  /*0a70*/  STL [R1+0x1cd4], RZ ;  /* 0x001cd4ff01007387 */ /* 0x0005e20000100800 */
[----:B------:R0:W1:Y:S03]  /*0a80*/  F2I.FTZ.U32.TRUNC.NTZ R3, R2 ;  /* 0x0000000200037305 */ /* 0x000066000021f000 */
[----:B------:R2:W-:Y:S04]  /*0a90*/  STL [R1+0x1cd8], RZ ;  /* 0x001cd8ff01007387 */ /* 0x0005e80000100800 */
[----:B------:R2:W-:Y:S01]  /*0aa0*/  STL [R1+0x1cdc], RZ ;  /* 0x001cdcff01007387 */ /* 0x0005e20000100800 */
[----:B0-----:R-:W-:-:S03]  /*0ab0*/  IMAD.MOV.U32 R2, RZ, RZ, RZ ;  /* 0x000000ffff027224 */ /* 0x001fc600078e00ff */
[----:B------:R2:W-:Y:S04]  /*0ac0*/  STL [R1+0x1ce0], RZ ;  /* 0x001ce0ff01007387 */ /* 0x0005e80000100800 */
[----:B------:R2:W-:Y:S01]  /*0ad0*/  STL [R1+0x1ce4], RZ ;  /* 0x001ce4ff01007387 */ /* 0x0005e20000100800 */
[----:B-1----:R-:W-:-:S03]  /*0ae0*/  IMAD.MOV R13, RZ, RZ, -R3 ;  /* 0x000000ffff0d7224 */ /* 0x002fc600078e0a03 */
[----:B------:R2:W-:Y:S01]  /*0af0*/  STL [R1+0x1ce8], RZ ;  /* 0x001ce8ff01007387 */ /* 0x0005e20000100800 */
[----:B------:R-:W-:Y:S01]  /*0b00*/  IMAD.MOV.U32 R6, RZ, RZ, R13 ;  /* 0x000000ffff067224 */ /* 0x000fe200078e000d */
[----:B------:R-:W-:Y:S02]  /*0b10*/  IABS R13, R12 ;  /* 0x0000000c000d7213 */ /* 0x000fe40000000000 */
[----:B------:R2:W-:Y:S01]  /*0b20*/  STL [R1+0x1cec], RZ ;  /* 0x001cecff01007387 */ /* 0x0005e20000100800 */
[----:B------:R-:W-:Y:S02]  /*0b30*/  IMAD R7, R6, R9, RZ ;  /* 0x0000000906077224 */ /* 0x000fe400078e02ff */
[----:B------:R-:W-:Y:S01]  /*0b40*/  IMAD.MOV.U32 R6, RZ, RZ, R8 ;  /* 0x000000ffff067224 */ /* 0x000fe200078e0008 */
[----:B------:R2:W-:Y:S01]  /*0b50*/  STL [R1+0x1cf0], RZ ;  /* 0x001cf0ff01007387 */ /* 0x0005e20000100800 */
[----:B------:R-:W-:-:S03]  /*0b60*/  IMAD.HI.U32 R3, R3, R7, R2 ;  /* 0x0000000703037227 */ /* 0x000fc600078e0002 */
[----:B------:R2:W-:Y:S01]  /*0b70*/  STL [R1+0x1cf4], RZ ;  /* 0x001cf4ff01007387 */ /* 0x0005e20000100800 */
[----:B------:R-:W-:Y:S02]  /*0b80*/  IMAD.MOV R7, RZ, RZ, -R13 ;  /* 0x000000ffff077224 */ /* 0x000fe400078e0a0d */
[----:B------:R-:W-:Y:S01]  /*0b90*/  IMAD.HI.U32 R8, R3, R6, RZ ;  /* 0x0000000603087227 */ /* 0x000fe200078e00ff */
[----:B------:R2:W-:Y:S03]  /*0ba0*/  STL [R1+0x1cf8], RZ ;  /* 0x001cf8ff01007387 */ /* 0x0005e60000100800 */
        /* <DEDUP_REMOVED lines=17> */
[----:B------:R-:W0:Y:S03]  /*0cc0*/  LDC R0, c[0x0][0x230] ;  /* 0x00008c00ff007b82 */ /* 0x000e260000000800 */
[----:B------:R2:W-:Y:S02]  /*0cd0*/  STL [R1+0x1d20], RZ ;  /* 0x001d20ff01007387 */ /* 0x0005e40000100800 */
[----:B------:R-:W-:-:S02]  /*0ce0*/  @P0 VIADD R8, R8, 0x1 ;  /* 0x0000000108080836 */ /* 0x000fc40000000000 */
[----:B------:R2:W-:Y:S04]  /*0cf0*/  STL [R1+0x1d24], RZ ;  /* 0x001d24ff01007387 */ /* 0x0005e80000100800 */
[----:B------:R2:W-:Y:S01]  /*0d00*/  STL [R1+0x1d28], RZ ;  /* 0x001d28ff01007387 */ /* 0x0005e20000100800 */
[----:B------:R-:W-:Y:S01]  /*0d10*/  @!P2 IMAD.MOV R8, RZ, RZ, -R8 ;  /* 0x000000ffff08a224 */ /* 0x000fe200078e0a08 */
[----:B------:R-:W-:Y:S02]  /*0d20*/  @!P1 LOP3.LUT R8, RZ, R12, RZ, 0x33, !PT ;  /* 0x0000000cff089212 */ /* 0x000fe400078e33ff */
[----:B------:R2:W-:Y:S03]  /*0d30*/  STL [R1+0x1d2c], RZ ;  /* 0x001d2cff01007387 */ /* 0x0005e60000100800 */
[----:B------:R-:W-:Y:S01]  /*0d40*/  IMAD.MOV R9, RZ, RZ, -R8 ;  /* 0x000000ffff097224 */ /* 0x000fe200078e0a08 */
[----:B------:R2:W-:Y:S01]  /*0d50*/  STL [R1+0x1d30], RZ ;  /* 0x001d30ff01007387 */ /* 0x0005e20000100800 */
[----:B------:R-:W-:-:S02]  /*0d60*/  IMAD.SHL.U32 R8, R8, 0x200, RZ ;  /* 0x0000020008087824 */ /* 0x000fc400078e00ff */
[----:B------:R-:W-:Y:S01]  /*0d70*/  IMAD R9, R12, R9, R11 ;  /* 0x000000090c097224 */ /* 0x000fe200078e020b */
[----:B------:R2:W-:Y:S01]  /*0d80*/  STL [R1+0x1d34], RZ ;  /* 0x001d34ff01007387 */ /* 0x0005e20000100800 */
[----:B0-----:R-:W-:Y:S02]  /*0d90*/  VIADD R0, R0, 0x1f ;  /* 0x0000001f00007836 */ /* 0x001fe40000000000 */
[----:B------:R-:W-:Y:S01]  /*0da0*/  IMAD.IADD R9, R10, 0x1, R9 ;  /* 0x000000010a097824 */ /* 0x000fe200078e0209 */
[----:B------:R2:W-:Y:S02]  /*0db0*/  STL [R1+0x1d38], RZ ;  /* 0x001d38ff01007387 */ /* 0x0005e40000100800 */
[----:B------:R-:W-:Y:S02]  /*0dc0*/  ISETP.GE.AND P0, PT, R0, 0x20, PT ;  /* 0x000000200000780c */ /* 0x000fe40003f06270 */
[----:B------:R2:W-:Y:S04]  /*0dd0*/  STL [R1+0x1d3c], RZ ;  /* 0x001d3cff01007387 */ /* 0x0005e80000100800 */
        /* <DEDUP_REMOVED lines=1712> */
[----:B------:R2:W-:Y:S04]  /*78e0*/  STL [R1], RZ ;  /* 0x000000ff01007387 */ /* 0x0005e80000100800 */
        /* <DEDUP_REMOVED lines=104> */
[----:B------:R2:W-:Y:S01]  /*7f70*/  STL [R1+0x1a4], RZ ;  /* 0x0001a4ff01007387 */ /* 0x0005e20000100800 */
[----:B------:R-:W0:Y:S03]  /*7f80*/  S2R R2, SR_TID.X ;  /* 0x0000000000027919 */ /* 0x000e260000002100 */
        /* <DEDUP_REMOVED lines=8> */
[----:B0-----:R-:W-:-:S02]  /*8010*/  LOP3.LUT R152, R2, 0x7f, RZ, 0xc0, !PT ;  /* 0x0000007f02987812 */ /* 0x001fc400078ec0ff */
[----:B------:R-:W-:Y:S01]  /*8020*/  LOP3.LUT R21, R2, 0x60, RZ, 0xc0, !PT ;  /* 0x0000006002157812 */ /* 0x000fe200078ec0ff */
[----:B------:R2:W-:Y:S02]  /*8030*/  STL [R1+0x1c8], RZ ;  /* 0x0001c8ff01007387 */ /* 0x0005e40000100800 */
[----:B------:R-:W-:Y:S02]  /*8040*/  IMAD R9, R9, 0x200, R152 ;  /* 0x0000020009097824 */ /* 0x000fe400078e0298 */
[----:B------:R2:W-:Y:S02]  /*8050*/  STL [R1+0x1cc], RZ ;  /* 0x0001ccff01007387 */ /* 0x0005e40000100800 */
[C---:B------:R-:W-:Y:S02]  /*8060*/  VIADD R12, R9.reuse, 0x80 ;  /* 0x00000080090c7836 */ /* 0x040fe40000000000 */
[----:B------:R2:W-:Y:S01]  /*8070*/  STL [R1+0x1d0], RZ ;  /* 0x0001d0ff01007387 */ /* 0x0005e20000100800 */
[----:B------:R-:W-:-:S02]  /*8080*/  VIADD R11, R9, 0x100 ;  /* 0x00000100090b7836 */ /* 0x000fc40000000000 */
[----:B------:R-:W-:Y:S01]  /*8090*/  VIADD R10, R9, 0x180 ;  /* 0x00000180090a7836 */ /* 0x000fe20000000000 */
        /* <DEDUP_REMOVED lines=11> */
[----:B------:R-:W-:Y:S05]  /*8150*/  @!P0 BRA `(.L_x_0) ;  /* 0x000002b000908947 */ /* 0x000fea0003800000 */
[----:B------:R-:W-:Y:S01]  /*8160*/  IABS R20, R4 ;  /* 0x0000000400147213 */ /* 0x000fe20000000000 */
[----:B------:R-:W-:Y:S01]  /*8170*/  ULDC UR5, c[0x0][0x23c] ;  /* 0x00008f0000057ab9 */ /* 0x000fe20000000800 */
[----:B------:R-:W-:Y:S01]  /*8180*/  IABS R7, R5 ;  /* 0x0000000500077213 */ /* 0x000fe20000000000 */
[----:B------:R-:W-:Y:S01]  /*8190*/  ULDC.64 UR6, c[0x0][0x218] ;  /* 0x0000860000067ab9 */ /* 0x000fe20000000a00 */
[----:B------:R-:W0:Y:S01]  /*81a0*/  I2F.RP R6, R20 ;  /* 0x0000001400067306 */ /* 0x000e220000209400 */
[----:B------:R-:W-:Y:S01]  /*81b0*/  IABS R19, R11 ;  /* 0x0000000b00137213 */ /* 0x000fe20000000000 */
[----:B------:R-:W-:Y:S01]  /*81c0*/  ULDC UR8, c[0x0][0x238] ;  /* 0x00008e0000087ab9 */ /* 0x000fe20000000800 */
[----:B------:R-:W-:Y:S01]  /*81d0*/  IABS R23, R9 ;  /* 0x0000000900177213 */ /* 0x000fe20000000000 */
[----:B------:R-:W-:Y:S01]  /*81e0*/  ULDC.64 UR10, c[0x0][0x210] ;  /* 0x00008400000a7ab9 */ /* 0x000fe20000000a00 */
[----:B------:R-:W-:Y:S01]  /*81f0*/  LOP3.LUT R57, R2, 0x1f, RZ, 0xc0, !PT ;  /* 0x0000001f02397812 */ /* 0x000fe200078ec0ff */
[----:B------:R-:W-:-:S02]  /*8200*/  UIMAD UR41, UR8, 0x1f, URZ ;  /* 0x0000001f082978a4 */ /* 0x000fc4000f8e023f */
[----:B------:R-:W1:Y:S01]  /*8210*/  I2F.RP R3, R7 ;  /* 0x0000000700037306 */ /* 0x000e620000209400 */
[----:B------:R-:W-:Y:S02]  /*8220*/  UIMAD UR43, UR8, 0x1e, URZ ;  /* 0x0000001e082b78a4 */ /* 0x000fe4000f8e023f */
[----:B------:R-:W-:Y:S02]  /*8230*/  USHF.R.S32.HI UR42, URZ, 0x1f, UR41 ;  /* 0x0000001f3f2a7899 */ /* 0x000fe40008011429 */
[----:B------:R-:W-:Y:S02]  /*8240*/  USHF.R.S32.HI UR46, URZ, 0x1f, UR43 ;  /* 0x0000001f3f2e7899 */ /* 0x000fe4000801142b */
[----:B------:R-:W-:Y:S01]  /*8250*/  UIMAD UR47, UR8, 0x1d, URZ ;  /* 0x0000001d082f78a4 */ /* 0x000fe2000f8e023f */
[----:B0-----:R-:W0:Y:S01]  /*8260*/  MUFU.RCP R6, R6 ;  /* 0x0000000600067308 */ /* 0x001e220000001000 */
[----:B------:R-:W-:Y:S02]  /*8270*/  UIMAD UR49, UR8, 0x1c, URZ ;  /* 0x0000001c083178a4 */ /* 0x000fe4000f8e023f */
[----:B------:R-:W-:-:S02]  /*8280*/  USHF.R.S32.HI UR48, URZ, 0x1f, UR47 ;  /* 0x0000001f3f307899 */ /* 0x000fc4000801142f */
[----:B------:R-:W-:Y:S02]  /*8290*/  USHF.R.S32.HI UR50, URZ, 0x1f, UR49 ;  /* 0x0000001f3f327899 */ /* 0x000fe40008011431 */
[----:B------:R-:W-:Y:S01]  /*82a0*/  UIMAD UR51, UR8, 0x1b, URZ ;  /* 0x0000001b083378a4 */ /* 0x000fe2000f8e023f */
[----:B-1----:R-:W1:Y:S01]  /*82b0*/  MUFU.RCP R3, R3 ;  /* 0x0000000300037308 */ /* 0x002e620000001000 */
[----:B------:R-:W-:Y:S02]  /*82c0*/  UIMAD UR56, UR8, 0x1a, URZ ;  /* 0x0000001a083878a4 */ /* 0x000fe4000f8e023f */
[----:B------:R-:W-:Y:S02]  /*82d0*/  USHF.R.S32.HI UR55, URZ, 0x1f, UR51 ;  /* 0x0000001f3f377899 */ /* 0x000fe40008011433 */
[----:B------:R-:W-:Y:S02]  /*82e0*/  USHF.R.S32.HI UR57, URZ, 0x1f, UR56 ;  /* 0x0000001f3f397899 */ /* 0x000fe40008011438 */
[----:B------:R-:W-:Y:S01]  /*82f0*/  UIMAD UR58, UR8, 0x19, URZ ;  /* 0x00000019083a78a4 */ /* 0x000fe2000f8e023f */
[----:B0-----:R-:W-:Y:S01]  /*8300*/  VIADD R16, R6, 0xffffffe ;  /* 0x0ffffffe06107836 */ /* 0x001fe20000000000 */
[----:B------:R-:W-:-:S02]  /*8310*/  IABS R6, R10 ;  /* 0x0000000a00067213 */ /* 0x000fc40000000000 */
[----:B------:R-:W-:Y:S01]  /*8320*/  USHF.R.S32.HI UR13, URZ, 0x1f, UR58 ;  /* 0x0000001f3f0d7899 */ /* 0x000fe2000801143a */
[----:B------:R0:W3:Y:S01]  /*8330*/  F2I.FTZ.U32.TRUNC.NTZ R17, R16 ;  /* 0x0000001000117305 */ /* 0x0000e2000021f000 */
[----:B------:R-:W-:Y:S02]  /*8340*/  UIMAD UR12, UR8, 0x18, URZ ;  /* 0x00000018080c78a4 */ /* 0x000fe4000f8e023f */
[----:B------:R-:W-:Y:S01]  /*8350*/  USHF.R.U32.HI UR38, URZ, 0x4, UR4 ;  /* 0x000000043f267899 */ /* 0x000fe20008011604 */
[----:B-1----:R-:W-:Y:S01]  /*8360*/  VIADD R14, R3, 0xffffffe ;  /* 0x0ffffffe030e7836 */ /* 0x002fe20000000000 */
[----:B------:R-:W-:Y:S02]  /*8370*/  UIMAD UR54, UR8, 0x17, URZ ;  /* 0x00000017083678a4 */ /* 0x000fe4000f8e023f */
[----:B------:R-:W-:Y:S01]  /*8380*/  UIMAD UR17, UR8, 0x16, URZ ;  /* 0x00000016081178a4 */ /* 0x000fe2000f8e023f */
[----:B------:R1:W4:Y:S01]  /*8390*/  F2I.FTZ.U32.TRUNC.NTZ R15, R14 ;  /* 0x0000000e000f7305 */ /* 0x000322000021f000 */
[----:B0-----:R-:W-:Y:S01]  /*83a0*/  IMAD.MOV.U32 R16, RZ, RZ, RZ ;  /* 0x000000ffff107224 */ /* 0x001fe200078e00ff */
[----:B------:R-:W-:-:S02]  /*83b0*/  UIMAD UR60, UR8, 0x15, URZ ;  /* 0x00000015083c78a4 */ /* 0x000fc4000f8e023f */
[----:B------:R-:W-:Y:S02]  /*83c0*/  UIMAD UR20, UR8, 0x14, URZ ;  /* 0x00000014081478a4 */ /* 0x000fe4000f8e023f */
[----:B------:R-:W-:Y:S01]  /*83d0*/  UIMAD UR28, UR8, 0x13, URZ ;  /* 0x00000013081c78a4 */ /* 0x000fe2000f8e023f */
[----:B---3--:R-:W-:Y:S01]  /*83e0*/  IMAD.MOV R13, RZ, RZ, -R17 ;  /* 0x000000ffff0d7224 */ /* 0x008fe200078e0a11 */
[----:B------:R-:W-:Y:S01]  /*83f0*/  UIMAD UR36, UR8, 0x12, URZ ;  /* 0x00000012082478a4 */ /* 0x000fe2000f8e023f */
[----:B-1----:R-:W-:Y:S01]  /*8400*/  IMAD.MOV.U32 R14, RZ, RZ, RZ ;  /* 0x000000ffff0e7224 */ /* 0x002fe200078e00ff */
[----:B------:R-:W-:Y:S01]  /*8410*/  UIMAD UR44, UR8, 0x11, URZ ;  /* 0x00000011082c78a4 */ /* 0x000fe2000f8e023f */
[----:B------:R-:W-:Y:S01]  /*8420*/  IMAD R13, R13, R20, RZ ;  /* 0x000000140d0d7224 */ /* 0x000fe200078e02ff */
[----:B------:R-:W-:Y:S02]  /*8430*/  USHF.L.U32 UR9, UR8, 0x4, URZ ;  /* 0x0000000408097899 */ /* 0x000fe4000800063f */
[----:B------:R-:W-:Y:S01]  /*8440*/  UIMAD UR14, UR8, 0xf, URZ ;  /* 0x0000000f080e78a4 */ /* 0x000fe2000f8e023f */
[----:B----4-:R-:W-:Y:S01]  /*8450*/  IMAD.MOV R18, RZ, RZ, -R15 ;  /* 0x000000ffff127224 */ /* 0x010fe200078e0a0f */
[----:B------:R-:W-:Y:S01]  /*8460*/  UIMAD UR15, UR8, 0xe, URZ ;  /* 0x0000000e080f78a4 */ /* 0x000fe2000f8e023f */
[----:B------:R-:W-:Y:S01]  /*8470*/  IMAD.HI.U32 R16, R17, R13, R16 ;  /* 0x0000000d11107227 */ /* 0x000fe200078e0010 */
[----:B------:R-:W-:-:S02]  /*8480*/  UIMAD UR18, UR8, 0xd, URZ ;  /* 0x0000000d081278a4 */ /* 0x000fc4000f8e023f */
[----:B------:R-:W-:Y:S01]  /*8490*/  UIMAD UR19, UR8, 0xc, URZ ;  /* 0x0000000c081378a4 */ /* 0x000fe2000f8e023f */
[----:B------:R-:W-:Y:S01]  /*84a0*/  IMAD.MOV.U32 R17, RZ, RZ, R6 ;  /* 0x000000ffff117224 */ /* 0x000fe200078e0006 */
[----:B------:R-:W-:Y:S01]  /*84b0*/  LEA.HI R6, R21, R8, RZ, 0x1b ;  /* 0x0000000815067211 */ /* 0x000fe200078fd8ff */
[----:B------:R-:W-:Y:S01]  /*84c0*/  IMAD R3, R18, R7, RZ ;  /* 0x0000000712037224 */ /* 0x000fe200078e02ff */
[----:B------:R-:W-:Y:S01]  /*84d0*/  IABS R21, R12 ;  /* 0x0000000c00157213 */ /* 0x000fe20000000000 */
[----:B------:R-:W-:Y:S01]  /*84e0*/  IMAD.HI.U32 R13, R16, R17, RZ ;  /* 0x00000011100d7227 */ /* 0x000fe200078e00ff */
[----:B------:R-:W-:Y:S01]  /*84f0*/  IABS R38, R6 ;  /* 0x0000000600267213 */ /* 0x000fe20000000000 */
[----:B------:R-:W-:Y:S02]  /*8500*/  UIMAD UR22, UR8, 0xb, URZ ;  /* 0x0000000b081678a4 */ /* 0x000fe4000f8e023f */
[----:B------:R-:W-:Y:S01]  /*8510*/  IMAD.HI.U32 R3, R15, R3, R14 ;  /* 0x000000030f037227 */ /* 0x000fe200078e000e */
[----:B------:R-:W-:-:S02]  /*8520*/  UIMAD UR23, UR8, 0xa, URZ ;  /* 0x0000000a081778a4 */ /* 0x000fc4000f8e023f */
[----:B------:R-:W-:Y:S01]  /*8530*/  UIMAD UR24, UR8, 0x9, URZ ;  /* 0x00000009081878a4 */ /* 0x000fe2000f8e023f */
[----:B------:R-:W-:Y:S01]  /*8540*/  IMAD.HI.U32 R14, R16, R19, RZ ;  /* 0x00000013100e7227 */ /* 0x000fe200078e00ff */
[----:B------:R-:W-:Y:S02]  /*8550*/  USHF.L.U32 UR25, UR8, 0x3, URZ ;  /* 0x0000000308197899 */ /* 0x000fe4000800063f */
[----:B------:R-:W-:Y:S01]  /*8560*/  UIMAD UR30, UR8, 0x7, URZ ;  /* 0x00000007081e78a4 */ /* 0x000fe2000f8e023f */
[----:B------:R-:W-:Y:S01]  /*8570*/  IMAD.MOV R13, RZ, RZ, -R13 ;  /* 0x000000ffff0d7224 */ /* 0x000fe200078e0a0d */
[----:B------:R-:W-:Y:S01]  /*8580*/  UIMAD UR31, UR8, 0x6, URZ ;  /* 0x00000006081f78a4 */ /* 0x000fe2000f8e023f */
[----:B------:R-:W-:Y:S01]  /*8590*/  IMAD.MOV R18, RZ, RZ, -R14 ;  /* 0x000000ffff127224 */ /* 0x000fe200078e0a0e */
[----:B------:R-:W-:Y:S01]  /*85a0*/  UIMAD UR32, UR8, 0x5, URZ ;  /* 0x00000005082078a4 */ /* 0x000fe2000f8e023f */
[----:B------:R-:W-:Y:S01]  /*85b0*/  IMAD R15, R20, R13, R17 ;  /* 0x0000000d140f7224 */ /* 0x000fe200078e0211 */
[----:B------:R-:W-:Y:S01]  /*85c0*/  USHF.L.U32 UR33, UR8, 0x2, URZ ;  /* 0x0000000208217899 */ /* 0x000fe2000800063f */
[----:B------:R-:W-:Y:S01]  /*85d0*/  IMAD.HI.U32 R14, R16, R21, RZ ;  /* 0x00000015100e7227 */ /* 0x000fe200078e00ff */
[----:B------:R-:W-:-:S02]  /*85e0*/  UIMAD UR34, UR8, 0x3, URZ ;  /* 0x00000003082278a4 */ /* 0x000fc4000f8e023f */
[----:B------:R-:W-:Y:S01]  /*85f0*/  ISETP.GT.U32.AND P0, PT, R20, R15, PT ;  /* 0x0000000f1400720c */ /* 0x000fe20003f04070 */
[----:B------:R-:W-:Y:S01]  /*8600*/  IMAD.HI.U32 R17, R16, R23, RZ ;  /* 0x0000001710117227 */ /* 0x000fe200078e00ff */
[----:B------:R-:W-:Y:S02]  /*8610*/  USHF.L.U32 UR35, UR8, 0x1, URZ ;  /* 0x0000000108237899 */ /* 0x000fe4000800063f */
[----:B------:R-:W-:Y:S01]  /*8620*/  USGXT.U32 UR38, UR38, 0xe ;  /* 0x0000000e2626789a */ /* 0x000fe20008000000 */
[C---:B------:R-:W-:Y:S01]  /*8630*/  IMAD R16, R20.reuse, R18, R19 ;  /* 0x0000001214107224 */ /* 0x040fe200078e0213 */
[----:B------:R-:W-:Y:S01]  /*8640*/  SHF.R.S32.HI R19, RZ, 0x1f, R0 ;  /* 0x0000001fff137819 */ /* 0x000fe20000011400 */
[----:B------:R-:W-:Y:S01]  /*8650*/  IMAD.MOV R18, RZ, RZ, -R17 ;  /* 0x000000ffff127224 */ /* 0x000fe200078e0a11 */
[----:B------:R-:W-:Y:S01]  /*8660*/  UMOV UR26, 0xfffffe00 ;  /* 0xfffffe00001a7882 */ /* 0x000fe20000000000 */
[----:B------:R-:W-:Y:S01]  /*8670*/  IMAD.MOV R14, RZ, RZ, -R14 ;  /* 0x000000ffff0e7224 */ /* 0x000fe200078e0a0e */
[C---:B------:R-:W-:Y:S01]  /*8680*/  ISETP.GT.U32.AND P1, PT, R20.reuse, R16, PT ;  /* 0x000000101400720c */ /* 0x040fe20003f24070 */
[C---:B------:R-:W-:Y:S01]  /*8690*/  IMAD R18, R20.reuse, R18, R23 ;  /* 0x0000001214127224 */ /* 0x040fe200078e0217 */
[----:B------:R-:W-:Y:S01]  /*86a0*/  LEA.HI R130, R19, R0, RZ, 0x5 ;  /* 0x0000000013827211 */ /* 0x000fe200078f28ff */
[C---:B------:R-:W-:Y:S01]  /*86b0*/  IMAD R17, R20.reuse, R14, R21 ;  /* 0x0000000e14117224 */ /* 0x040fe200078e0215 */
[----:B------:R-:W-:Y:S01]  /*86c0*/  UMOV UR27, 0x3fffffef ;  /* 0x3fffffef001b7882 */ /* 0x000fe20000000000 */
[--C-:B------:R-:W-:Y:S01]  /*86d0*/  @!P0 IMAD.IADD R15, R15, 0x1, -R20.reuse ;  /* 0x000000010f0f8824 */ /* 0x100fe200078e0a14 */
[C---:B------:R-:W-:Y:S01]  /*86e0*/  ISETP.GT.U32.AND P4, PT, R20.reuse, R18, PT ;  /* 0x000000121400720c */ /* 0x040fe20003f84070 */
[----:B------:R-:W-:Y:S01]  /*86f0*/  IMAD.HI.U32 R13, R3, R38, RZ ;  /* 0x00000026030d7227 */ /* 0x000fe200078e00ff */
[C---:B------:R-:W-:Y:S01]  /*8700*/  ISETP.GT.U32.AND P2, PT, R20.reuse, R17, PT ;  /* 0x000000111400720c */ /* 0x040fe20003f44070 */
[----:B------:R-:W-:Y:S01]  /*8710*/  USHF.R.S32.HI UR16, URZ, 0x1f, UR54 ;  /* 0x0000001f3f107899 */ /* 0x000fe20008011436 */
[----:B------:R-:W-:Y:S01]  /*8720*/  ISETP.GT.U32.AND P5, PT, R20, R15, PT ;  /* 0x0000000f1400720c */ /* 0x000fe20003fa4070 */
[----:B------:R-:W-:Y:S01]  /*8730*/  IMAD.MOV R13, RZ, RZ, -R13 ;  /* 0x000000ffff0d7224 */ /* 0x000fe200078e0a0d */
[----:B------:R-:W-:Y:S01]  /*8740*/  USHF.R.S32.HI UR61, URZ, 0x1f, UR17 ;  /* 0x0000001f3f3d7899 */ /* 0x000fe20008011411 */
[----:B------:R-:W-:Y:S01]  /*8750*/  @!P1 IMAD.IADD R16, R16, 0x1, -R20 ;  /* 0x0000000110109824 */ /* 0x000fe200078e0a14 */
[----:B------:R-:W-:Y:S01]  /*8760*/  USHF.R.S32.HI UR21, URZ, 0x1f, UR60 ;  /* 0x0000001f3f157899 */ /* 0x000fe2000801143c */
[----:B------:R-:W-:Y:S01]  /*8770*/  IMAD R38, R7, R13, R38 ;  /* 0x0000000d07267224 */ /* 0x000fe200078e0226 */
[----:B------:R-:W-:Y:S01]  /*8780*/  USHF.R.S32.HI UR29, URZ, 0x1f, UR20 ;  /* 0x0000001f3f1d7899 */ /* 0x000fe20008011414 */
[----:B------:R-:W-:Y:S01]  /*8790*/  VIADD R13, R6, 0x1f8 ;  /* 0x000001f8060d7836 */ /* 0x000fe20000000000 */
[----:B------:R-:W-:Y:S01]  /*87a0*/  ISETP.GT.U32.AND P6, PT, R20, R16, PT ;  /* 0x000000101400720c */ /* 0x000fe20003fc4070 */
[--C-:B------:R-:W-:Y:S01]  /*87b0*/  @!P4 IMAD.IADD R18, R18, 0x1, -R20.reuse ;  /* 0x000000011212c824 */ /* 0x100fe200078e0a14 */
[----:B------:R-:W-:Y:S01]  /*87c0*/  USHF.R.S32.HI UR37, URZ, 0x1f, UR28 ;  /* 0x0000001f3f257899 */ /* 0x000fe2000801141c */
[--C-:B------:R-:W-:Y:S01]  /*87d0*/  @!P2 IMAD.IADD R17, R17, 0x1, -R20.reuse ;  /* 0x000000011111a824 */ /* 0x100fe200078e0a14 */
[----:B------:R-:W-:Y:S01]  /*87e0*/  IABS R66, R13 ;  /* 0x0000000d00427213 */ /* 0x000fe20000000000 */
[--C-:B------:R-:W-:Y:S01]  /*87f0*/  @!P5 IMAD.IADD R15, R15, 0x1, -R20.reuse ;  /* 0x000000010f0fd824 */ /* 0x100fe200078e0a14 */
[----:B------:R-:W-:Y:S01]  /*8800*/  ISETP.GT.U32.AND P4, PT, R20, R18, PT ;  /* 0x000000121400720c */ /* 0x000fe20003f84070 */
[----:B------:R-:W-:Y:S01]  /*8810*/  VIADD R0, R6, 0x1fc ;  /* 0x000001fc06007836 */ /* 0x000fe20000000000 */
[----:B------:R-:W-:Y:S01]  /*8820*/  ISETP.GT.U32.AND P2, PT, R20, R17, PT ;  /* 0x000000111400720c */ /* 0x000fe20003f44070 */
[C---:B------:R-:W-:Y:S01]  /*8830*/  VIADD R14, R6.reuse, 0x1f4 ;  /* 0x000001f4060e7836 */ /* 0x040fe20000000000 */
[----:B------:R-:W-:Y:S01]  /*8840*/  ISETP.GT.U32.AND P5, PT, R7, R38, PT ;  /* 0x000000260700720c */ /* 0x000fe20003fa4070 */
[----:B------:R-:W-:Y:S01]  /*8850*/  VIADD R21, R6, 0x1ec ;  /* 0x000001ec06157836 */ /* 0x000fe20000000000 */
[----:B------:R-:W-:Y:S01]  /*8860*/  ISETP.GE.AND P0, PT, R13, RZ, PT ;  /* 0x000000ff0d00720c */ /* 0x000fe20003f06270 */
[--C-:B------:R-:W-:Y:S01]  /*8870*/  @!P6 IMAD.IADD R16, R16, 0x1, -R20.reuse ;  /* 0x000000011010e824 */ /* 0x100fe200078e0a14 */
[----:B------:R-:W-:Y:S01]  /*8880*/  ISETP.GE.AND P6, PT, R10, RZ, PT ;  /* 0x000000ff0a00720c */ /* 0x000fe20003fc6270 */
[----:B------:R-:W-:Y:S01]  /*8890*/  IMAD.HI.U32 R13, R3, R66, RZ ;  /* 0x00000042030d7227 */ /* 0x000fe200078e00ff */
[----:B------:R-:W-:Y:S01]  /*88a0*/  IABS R68, R0 ;  /* 0x0000000000447213 */ /* 0x000fe20000000000 */
[----:B------:R-:W-:Y:S01]  /*88b0*/  USHF.R.S32.HI UR45, URZ, 0x1f, UR36 ;  /* 0x0000001f3f2d7899 */ /* 0x000fe20008011424 */
[----:B------:R-:W-:Y:S01]  /*88c0*/  ISETP.GE.AND P3, PT, R0, RZ, PT ;  /* 0x000000ff0000720c */ /* 0x000fe20003f66270 */
[--C-:B------:R-:W-:Y:S01]  /*88d0*/  @!P4 IMAD.IADD R18, R18, 0x1, -R20.reuse ;  /* 0x000000011212c824 */ /* 0x100fe200078e0a14 */
[----:B------:R-:W-:Y:S01]  /*88e0*/  ISETP.GE.AND P4, PT, R12, RZ, PT ;  /* 0x000000ff0c00720c */ /* 0x000fe20003f86270 */
[----:B------:R-:W-:Y:S01]  /*88f0*/  IMAD.MOV R13, RZ, RZ, -R13 ;  /* 0x000000ffff0d7224 */ /* 0x000fe200078e0a0d */
[----:B------:R-:W-:Y:S01]  /*8900*/  IABS R64, R14 ;  /* 0x0000000e00407213 */ /* 0x000fe20000000000 */
[----:B------:R-:W-:Y:S01]  /*8910*/  @!P2 IMAD.IADD R17, R17, 0x1, -R20 ;  /* 0x000000011111a824 */ /* 0x000fe200078e0a14 */
[----:B------:R-:W-:Y:S01]  /*8920*/  ISETP.GE.AND P2, PT, R11, RZ, PT ;  /* 0x000000ff0b00720c */ /* 0x000fe20003f46270 */
[----:B------:R-:W-:Y:S01]  /*8930*/  VIADD R20, R6, 0x1f0 ;  /* 0x000001f006147836 */ /* 0x000fe20000000000 */
[----:B------:R-:W-:Y:S01]  /*8940*/  ISETP.GE.AND P1, PT, R14, RZ, PT ;  /* 0x000000ff0e00720c */ /* 0x000fe20003f26270 */
[----:B------:R-:W-:Y:S01]  /*8950*/  @!P6 IMAD.MOV R15, RZ, RZ, -R15 ;  /* 0x000000ffff0fe224 */ /* 0x000fe200078e0a0f */
[----:B------:R-:W-:Y:S01]  /*8960*/  ISETP.GE.AND P6, PT, R9, RZ, PT ;  /* 0x000000ff0900720c */ /* 0x000fe20003fc6270 */
[----:B------:R-:W-:Y:S01]  /*8970*/  IMAD.HI.U32 R0, R3, R68, RZ ;  /* 0x0000004403007227 */ /* 0x000fe200078e00ff */
[----:B------:R-:W-:Y:S01]  /*8980*/  IABS R62, R20 ;  /* 0x00000014003e7213 */ /* 0x000fe20000000000 */
[----:B------:R-:W-:Y:S01]  /*8990*/  USHF.R.S32.HI UR39, URZ, 0x1f, UR44 ;  /* 0x0000001f3f277899 */ /* 0x000fe2000801142c */
[----:B------:R-:W-:Y:S01]  /*89a0*/  IABS R70, R21 ;  /* 0x0000001500467213 */ /* 0x000fe20000000000 */
[----:B------:R-:W-:Y:S01]  /*89b0*/  IMAD R66, R7, R13, R66 ;  /* 0x0000000d07427224 */ /* 0x000fe200078e0242 */
[----:B------:R-:W-:Y:S01]  /*89c0*/  USHF.R.S32.HI UR40, URZ, 0x1f, UR9 ;  /* 0x0000001f3f287899 */ /* 0x000fe20008011409 */
[----:B------:R-:W-:Y:S01]  /*89d0*/  @!P5 IMAD.IADD R38, R38, 0x1, -R7 ;  /* 0x000000012626d824 */ /* 0x000fe200078e0a07 */
[----:B------:R-:W-:Y:S01]  /*89e0*/  USHF.R.S32.HI UR59, URZ, 0x1f, UR35 ;  /* 0x0000001f3f3b7899 */ /* 0x000fe20008011423 */
[----:B------:R-:W-:-:S02]  /*89f0*/  IMAD.MOV.U32 R13, RZ, RZ, R17 ;  /* 0x000000ffff0d7224 */ /* 0x000fc400078e0011 */
[----:B------:R-:W-:Y:S02]  /*8a00*/  IMAD.MOV R0, RZ, RZ, -R0 ;  /* 0x000000ffff007224 */ /* 0x000fe400078e0a00 */
[----:B------:R-:W-:Y:S01]  /*8a10*/  @!P4 IMAD.MOV R13, RZ, RZ, -R13 ;  /* 0x000000ffff0dc224 */ /* 0x000fe200078e0a0d */
[C---:B------:R-:W-:Y:S01]  /*8a20*/  ISETP.GT.U32.AND P4, PT, R7.reuse, R38, PT ;  /* 0x000000260700720c */ /* 0x040fe20003f84070 */
[----:B------:R-:W-:Y:S01]  /*8a30*/  @!P6 IMAD.MOV R18, RZ, RZ, -R18 ;  /* 0x000000ffff12e224 */ /* 0x000fe200078e0a12 */
[C---:B------:R-:W-:Y:S01]  /*8a40*/  ISETP.GT.U32.AND P6, PT, R7.reuse, R66, PT ;  /* 0x000000420700720c */ /* 0x040fe20003fc4070 */
[----:B------:R-:W-:Y:S02]  /*8a50*/  IMAD R68, R7, R0, R68 ;  /* 0x0000000007447224 */ /* 0x000fe400078e0244 */
[----:B------:R-:W-:-:S03]  /*8a60*/  IMAD.HI.U32 R0, R3, R62, RZ ;  /* 0x0000003e03007227 */ /* 0x000fc600078e00ff */
[----:B------:R-:W-:Y:S01]  /*8a70*/  ISETP.GT.U32.AND P5, PT, R7, R68, PT ;  /* 0x000000440700720c */ /* 0x000fe20003fa4070 */
[----:B------:R-:W-:Y:S02]  /*8a80*/  IMAD.MOV R0, RZ, RZ, -R0 ;  /* 0x000000ffff007224 */ /* 0x000fe400078e0a00 */
[----:B------:R-:W-:-:S04]  /*8a90*/  IMAD.HI.U32 R14, R3, R64, RZ ;  /* 0x00000040030e7227 */ /* 0x000fc800078e00ff */
[C---:B------:R-:W-:Y:S02]  /*8aa0*/  IMAD R62, R7.reuse, R0, R62 ;  /* 0x00000000073e7224 */ /* 0x040fe400078e023e */
[----:B------:R-:W-:Y:S02]  /*8ab0*/  IMAD.MOV R14, RZ, RZ, -R14 ;  /* 0x000000ffff0e7224 */ /* 0x000fe400078e0a0e */
[--C-:B------:R-:W-:Y:S01]  /*8ac0*/  @!P4 IMAD.IADD R38, R38, 0x1, -R7.reuse ;  /* 0x000000012626c824 */ /* 0x100fe200078e0a07 */
[----:B------:R-:W-:Y:S01]  /*8ad0*/  ISETP.GE.AND P4, PT, R6, RZ, PT ;  /* 0x000000ff0600720c */ /* 0x000fe20003f86270 */
[----:B------:R-:W-:Y:S01]  /*8ae0*/  @!P6 IMAD.IADD R66, R66, 0x1, -R7 ;  /* 0x000000014242e824 */ /* 0x000fe200078e0a07 */
[C---:B------:R-:W-:Y:S01]  /*8af0*/  ISETP.GT.U32.AND P6, PT, R7.reuse, R62, PT ;  /* 0x0000003e0700720c */ /* 0x040fe20003fc4070 */
[----:B------:R-:W-:Y:S01]  /*8b00*/  IMAD R64, R7, R14, R64 ;  /* 0x0000000e07407224 */ /* 0x000fe200078e0240 */
[----:B------:R-:W-:Y:S01]  /*8b10*/  LOP3.LUT R14, RZ, R4, RZ, 0x33, !PT ;  /* 0x00000004ff0e7212 */ /* 0x000fe200078e33ff */
[----:B------:R-:W-:Y:S01]  /*8b20*/  @!P2 IMAD.MOV R16, RZ, RZ, -R16 ;  /* 0x000000ffff10a224 */ /* 0x000fe200078e0a10 */
[----:B------:R-:W-:Y:S01]  /*8b30*/  ISETP.NE.AND P2, PT, R4, RZ, PT ;  /* 0x000000ff0400720c */ /* 0x000fe20003f45270 */
[----:B------:R-:W-:-:S03]  /*8b40*/  IMAD.HI.U32 R4, R3, R70, RZ ;  /* 0x0000004603047227 */ /* 0x000fc600078e00ff */
[----:B------:R-:W-:Y:S01]  /*8b50*/  SEL R19, R14, R15, !P2 ;  /* 0x0000000f0e137207 */ /* 0x000fe20005000000 */
[--C-:B------:R-:W-:Y:S01]  /*8b60*/  @!P5 IMAD.IADD R68, R68, 0x1, -R7.reuse ;  /* 0x000000014444d824 */ /* 0x100fe200078e0a07 */
[C---:B------:R-:W-:Y:S01]  /*8b70*/  SEL R17, R14.reuse, R16, !P2 ;  /* 0x000000100e117207 */ /* 0x040fe20005000000 */
[----:B------:R-:W-:Y:S01]  /*8b80*/  @!P4 IMAD.MOV R38, RZ, RZ, -R38 ;  /* 0x000000ffff26c224 */ /* 0x000fe200078e0a26 */
[----:B------:R-:W-:Y:S01]  /*8b90*/  SEL R15, R14, R13, !P2 ;  /* 0x0000000d0e0f7207 */ /* 0x000fe20005000000 */
[----:B------:R-:W-:Y:S01]  /*8ba0*/  @!P6 IMAD.IADD R62, R62, 0x1, -R7 ;  /* 0x000000013e3ee824 */ /* 0x000fe200078e0a07 */
[----:B------:R-:W-:Y:S01]  /*8bb0*/  SEL R25, R14, R18, !P2 ;  /* 0x000000120e197207 */ /* 0x000fe20005000000 */
[C---:B------:R-:W-:Y:S01]  /*8bc0*/  VIADD R14, R6.reuse, 0x1e8 ;  /* 0x000001e8060e7836 */ /* 0x040fe20000000000 */
[C---:B------:R-:W-:Y:S01]  /*8bd0*/  ISETP.GT.U32.AND P4, PT, R7.reuse, R66, PT ;  /* 0x000000420700720c */ /* 0x040fe20003f84070 */
[----:B------:R-:W-:Y:S01]  /*8be0*/  IMAD.MOV R4, RZ, RZ, -R4 ;  /* 0x000000ffff047224 */ /* 0x000fe200078e0a04 */
[C---:B------:R-:W-:Y:S01]  /*8bf0*/  ISETP.GT.U32.AND P6, PT, R7.reuse, R62, PT ;  /* 0x0000003e0700720c */ /* 0x040fe20003fc4070 */
[C---:B------:R-:W-:Y:S01]  /*8c00*/  VIADD R16, R6.reuse, 0x1e4 ;  /* 0x000001e406107836 */ /* 0x040fe20000000000 */
[----:B------:R-:W-:Y:S01]  /*8c10*/  IABS R74, R14 ;  /* 0x0000000e004a7213 */ /* 0x000fe20000000000 */
[C---:B------:R-:W-:Y:S01]  /*8c20*/  IMAD R70, R7.reuse, R4, R70 ;  /* 0x0000000407467224 */ /* 0x040fe200078e0246 */
[C---:B------:R-:W-:Y:S01]  /*8c30*/  ISETP.GT.U32.AND P5, PT, R7.reuse, R68, PT ;  /* 0x000000440700720c */ /* 0x040fe20003fa4070 */
[----:B------:R-:W-:Y:S01]  /*8c40*/  VIADD R18, R6, 0x1e0 ;  /* 0x000001e006127836 */ /* 0x000fe20000000000 */
[----:B------:R-:W-:Y:S01]  /*8c50*/  ISETP.GT.U32.AND P2, PT, R7, R64, PT ;  /* 0x000000400700720c */ /* 0x000fe20003f44070 */
[----:B------:R-:W-:Y:S01]  /*8c60*/  IMAD.HI.U32 R0, R3, R74, RZ ;  /* 0x0000004a03007227 */ /* 0x000fe200078e00ff */
[----:B------:R-:W-:-:S02]  /*8c70*/  IABS R72, R16 ;  /* 0x0000001000487213 */ /* 0x000fc40000000000 */
[----:B------:R-:W-:Y:S01]  /*8c80*/  IABS R78, R18 ;  /* 0x00000012004e7213 */ /* 0x000fe20000000000 */
[----:B------:R-:W-:Y:S02]  /*8c90*/  IMAD.MOV R0, RZ, RZ, -R0 ;  /* 0x000000ffff007224 */ /* 0x000fe400078e0a00 */
[--C-:B------:R-:W-:Y:S01]  /*8ca0*/  @!P4 IMAD.IADD R66, R66, 0x1, -R7.reuse ;  /* 0x000000014242c824 */ /* 0x100fe200078e0a07 */
[C---:B------:R-:W-:Y:S01]  /*8cb0*/  ISETP.GT.U32.AND P4, PT, R7.reuse, R70, PT ;  /* 0x000000460700720c */ /* 0x040fe20003f84070 */
[C---:B------:R-:W-:Y:S02]  /*8cc0*/  IMAD R74, R7.reuse, R0, R74 ;  /* 0x00000000074a7224 */ /* 0x040fe400078e024a */
[--C-:B------:R-:W-:Y:S02]  /*8cd0*/  @!P6 IMAD.IADD R62, R62, 0x1, -R7.reuse ;  /* 0x000000013e3ee824 */ /* 0x100fe400078e0a07 */
[--C-:B------:R-:W-:Y:S01]  /*8ce0*/  @!P5 IMAD.IADD R68, R68, 0x1, -R7.reuse ;  /* 0x000000014444d824 */ /* 0x100fe200078e0a07 */
[----:B------:R-:W-:Y:S01]  /*8cf0*/  ISETP.GT.U32.AND P6, PT, R7, R74, PT ;  /* 0x0000004a0700720c */ /* 0x000fe20003fc4070 */
[----:B------:R-:W-:Y:S01]  /*8d00*/  @!P2 IMAD.IADD R64, R64, 0x1, -R7 ;  /* 0x000000014040a824 */ /* 0x000fe200078e0a07 */
[----:B------:R-:W-:Y:S01]  /*8d10*/  ISETP.GE.AND P5, PT, R20, RZ, PT ;  /* 0x000000ff1400720c */ /* 0x000fe20003fa6270 */
[----:B------:R-:W-:-:S02]  /*8d20*/  VIADD R20, R6, 0x1dc ;  /* 0x000001dc06147836 */ /* 0x000fc40000000000 */
[----:B------:R-:W-:Y:S01]  /*8d30*/  IMAD.HI.U32 R0, R3, R72, RZ ;  /* 0x0000004803007227 */ /* 0x000fe200078e00ff */
[----:B------:R-:W-:Y:S02]  /*8d40*/  ISETP.GT.U32.AND P2, PT, R7, R64, PT ;  /* 0x000000400700720c */ /* 0x000fe40003f44070 */
[----:B------:R-:W-:Y:S01]  /*8d50*/  IABS R76, R20 ;  /* 0x00000014004c7213 */ /* 0x000fe20000000000 */
[----:B------:R-:W-:Y:S01]  /*8d60*/  @!P4 IMAD.IADD R70, R70, 0x1, -R7 ;  /* 0x000000014646c824 */ /* 0x000fe200078e0a07 */
[----:B------:R-:W-:Y:S01]  /*8d70*/  ISETP.GE.AND P4, PT, R14, RZ, PT ;  /* 0x000000ff0e00720c */ /* 0x000fe20003f86270 */
[----:B------:R-:W-:-:S04]  /*8d80*/  IMAD.HI.U32 R4, R3, R78, RZ ;  /* 0x0000004e03047227 */ /* 0x000fc800078e00ff */
[----:B------:R-:W-:Y:S01]  /*8d90*/  @!P6 IMAD.IADD R74, R74, 0x1, -R7 ;  /* 0x000000014a4ae824 */ /* 0x000fe200078e0a07 */
[----:B------:R-:W-:Y:S01]  /*8da0*/  ISETP.GT.U32.AND P6, PT, R7, R70, PT ;  /* 0x000000460700720c */ /* 0x000fe20003fc4070 */
[----:B------:R-:W-:-:S04]  /*8db0*/  IMAD.HI.U32 R13, R3, R76, RZ ;  /* 0x0000004c030d7227 */ /* 0x000fc800078e00ff */
[----:B------:R-:W-:Y:S02]  /*8dc0*/  IMAD.MOV R13, RZ, RZ, -R13 ;  /* 0x000000ffff0d7224 */ /* 0x000fe400078e0a0d */
[----:B------:R-:W-:Y:S02]  /*8dd0*/  IMAD.MOV R0, RZ, RZ, -R0 ;  /* 0x000000ffff007224 */ /* 0x000fe400078e0a00 */
[C---:B------:R-:W-:Y:S02]  /*8de0*/  IMAD R76, R7.reuse, R13, R76 ;  /* 0x0000000d074c7224 */ /* 0x040fe400078e024c */
[----:B------:R-:W-:Y:S02]  /*8df0*/  IMAD.MOV R4, RZ, RZ, -R4 ;  /* 0x000000ffff047224 */ /* 0x000fe400078e0a04 */
[----:B------:R-:W-:Y:S02]  /*8e00*/  IMAD R72, R7, R0, R72 ;  /* 0x0000000007487224 */ /* 0x000fe400078e0248 */
[----:B------:R-:W-:-:S02]  /*8e10*/  VIADD R14, R6, 0x1d8 ;  /* 0x000001d8060e7836 */ /* 0x000fc40000000000 */
[--C-:B------:R-:W-:Y:S01]  /*8e20*/  @!P6 IMAD.IADD R70, R70, 0x1, -R7.reuse ;  /* 0x000000014646e824 */ /* 0x100fe200078e0a07 */
[C---:B------:R-:W-:Y:S01]  /*8e30*/  ISETP.GT.U32.AND P6, PT, R7.reuse, R76, PT ;  /* 0x0000004c0700720c */ /* 0x040fe20003fc4070 */
[----:B------:R-:W-:Y:S01]  /*8e40*/  @!P2 IMAD.IADD R64, R64, 0x1, -R7 ;  /* 0x000000014040a824 */ /* 0x000fe200078e0a07 */
[----:B------:R-:W-:Y:S01]  /*8e50*/  IABS R80, R14 ;  /* 0x0000000e00507213 */ /* 0x000fe20000000000 */
[----:B------:R-:W-:Y:S01]  /*8e60*/  IMAD R78, R7, R4, R78 ;  /* 0x00000004074e7224 */ /* 0x000fe200078e024e */
[----:B------:R-:W-:Y:S01]  /*8e70*/  ISETP.GE.AND P2, PT, R21, RZ, PT ;  /* 0x000000ff1500720c */ /* 0x000fe20003f46270 */
[----:B------:R-:W-:Y:S01]  /*8e80*/  @!P3 IMAD.MOV R68, RZ, RZ, -R68 ;  /* 0x000000ffff44b224 */ /* 0x000fe200078e0a44 */
[C---:B------:R-:W-:Y:S01]  /*8e90*/  ISETP.GT.U32.AND P3, PT, R7.reuse, R72, PT ;  /* 0x000000480700720c */ /* 0x040fe20003f64070 */
[----:B------:R-:W-:Y:S01]  /*8ea0*/  @!P0 IMAD.MOV R66, RZ, RZ, -R66 ;  /* 0x000000ffff428224 */ /* 0x000fe200078e0a42 */
[C---:B------:R-:W-:Y:S01]  /*8eb0*/  ISETP.GT.U32.AND P0, PT, R7.reuse, R74, PT ;  /* 0x0000004a0700720c */ /* 0x040fe20003f04070 */
[----:B------:R-:W-:Y:S01]  /*8ec0*/  @!P1 IMAD.MOV R64, RZ, RZ, -R64 ;  /* 0x000000ffff409224 */ /* 0x000fe200078e0a40 */
[----:B------:R-:W-:Y:S01]  /*8ed0*/  ISETP.GT.U32.AND P1, PT, R7, R78, PT ;  /* 0x0000004e0700720c */ /* 0x000fe20003f24070 */
[----:B------:R-:W-:-:S04]  /*8ee0*/  IMAD.HI.U32 R0, R3, R80, RZ ;  /* 0x0000005003007227 */ /* 0x000fc800078e00ff */
[----:B------:R-:W-:Y:S02]  /*8ef0*/  IMAD.MOV R4, RZ, RZ, -R0 ;  /* 0x000000ffff047224 */ /* 0x000fe400078e0a00 */
[--C-:B------:R-:W-:Y:S02]  /*8f00*/  @!P6 IMAD.IADD R76, R76, 0x1, -R7.reuse ;  /* 0x000000014c4ce824 */ /* 0x100fe400078e0a07 */
[----:B------:R-:W-:Y:S02]  /*8f10*/  VIADD R13, R6, 0x1d4 ;  /* 0x000001d4060d7836 */ /* 0x000fe40000000000 */
[--C-:B------:R-:W-:Y:S01]  /*8f20*/  @!P0 IMAD.IADD R74, R74, 0x1, -R7.reuse ;  /* 0x000000014a4a8824 */ /* 0x100fe200078e0a07 */
[----:B------:R-:W-:Y:S01]  /*8f30*/  ISETP.GE.AND P0, PT, R18, RZ, PT ;  /* 0x000000ff1200720c */ /* 0x000fe20003f06270 */
[--C-:B------:R-:W-:Y:S01]  /*8f40*/  @!P3 IMAD.IADD R72, R72, 0x1, -R7.reuse ;  /* 0x000000014848b824 */ /* 0x100fe200078e0a07 */
[----:B------:R-:W-:Y:S01]  /*8f50*/  IABS R82, R13 ;  /* 0x0000000d00527213 */ /* 0x000fe20000000000 */
[C---:B------:R-:W-:Y:S01]  /*8f60*/  IMAD R80, R7.reuse, R4, R80 ;  /* 0x0000000407507224 */ /* 0x040fe200078e0250 */
[----:B------:R-:W-:Y:S01]  /*8f70*/  ISETP.GE.AND P3, PT, R20, RZ, PT ;  /* 0x000000ff1400720c */ /* 0x000fe20003f66270 */
[----:B------:R-:W-:Y:S01]  /*8f80*/  @!P2 IMAD.MOV R70, RZ, RZ, -R70 ;  /* 0x000000ffff46a224 */ /* 0x000fe200078e0a46 */
[C---:B------:R-:W-:Y:S01]  /*8f90*/  ISETP.GT.U32.AND P2, PT, R7.reuse, R76, PT ;  /* 0x0000004c0700720c */ /* 0x040fe20003f44070 */
[----:B------:R-:W-:Y:S01]  /*8fa0*/  @!P1 IMAD.IADD R78, R78, 0x1, -R7 ;  /* 0x000000014e4e9824 */ /* 0x000fe200078e0a07 */
[C---:B------:R-:W-:Y:S01]  /*8fb0*/  ISETP.GT.U32.AND P1, PT, R7.reuse, R72, PT ;  /* 0x000000480700720c */ /* 0x040fe20003f24070 */
[----:B------:R-:W-:Y:S01]  /*8fc0*/  @!P4 IMAD.MOV R74, RZ, RZ, -R74 ;  /* 0x000000ffff4ac224 */ /* 0x000fe200078e0a4a */
[C---:B------:R-:W-:Y:S01]  /*8fd0*/  ISETP.GT.U32.AND P4, PT, R7.reuse, R80, PT ;  /* 0x000000500700720c */ /* 0x040fe20003f84070 */
[----:B------:R-:W-:Y:S01]  /*8fe0*/  @!P5 IMAD.MOV R62, RZ, RZ, -R62 ;  /* 0x000000ffff3ed224 */ /* 0x000fe200078e0a3e */
[----:B------:R-:W-:Y:S01]  /*8ff0*/  ISETP.GE.AND P5, PT, R16, RZ, PT ;  /* 0x000000ff1000720c */ /* 0x000fe20003fa6270 */
[----:B------:R-:W-:Y:S01]  /*9000*/  VIADD R16, R6, 0x1d0 ;  /* 0x000001d006107836 */ /* 0x000fe20000000000 */
[----:B------:R-:W-:Y:S01]  /*9010*/  ISETP.GT.U32.AND P6, PT, R7, R78, PT ;  /* 0x0000004e0700720c */ /* 0x000fe20003fc4070 */
[----:B------:R-:W-:-:S03]  /*9020*/  IMAD.HI.U32 R0, R3, R82, RZ ;  /* 0x0000005203007227 */ /* 0x000fc600078e00ff */
[----:B------:R-:W-:Y:S01]  /*9030*/  IABS R86, R16 ;  /* 0x0000001000567213 */ /* 0x000fe20000000000 */
[----:B------:R-:W-:Y:S02]  /*9040*/  IMAD.MOV R0, RZ, RZ, -R0 ;  /* 0x000000ffff007224 */ /* 0x000fe400078e0a00 */
[--C-:B------:R-:W-:Y:S01]  /*9050*/  @!P2 IMAD.IADD R76, R76, 0x1, -R7.reuse ;  /* 0x000000014c4ca824 */ /* 0x100fe200078e0a07 */
[----:B------:R-:W-:Y:S01]  /*9060*/  ISETP.GE.AND P2, PT, R13, RZ, PT ;  /* 0x000000ff0d00720c */ /* 0x000fe20003f46270 */
[----:B------:R-:W-:Y:S02]  /*9070*/  IMAD R82, R7, R0, R82 ;  /* 0x0000000007527224 */ /* 0x000fe400078e0252 */
[--C-:B------:R-:W-:Y:S01]  /*9080*/  @!P1 IMAD.IADD R72, R72, 0x1, -R7.reuse ;  /* 0x0000000148489824 */ /* 0x100fe200078e0a07 */
[----:B------:R-:W-:Y:S01]  /*9090*/  ISETP.GE.AND P1, PT, R14, RZ, PT ;  /* 0x000000ff0e00720c */ /* 0x000fe20003f26270 */
[----:B------:R-:W-:Y:S02]  /*90a0*/  VIADD R13, R6, 0x1c8 ;  /* 0x000001c8060d7836 */ /* 0x000fe40000000000 */
[----:B------:R-:W-:Y:S01]  /*90b0*/  @!P4 IMAD.IADD R80, R80, 0x1, -R7 ;  /* 0x000000015050c824 */ /* 0x000fe200078e0a07 */
[----:B------:R-:W-:Y:S01]  /*90c0*/  ISETP.GE.AND P4, PT, R16, RZ, PT ;  /* 0x000000ff1000720c */ /* 0x000fe20003f86270 */
[----:B------:R-:W-:Y:S01]  /*90d0*/  IMAD.HI.U32 R0, R3, R86, RZ ;  /* 0x0000005603007227 */ /* 0x000fe200078e00ff */
[----:B------:R-:W-:-:S03]  /*90e0*/  IABS R88, R13 ;  /* 0x0000000d00587213 */ /* 0x000fc60000000000 */
[----:B------:R-:W-:Y:S01]  /*90f0*/  @!P6 IMAD.IADD R78, R78, 0x1, -R7 ;  /* 0x000000014e4ee824 */ /* 0x000fe200078e0a07 */
[C---:B------:R-:W-:Y:S01]  /*9100*/  ISETP.GT.U32.AND P6, PT, R7.reuse, R82, PT ;  /* 0x000000520700720c */ /* 0x040fe20003fc4070 */
[----:B------:R-:W-:Y:S01]  /*9110*/  @!P5 IMAD.MOV R72, RZ, RZ, -R72 ;  /* 0x000000ffff48d224 */ /* 0x000fe200078e0a48 */
[C---:B------:R-:W-:Y:S01]  /*9120*/  ISETP.GT.U32.AND P5, PT, R7.reuse, R80, PT ;  /* 0x000000500700720c */ /* 0x040fe20003fa4070 */
[----:B------:R-:W-:Y:S02]  /*9130*/  IMAD.MOV R0, RZ, RZ, -R0 ;  /* 0x000000ffff007224 */ /* 0x000fe400078e0a00 */
[----:B------:R-:W-:Y:S02]  /*9140*/  VIADD R18, R6, 0x1cc ;  /* 0x000001cc06127836 */ /* 0x000fe40000000000 */
[----:B------:R-:W-:Y:S02]  /*9150*/  IMAD R86, R7, R0, R86 ;  /* 0x0000000007567224 */ /* 0x000fe400078e0256 */
[----:B------:R-:W-:Y:S01]  /*9160*/  IMAD.HI.U32 R0, R3, R88, RZ ;  /* 0x0000005803007227 */ /* 0x000fe200078e00ff */
[----:B------:R-:W-:-:S03]  /*9170*/  IABS R84, R18 ;  /* 0x0000001200547213 */ /* 0x000fc60000000000 */
[----:B------:R-:W-:Y:S02]  /*9180*/  IMAD.MOV R0, RZ, RZ, -R0 ;  /* 0x000000ffff007224 */ /* 0x000fe400078e0a00 */
[--C-:B------:R-:W-:Y:S02]  /*9190*/  @!P6 IMAD.IADD R82, R82, 0x1, -R7.reuse ;  /* 0x000000015252e824 */ /* 0x100fe400078e0a07 */
[----:B------:R-:W-:Y:S02]  /*91a0*/  @!P5 IMAD.IADD R80, R80, 0x1, -R7 ;  /* 0x000000015050d824 */ /* 0x000fe400078e0a07 */
[C---:B------:R-:W-:Y:S01]  /*91b0*/  IMAD R88, R7.reuse, R0, R88 ;  /* 0x0000000007587224 */ /* 0x040fe200078e0258 */
[----:B------:R-:W-:Y:S01]  /*91c0*/  ISETP.GT.U32.AND P6, PT, R7, R82, PT ;  /* 0x000000520700720c */ /* 0x000fe20003fc4070 */
[----:B------:R-:W-:-:S04]  /*91d0*/  IMAD.HI.U32 R4, R3, R84, RZ ;  /* 0x0000005403047227 */ /* 0x000fc800078e00ff */
[----:B------:R-:W-:Y:S01]  /*91e0*/  @!P1 IMAD.MOV R80, RZ, RZ, -R80 ;  /* 0x000000ffff509224 */ /* 0x000fe200078e0a50 */
[C---:B------:R-:W-:Y:S01]  /*91f0*/  ISETP.GT.U32.AND P1, PT, R7.reuse, R88, PT ;  /* 0x000000580700720c */ /* 0x040fe20003f24070 */
[----:B------:R-:W-:Y:S02]  /*9200*/  IMAD.MOV R4, RZ, RZ, -R4 ;  /* 0x000000ffff047224 */ /* 0x000fe400078e0a04 */
[----:B------:R-:W-:Y:S01]  /*9210*/  @!P0 IMAD.MOV R78, RZ, RZ, -R78 ;  /* 0x000000ffff4e8224 */ /* 0x000fe200078e0a4e */
[C---:B------:R-:W-:Y:S01]  /*9220*/  ISETP.GT.U32.AND P0, PT, R7.reuse, R86, PT ;  /* 0x000000560700720c */ /* 0x040fe20003f04070 */
[C---:B------:R-:W-:Y:S02]  /*9230*/  IMAD R84, R7.reuse, R4, R84 ;  /* 0x0000000407547224 */ /* 0x040fe400078e0254 */
[----:B------:R-:W-:Y:S02]  /*9240*/  VIADD R14, R6, 0x1c0 ;  /* 0x000001c0060e7836 */ /* 0x000fe40000000000 */
[--C-:B------:R-:W-:Y:S01]  /*9250*/  @!P6 IMAD.IADD R82, R82, 0x1, -R7.reuse ;  /* 0x000000015252e824 */ /* 0x100fe200078e0a07 */
[----:B------:R-:W-:Y:S01]  /*9260*/  ISETP.GT.U32.AND P5, PT, R7, R84, PT ;  /* 0x000000540700720c */ /* 0x000fe20003fa4070 */
[----:B------:R-:W-:Y:S01]  /*9270*/  VIADD R4, R6, 0x1c4 ;  /* 0x000001c406047836 */ /* 0x000fe20000000000 */
[----:B------:R-:W-:Y:S01]  /*9280*/  IABS R90, R14 ;  /* 0x0000000e005a7213 */ /* 0x000fe20000000000 */
[--C-:B------:R-:W-:Y:S01]  /*9290*/  @!P1 IMAD.IADD R88, R88, 0x1, -R7.reuse ;  /* 0x0000000158589824 */ /* 0x100fe200078e0a07 */
[----:B------:R-:W-:Y:S01]  /*92a0*/  ISETP.GE.AND P6, PT, R13, RZ, PT ;  /* 0x000000ff0d00720c */ /* 0x000fe20003fc6270 */
[----:B------:R-:W-:Y:S01]  /*92b0*/  @!P2 IMAD.MOV R82, RZ, RZ, -R82 ;  /* 0x000000ffff52a224 */ /* 0x000fe200078e0a52 */
[----:B------:R-:W-:Y:S01]  /*92c0*/  IABS R92, R4 ;  /* 0x00000004005c7213 */ /* 0x000fe20000000000 */
[----:B------:R-:W-:Y:S01]  /*92d0*/  @!P0 IMAD.IADD R86, R86, 0x1, -R7 ;  /* 0x0000000156568824 */ /* 0x000fe200078e0a07 */
[----:B------:R-:W-:Y:S01]  /*92e0*/  ISETP.GE.AND P2, PT, R4, RZ, PT ;  /* 0x000000ff0400720c */ /* 0x000fe20003f46270 */
[----:B------:R-:W-:Y:S01]  /*92f0*/  IMAD.HI.U32 R4, R3, R90, RZ ;  /* 0x0000005a03047227 */ /* 0x000fe200078e00ff */
[----:B------:R-:W-:-:S02]  /*9300*/  ISETP.GT.U32.AND P1, PT, R7, R88, PT ;  /* 0x000000580700720c */ /* 0x000fc40003f24070 */
[C---:B------:R-:W-:Y:S01]  /*9310*/  ISETP.GT.U32.AND P0, PT, R7.reuse, R86, PT ;  /* 0x000000560700720c */ /* 0x040fe20003f04070 */
[----:B------:R-:W-:Y:S02]  /*9320*/  IMAD.MOV R4, RZ, RZ, -R4 ;  /* 0x000000ffff047224 */ /* 0x000fe400078e0a04 */
[----:B------:R-:W-:Y:S02]  /*9330*/  @!P5 IMAD.IADD R84, R84, 0x1, -R7 ;  /* 0x000000015454d824 */ /* 0x000fe400078e0a07 */
[C---:B------:R-:W-:Y:S02]  /*9340*/  IMAD R90, R7.reuse, R4, R90 ;  /* 0x00000004075a7224 */ /* 0x040fe400078e025a */
[----:B------:R-:W-:Y:S01]  /*9350*/  VIADD R16, R6, 0x1bc ;  /* 0x000001bc06107836 */ /* 0x000fe20000000000 */
[----:B------:R-:W-:Y:S01]  /*9360*/  ISETP.GT.U32.AND P5, PT, R7, R84, PT ;  /* 0x000000540700720c */ /* 0x000fe20003fa4070 */
[----:B------:R-:W-:-:S03]  /*9370*/  IMAD.HI.U32 R0, R3, R92, RZ ;  /* 0x0000005c03007227 */ /* 0x000fc600078e00ff */
[----:B------:R-:W-:Y:S01]  /*9380*/  IABS R94, R16 ;  /* 0x00000010005e7213 */ /* 0x000fe20000000000 */
[--C-:B------:R-:W-:Y:S01]  /*9390*/  @!P1 IMAD.IADD R88, R88, 0x1, -R7.reuse ;  /* 0x0000000158589824 */ /* 0x100fe200078e0a07 */
[C---:B------:R-:W-:Y:S01]  /*93a0*/  ISETP.GT.U32.AND P1, PT, R7.reuse, R90, PT ;  /* 0x0000005a0700720c */ /* 0x040fe20003f24070 */
[----:B------:R-:W-:Y:S01]  /*93b0*/  @!P3 IMAD.MOV R76, RZ, RZ, -R76 ;  /* 0x000000ffff4cb224 */ /* 0x000fe200078e0a4c */
[----:B------:R-:W-:Y:S01]  /*93c0*/  ISETP.GE.AND P3, PT, R18, RZ, PT ;  /* 0x000000ff1200720c */ /* 0x000fe20003f66270 */
[----:B------:R-:W-:Y:S02]  /*93d0*/  IMAD.MOV R0, RZ, RZ, -R0 ;  /* 0x000000ffff007224 */ /* 0x000fe400078e0a00 */
[----:B------:R-:W-:Y:S01]  /*93e0*/  @!P0 IMAD.IADD R86, R86, 0x1, -R7 ;  /* 0x0000000156568824 */ /* 0x000fe200078e0a07 */
[----:B------:R-:W-:Y:S01]  /*93f0*/  ISETP.GE.AND P0, PT, R14, RZ, PT ;  /* 0x000000ff0e00720c */ /* 0x000fe20003f06270 */
[----:B------:R-:W-:Y:S02]  /*9400*/  IMAD R92, R7, R0, R92 ;  /* 0x00000000075c7224 */ /* 0x000fe400078e025c */
[----:B------:R-:W-:-:S04]  /*9410*/  IMAD.HI.U32 R13, R3, R94, RZ ;  /* 0x0000005e030d7227 */ /* 0x000fc800078e00ff */
[----:B------:R-:W-:Y:S02]  /*9420*/  VIADD R0, R6, 0x1b8 ;  /* 0x000001b806007836 */ /* 0x000fe40000000000 */
[----:B------:R-:W-:Y:S01]  /*9430*/  @!P5 IMAD.IADD R84, R84, 0x1, -R7 ;  /* 0x000000015454d824 */ /* 0x000fe200078e0a07 */
[----:B------:R-:W-:Y:S01]  /*9440*/  ISETP.GE.AND P5, PT, R16, RZ, PT ;  /* 0x000000ff1000720c */ /* 0x000fe20003fa6270 */
[----:B------:R-:W-:Y:S01]  /*9450*/  @!P4 IMAD.MOV R86, RZ, RZ, -R86 ;  /* 0x000000ffff56c224 */ /* 0x000fe200078e0a56 */
[----:B------:R-:W-:Y:S01]  /*9460*/  ISETP.GT.U32.AND P4, PT, R7, R92, PT ;  /* 0x0000005c0700720c */ /* 0x000fe20003f84070 */
[----:B------:R-:W-:Y:S01]  /*9470*/  IMAD.MOV R13, RZ, RZ, -R13 ;  /* 0x000000ffff0d7224 */ /* 0x000fe200078e0a0d */
[----:B------:R-:W-:Y:S01]  /*9480*/  IABS R96, R0 ;  /* 0x0000000000607213 */ /* 0x000fe20000000000 */
[----:B------:R-:W-:Y:S02]  /*9490*/  VIADD R16, R6, 0x1b4 ;  /* 0x000001b406107836 */ /* 0x000fe40000000000 */
[----:B------:R-:W-:-:S02]  /*94a0*/  @!P1 IMAD.IADD R90, R90, 0x1, -R7 ;  /* 0x000000015a5a9824 */ /* 0x000fc400078e0a07 */
[----:B------:R-:W-:Y:S01]  /*94b0*/  IMAD R94, R7, R13, R94 ;  /* 0x0000000d075e7224 */ /* 0x000fe200078e025e */
[----:B------:R-:W-:Y:S01]  /*94c0*/  IABS R98, R16 ;  /* 0x0000001000627213 */ /* 0x000fe20000000000 */
[----:B------:R-:W-:Y:S01]  /*94d0*/  @!P3 IMAD.MOV R84, RZ, RZ, -R84 ;  /* 0x000000ffff54b224 */ /* 0x000fe200078e0a54 */
[----:B------:R-:W-:Y:S01]  /*94e0*/  ISETP.GE.AND P3, PT, R0, RZ, PT ;  /* 0x000000ff0000720c */ /* 0x000fe20003f66270 */
[----:B------:R-:W-:Y:S01]  /*94f0*/  IMAD.HI.U32 R0, R3, R96, RZ ;  /* 0x0000006003007227 */ /* 0x000fe200078e00ff */
[----:B------:R-:W-:-:S03]  /*9500*/  ISETP.GT.U32.AND P1, PT, R7, R90, PT ;  /* 0x0000005a0700720c */ /* 0x000fc60003f24070 */
[----:B------:R-:W-:Y:S01]  /*9510*/  @!P6 IMAD.MOV R88, RZ, RZ, -R88 ;  /* 0x000000ffff58e224 */ /* 0x000fe200078e0a58 */
[----:B------:R-:W-:Y:S01]  /*9520*/  ISETP.GT.U32.AND P6, PT, R7, R94, PT ;  /* 0x0000005e0700720c */ /* 0x000fe20003fc4070 */
[----:B------:R-:W-:Y:S02]  /*9530*/  VIADD R20, R6, 0x1ac ;  /* 0x000001ac06147836 */ /* 0x000fe40000000000 */
[----:B------:R-:W-:-:S03]  /*9540*/  IMAD.HI.U32 R4, R3, R98, RZ ;  /* 0x0000006203047227 */ /* 0x000fc600078e00ff */
[----:B------:R-:W-:Y:S01]  /*9550*/  IABS R102, R20 ;  /* 0x0000001400667213 */ /* 0x000fe20000000000 */
[----:B------:R-:W-:Y:S02]  /*9560*/  IMAD.MOV R0, RZ, RZ, -R0 ;  /* 0x000000ffff007224 */ /* 0x000fe400078e0a00 */
[--C-:B------:R-:W-:Y:S02]  /*9570*/  @!P4 IMAD.IADD R92, R92, 0x1, -R7.reuse ;  /* 0x000000015c5cc824 */ /* 0x100fe400078e0a07 */
[----:B------:R-:W-:Y:S02]  /*9580*/  IMAD.MOV R4, RZ, RZ, -R4 ;  /* 0x000000ffff047224 */ /* 0x000fe400078e0a04 */
[C---:B------:R-:W-:Y:S01]  /*9590*/  IMAD R96, R7.reuse, R0, R96 ;  /* 0x0000000007607224 */ /* 0x040fe200078e0260 */
[C---:B------:R-:W-:Y:S01]  /*95a0*/  ISETP.GT.U32.AND P4, PT, R7.reuse, R92, PT ;  /* 0x0000005c0700720c */ /* 0x040fe20003f84070 */
[C---:B------:R-:W-:Y:S02]  /*95b0*/  IMAD R98, R7.reuse, R4, R98 ;  /* 0x0000000407627224 */ /* 0x040fe400078e0262 */
[----:B------:R-:W-:Y:S01]  /*95c0*/  @!P1 IMAD.IADD R90, R90, 0x1, -R7 ;  /* 0x000000015a5a9824 */ /* 0x000fe200078e0a07 */
[----:B------:R-:W-:Y:S01]  /*95d0*/  ISETP.GT.U32.AND P1, PT, R7, R96, PT ;  /* 0x000000600700720c */ /* 0x000fe20003f24070 */
[----:B------:R-:W-:-:S04]  /*95e0*/  IMAD.HI.U32 R14, R3, R102, RZ ;  /* 0x00000066030e7227 */ /* 0x000fc800078e00ff */
[--C-:B------:R-:W-:Y:S01]  /*95f0*/  @!P6 IMAD.IADD R94, R94, 0x1, -R7.reuse ;  /* 0x000000015e5ee824 */ /* 0x100fe200078e0a07 */
[C---:B------:R-:W-:Y:S01]  /*9600*/  ISETP.GT.U32.AND P6, PT, R7.reuse, R98, PT ;  /* 0x000000620700720c */ /* 0x040fe20003fc4070 */
[----:B------:R-:W-:Y:S02]  /*9610*/  IMAD.MOV R14, RZ, RZ, -R14 ;  /* 0x000000ffff0e7224 */ /* 0x000fe400078e0a0e */
[C---:B------:R-:W-:Y:S02]  /*9620*/  VIADD R18, R6.reuse, 0x1b0 ;  /* 0x000001b006127836 */ /* 0x040fe40000000000 */
[C---:B------:R-:W-:Y:S02]  /*9630*/  IMAD R102, R7.reuse, R14, R102 ;  /* 0x0000000e07667224 */ /* 0x040fe400078e0266 */
[----:B------:R-:W-:Y:S01]  /*9640*/  VIADD R14, R6, 0x1a8 ;  /* 0x000001a8060e7836 */ /* 0x000fe20000000000 */
[----:B------:R-:W-:Y:S01]  /*9650*/  IABS R100, R18 ;  /* 0x0000001200647213 */ /* 0x000fe20000000000 */
[--C-:B------:R-:W-:Y:S01]  /*9660*/  @!P4 IMAD.IADD R92, R92, 0x1, -R7.reuse ;  /* 0x000000015c5cc824 */ /* 0x100fe200078e0a07 */
[----:B------:R-:W-:Y:S01]  /*9670*/  ISETP.GE.AND P4, PT, R16, RZ, PT ;  /* 0x000000ff1000720c */ /* 0x000fe20003f86270 */
[----:B------:R-:W-:Y:S01]  /*9680*/  VIADD R16, R6, 0x1a4 ;  /* 0x000001a406107836 */ /* 0x000fe20000000000 */
[----:B------:R-:W-:Y:S01]  /*9690*/  IABS R104, R14 ;  /* 0x0000000e00687213 */ /* 0x000fe20000000000 */
[----:B------:R-:W-:Y:S01]  /*96a0*/  @!P1 IMAD.IADD R96, R96, 0x1, -R7 ;  /* 0x0000000160609824 */ /* 0x000fe200078e0a07 */
[----:B------:R-:W-:Y:S01]  /*96b0*/  ISETP.GT.U32.AND P1, PT, R7, R94, PT ;  /* 0x0000005e0700720c */ /* 0x000fe20003f24070 */
[----:B------:R-:W-:Y:S01]  /*96c0*/  IMAD.HI.U32 R13, R3, R100, RZ ;  /* 0x00000064030d7227 */ /* 0x000fe200078e00ff */
[----:B------:R-:W-:-:S03]  /*96d0*/  IABS R106, R16 ;  /* 0x00000010006a7213 */ /* 0x000fc60000000000 */
[----:B------:R-:W-:Y:S02]  /*96e0*/  @!P6 IMAD.IADD R98, R98, 0x1, -R7 ;  /* 0x000000016262e824 */ /* 0x000fe400078e0a07 */
[----:B------:R-:W-:Y:S01]  /*96f0*/  @!P2 IMAD.MOV R92, RZ, RZ, -R92 ;  /* 0x000000ffff5ca224 */ /* 0x000fe200078e0a5c */
[C---:B------:R-:W-:Y:S01]  /*9700*/  ISETP.GT.U32.AND P2, PT, R7.reuse, R96, PT ;  /* 0x000000600700720c */ /* 0x040fe20003f44070 */
[----:B------:R-:W-:Y:S01]  /*9710*/  IMAD.MOV R13, RZ, RZ, -R13 ;  /* 0x000000ffff0d7224 */ /* 0x000fe200078e0a0d */
[----:B------:R-:W-:Y:S01]  /*9720*/  ISETP.GT.U32.AND P6, PT, R7, R98, PT ;  /* 0x000000620700720c */ /* 0x000fe20003fc4070 */
[----:B------:R-:W-:-:S04]  /*9730*/  IMAD.HI.U32 R0, R3, R104, RZ ;  /* 0x0000006803007227 */ /* 0x000fc800078e00ff */
[----:B------:R-:W-:Y:S02]  /*9740*/  IMAD R100, R7, R13, R100 ;  /* 0x0000000d07647224 */ /* 0x000fe400078e0264 */
[----:B------:R-:W-:-:S04]  /*9750*/  IMAD.HI.U32 R4, R3, R106, RZ ;  /* 0x0000006a03047227 */ /* 0x000fc800078e00ff */
[----:B------:R-:W-:Y:S02]  /*9760*/  IMAD.MOV R0, RZ, RZ, -R0 ;  /* 0x000000ffff007224 */ /* 0x000fe400078e0a00 */
[----:B------:R-:W-:Y:S02]  /*9770*/  IMAD.MOV R13, RZ, RZ, -R4 ;  /* 0x000000ffff0d7224 */ /* 0x000fe400078e0a04 */
[----:B------:R-:W-:Y:S01]  /*9780*/  @!P0 IMAD.MOV R90, RZ, RZ, -R90 ;  /* 0x000000ffff5a8224 */ /* 0x000fe200078e0a5a */
[C---:B------:R-:W-:Y:S01]  /*9790*/  ISETP.GT.U32.AND P0, PT, R7.reuse, R100, PT ;  /* 0x000000640700720c */ /* 0x040fe20003f04070 */
[----:B------:R-:W-:Y:S01]  /*97a0*/  @!P1 IMAD.IADD R94, R94, 0x1, -R7 ;  /* 0x000000015e5e9824 */ /* 0x000fe200078e0a07 */
[C---:B------:R-:W-:Y:S01]  /*97b0*/  ISETP.GT.U32.AND P1, PT, R7.reuse, R102, PT ;  /* 0x000000660700720c */ /* 0x040fe20003f24070 */
[C---:B------:R-:W-:Y:S02]  /*97c0*/  IMAD R104, R7.reuse, R0, R104 ;  /* 0x0000000007687224 */ /* 0x040fe400078e0268 */
[----:B------:R-:W-:-:S02]  /*97d0*/  IMAD R106, R7, R13, R106 ;  /* 0x0000000d076a7224 */ /* 0x000fc400078e026a */
[--C-:B------:R-:W-:Y:S01]  /*97e0*/  @!P2 IMAD.IADD R96, R96, 0x1, -R7.reuse ;  /* 0x000000016060a824 */ /* 0x100fe200078e0a07 */
[C---:B------:R-:W-:Y:S01]  /*97f0*/  ISETP.GT.U32.AND P2, PT, R7.reuse, R104, PT ;  /* 0x000000680700720c */ /* 0x040fe20003f44070 */
[--C-:B------:R-:W-:Y:S01]  /*9800*/  @!P6 IMAD.IADD R98, R98, 0x1, -R7.reuse ;  /* 0x000000016262e824 */ /* 0x100fe200078e0a07 */
[C---:B------:R-:W-:Y:S01]  /*9810*/  ISETP.GT.U32.AND P6, PT, R7.reuse, R106, PT ;  /* 0x0000006a0700720c */ /* 0x040fe20003fc4070 */
[----:B------:R-:W-:Y:S02]  /*9820*/  VIADD R22, R6, 0x19c ;  /* 0x0000019c06167836 */ /* 0x000fe40000000000 */
[--C-:B------:R-:W-:Y:S01]  /*9830*/  @!P0 IMAD.IADD R100, R100, 0x1, -R7.reuse ;  /* 0x0000000164648824 */ /* 0x100fe200078e0a07 */
[----:B------:R-:W-:Y:S01]  /*9840*/  ISETP.GE.AND P0, PT, R18, RZ, PT ;  /* 0x000000ff1200720c */ /* 0x000fe20003f06270 */
[--C-:B------:R-:W-:Y:S01]  /*9850*/  @!P1 IMAD.IADD R102, R102, 0x1, -R7.reuse ;  /* 0x0000000166669824 */ /* 0x100fe200078e0a07 */
[----:B------:R-:W-:Y:S01]  /*9860*/  IABS R110, R22 ;  /* 0x00000016006e7213 */ /* 0x000fe20000000000 */
[----:B------:R-:W-:Y:S01]  /*9870*/  VIADD R21, R6, 0x1a0 ;  /* 0x000001a006157836 */ /* 0x000fe20000000000 */
[----:B------:R-:W-:Y:S01]  /*9880*/  ISETP.GE.AND P1, PT, R20, RZ, PT ;  /* 0x000000ff1400720c */ /* 0x000fe20003f26270 */
[----:B------:R-:W-:Y:S01]  /*9890*/  @!P5 IMAD.MOV R94, RZ, RZ, -R94 ;  /* 0x000000ffff5ed224 */ /* 0x000fe200078e0a5e */
[C---:B------:R-:W-:Y:S01]  /*98a0*/  ISETP.GT.U32.AND P5, PT, R7.reuse, R102, PT ;  /* 0x000000660700720c */ /* 0x040fe20003fa4070 */
[----:B------:R-:W-:Y:S01]  /*98b0*/  @!P2 IMAD.IADD R104, R104, 0x1, -R7 ;  /* 0x000000016868a824 */ /* 0x000fe200078e0a07 */
[----:B------:R-:W-:Y:S01]  /*98c0*/  ISETP.GT.U32.AND P2, PT, R7, R100, PT ;  /* 0x000000640700720c */ /* 0x000fe20003f44070 */
[----:B------:R-:W-:Y:S01]  /*98d0*/  IMAD.HI.U32 R4, R3, R110, RZ ;  /* 0x0000006e03047227 */ /* 0x000fe200078e00ff */
[----:B------:R-:W-:-:S03]  /*98e0*/  IABS R108, R21 ;  /* 0x00000015006c7213 */ /* 0x000fc60000000000 */
[----:B------:R-:W-:Y:S01]  /*98f0*/  @!P6 IMAD.IADD R106, R106, 0x1, -R7 ;  /* 0x000000016a6ae824 */ /* 0x000fe200078e0a07 */
[----:B------:R-:W-:Y:S01]  /*9900*/  ISETP.GT.U32.AND P6, PT, R7, R104, PT ;  /* 0x000000680700720c */ /* 0x000fe20003fc4070 */
[----:B------:R-:W-:Y:S02]  /*9910*/  IMAD.MOV R4, RZ, RZ, -R4 ;  /* 0x000000ffff047224 */ /* 0x000fe400078e0a04 */
[----:B------:R-:W-:Y:S02]  /*9920*/  VIADD R13, R6, 0x198 ;  /* 0x00000198060d7836 */ /* 0x000fe40000000000 */
[----:B------:R-:W-:-:S03]  /*9930*/  IMAD.HI.U32 R0, R3, R108, RZ ;  /* 0x0000006c03007227 */ /* 0x000fc600078e00ff */
[----:B------:R-:W-:Y:S01]  /*9940*/  IABS R112, R13 ;  /* 0x0000000d00707213 */ /* 0x000fe20000000000 */
[C---:B------:R-:W-:Y:S02]  /*9950*/  IMAD R110, R7.reuse, R4, R110 ;  /* 0x00000004076e7224 */ /* 0x040fe400078e026e */
[----:B------:R-:W-:Y:S02]  /*9960*/  VIADD R18, R6, 0x194 ;  /* 0x0000019406127836 */ /* 0x000fe40000000000 */
[----:B------:R-:W-:Y:S02]  /*9970*/  IMAD.MOV R0, RZ, RZ, -R0 ;  /* 0x000000ffff007224 */ /* 0x000fe400078e0a00 */
[----:B------:R-:W-:Y:S01]  /*9980*/  @!P3 IMAD.MOV R96, RZ, RZ, -R96 ;  /* 0x000000ffff60b224 */ /* 0x000fe200078e0a60 */
[C---:B------:R-:W-:Y:S01]  /*9990*/  ISETP.GT.U32.AND P3, PT, R7.reuse, R106, PT ;  /* 0x0000006a0700720c */ /* 0x040fe20003f64070 */
[--C-:B------:R-:W-:Y:S01]  /*99a0*/  @!P2 IMAD.IADD R100, R100, 0x1, -R7.reuse ;  /* 0x000000016464a824 */ /* 0x100fe200078e0a07 */
[----:B------:R-:W-:Y:S01]  /*99b0*/  IABS R114, R18 ;  /* 0x0000001200727213 */ /* 0x000fe20000000000 */
[----:B------:R-:W-:Y:S01]  /*99c0*/  @!P5 IMAD.IADD R102, R102, 0x1, -R7 ;  /* 0x000000016666d824 */ /* 0x000fe200078e0a07 */
[----:B------:R-:W-:Y:S01]  /*99d0*/  ISETP.GE.AND P2, PT, R14, RZ, PT ;  /* 0x000000ff0e00720c */ /* 0x000fe20003f46270 */
[C---:B------:R-:W-:Y:S01]  /*99e0*/  IMAD R108, R7.reuse, R0, R108 ;  /* 0x00000000076c7224 */ /* 0x040fe200078e026c */
[----:B------:R-:W-:Y:S01]  /*99f0*/  ISETP.GT.U32.AND P5, PT, R7, R110, PT ;  /* 0x0000006e0700720c */ /* 0x000fe20003fa4070 */
[----:B------:R-:W-:-:S04]  /*9a00*/  IMAD.HI.U32 R0, R3, R112, RZ ;  /* 0x0000007003007227 */ /* 0x000fc800078e00ff */
[----:B------:R-:W-:Y:S01]  /*9a10*/  @!P6 IMAD.IADD R104, R104, 0x1, -R7 ;  /* 0x000000016868e824 */ /* 0x000fe200078e0a07 */
[----:B------:R-:W-:Y:S01]  /*9a20*/  ISETP.GE.AND P6, PT, R16, RZ, PT ;  /* 0x000000ff1000720c */ /* 0x000fe20003fc6270 */
[----:B------:R-:W-:-:S04]  /*9a30*/  IMAD.HI.U32 R4, R3, R114, RZ ;  /* 0x0000007203047227 */ /* 0x000fc800078e00ff */
[----:B------:R-:W-:Y:S02]  /*9a40*/  IMAD.MOV R0, RZ, RZ, -R0 ;  /* 0x000000ffff007224 */ /* 0x000fe400078e0a00 */
[----:B------:R-:W-:Y:S01]  /*9a50*/  @!P4 IMAD.MOV R98, RZ, RZ, -R98 ;  /* 0x000000ffff62c224 */ /* 0x000fe200078e0a62 */
[C---:B------:R-:W-:Y:S01]  /*9a60*/  ISETP.GT.U32.AND P4, PT, R7.reuse, R108, PT ;  /* 0x0000006c0700720c */ /* 0x040fe20003f84070 */
[----:B------:R-:W-:Y:S02]  /*9a70*/  IMAD.MOV R4, RZ, RZ, -R4 ;  /* 0x000000ffff047224 */ /* 0x000fe400078e0a04 */
[----:B------:R-:W-:Y:S02]  /*9a80*/  IMAD R112, R7, R0, R112 ;  /* 0x0000000007707224 */ /* 0x000fe400078e0270 */
[--C-:B------:R-:W-:Y:S01]  /*9a90*/  @!P3 IMAD.IADD R106, R106, 0x1, -R7.reuse ;  /* 0x000000016a6ab824 */ /* 0x100fe200078e0a07 */
[----:B------:R-:W-:Y:S01]  /*9aa0*/  ISETP.GE.AND P3, PT, R21, RZ, PT ;  /* 0x000000ff1500720c */ /* 0x000fe20003f66270 */
[----:B------:R-:W-:Y:S01]  /*9ab0*/  @!P5 IMAD.IADD R110, R110, 0x1, -R7 ;  /* 0x000000016e6ed824 */ /* 0x000fe200078e0a07 */
[----:B------:R-:W-:Y:S01]  /*9ac0*/  ISETP.GE.AND P5, PT, R13, RZ, PT ;  /* 0x000000ff0d00720c */ /* 0x000fe20003fa6270 */
[----:B------:R-:W-:-:S02]  /*9ad0*/  IMAD R114, R7, R4, R114 ;  /* 0x0000000407727224 */ /* 0x000fc400078e0272 */
[----:B------:R-:W-:Y:S01]  /*9ae0*/  @!P2 IMAD.MOV R104, RZ, RZ, -R104 ;  /* 0x000000ffff68a224 */ /* 0x000fe200078e0a68 */
[C---:B------:R-:W-:Y:S01]  /*9af0*/  ISETP.GT.U32.AND P2, PT, R7.reuse, R112, PT ;  /* 0x000000700700720c */ /* 0x040fe20003f44070 */
[----:B------:R-:W-:Y:S01]  /*9b00*/  @!P1 IMAD.MOV R102, RZ, RZ, -R102 ;  /* 0x000000ffff669224 */ /* 0x000fe200078e0a66 */
[C---:B------:R-:W-:Y:S01]  /*9b10*/  ISETP.GT.U32.AND P1, PT, R7.reuse, R110, PT ;  /* 0x0000006e0700720c */ /* 0x040fe20003f24070 */
[----:B------:R-:W-:Y:S01]  /*9b20*/  @!P6 IMAD.MOV R106, RZ, RZ, -R106 ;  /* 0x000000ffff6ae224 */ /* 0x000fe200078e0a6a */
[C---:B------:R-:W-:Y:S01]  /*9b30*/  ISETP.GT.U32.AND P6, PT, R7.reuse, R114, PT ;  /* 0x000000720700720c */ /* 0x040fe20003fc4070 */
[--C-:B------:R-:W-:Y:S01]  /*9b40*/  @!P4 IMAD.IADD R108, R108, 0x1, -R7.reuse ;  /* 0x000000016c6cc824 */ /* 0x100fe200078e0a07 */
[----:B------:R-:W-:Y:S01]  /*9b50*/  ISETP.GE.AND P4, PT, R22, RZ, PT ;  /* 0x000000ff1600720c */ /* 0x000fe20003f86270 */
[C---:B------:R-:W-:Y:S02]  /*9b60*/  VIADD R0, R6.reuse, 0x190 ;  /* 0x0000019006007836 */ /* 0x040fe40000000000 */
[----:B------:R-:W-:Y:S01]  /*9b70*/  @!P0 IMAD.MOV R100, RZ, RZ, -R100 ;  /* 0x000000ffff648224 */ /* 0x000fe200078e0a64 */
[----:B------:R-:W-:Y:S01]  /*9b80*/  ISETP.GT.U32.AND P0, PT, R7, R108, PT ;  /* 0x0000006c0700720c */ /* 0x000fe20003f04070 */
[----:B------:R-:W-:Y:S01]  /*9b90*/  VIADD R4, R6, 0x18c ;  /* 0x0000018c06047836 */ /* 0x000fe20000000000 */
[----:B------:R-:W-:Y:S01]  /*9ba0*/  IABS R116, R0 ;  /* 0x0000000000747213 */ /* 0x000fe20000000000 */
[----:B------:R-:W-:-:S02]  /*9bb0*/  @!P2 IMAD.IADD R112, R112, 0x1, -R7 ;  /* 0x000000017070a824 */ /* 0x000fc400078e0a07 */
[--C-:B------:R-:W-:Y:S01]  /*9bc0*/  @!P1 IMAD.IADD R110, R110, 0x1, -R7.reuse ;  /* 0x000000016e6e9824 */ /* 0x100fe200078e0a07 */
[----:B------:R-:W-:Y:S01]  /*9bd0*/  ISETP.GE.AND P1, PT, R0, RZ, PT ;  /* 0x000000ff0000720c */ /* 0x000fe20003f26270 */
[--C-:B------:R-:W-:Y:S01]  /*9be0*/  @!P6 IMAD.IADD R114, R114, 0x1, -R7.reuse ;  /* 0x000000017272e824 */ /* 0x100fe200078e0a07 */
[----:B------:R-:W-:Y:S01]  /*9bf0*/  ISETP.GT.U32.AND P6, PT, R7, R112, PT ;  /* 0x000000700700720c */ /* 0x000fe20003fc4070 */
[----:B------:R-:W-:Y:S01]  /*9c00*/  IMAD.HI.U32 R0, R3, R116, RZ ;  /* 0x0000007403007227 */ /* 0x000fe200078e00ff */
[----:B------:R-:W-:Y:S02]  /*9c10*/  IABS R118, R4 ;  /* 0x0000000400767213 */ /* 0x000fe40000000000 */
[----:B------:R-:W-:Y:S01]  /*9c20*/  ISETP.GE.AND P2, PT, R4, RZ, PT ;  /* 0x000000ff0400720c */ /* 0x000fe20003f46270 */
[----:B------:R-:W-:Y:S02]  /*9c30*/  IMAD.MOV R0, RZ, RZ, -R0 ;  /* 0x000000ffff007224 */ /* 0x000fe400078e0a00 */
[----:B------:R-:W-:Y:S01]  /*9c40*/  @!P0 IMAD.IADD R108, R108, 0x1, -R7 ;  /* 0x000000016c6c8824 */ /* 0x000fe200078e0a07 */
[----:B------:R-:W-:Y:S01]  /*9c50*/  ISETP.GE.AND P0, PT, R18, RZ, PT ;  /* 0x000000ff1200720c */ /* 0x000fe20003f06270 */
[----:B------:R-:W-:-:S02]  /*9c60*/  IMAD R116, R7, R0, R116 ;  /* 0x0000000007747224 */ /* 0x000fc400078e0274 */
[----:B------:R-:W-:-:S04]  /*9c70*/  IMAD.HI.U32 R4, R3, R118, RZ ;  /* 0x0000007603047227 */ /* 0x000fc800078e00ff */
[----:B------:R-:W-:Y:S01]  /*9c80*/  @!P3 IMAD.MOV R108, RZ, RZ, -R108 ;  /* 0x000000ffff6cb224 */ /* 0x000fe200078e0a6c */
[C---:B------:R-:W-:Y:S01]  /*9c90*/  ISETP.GT.U32.AND P3, PT, R7.reuse, R114, PT ;  /* 0x000000720700720c */ /* 0x040fe20003f64070 */
[--C-:B------:R-:W-:Y:S01]  /*9ca0*/  @!P6 IMAD.IADD R112, R112, 0x1, -R7.reuse ;  /* 0x000000017070e824 */ /* 0x100fe200078e0a07 */
[C---:B------:R-:W-:Y:S01]  /*9cb0*/  ISETP.GT.U32.AND P6, PT, R7.reuse, R116, PT ;  /* 0x000000740700720c */ /* 0x040fe20003fc4070 */
[----:B------:R-:W-:Y:S02]  /*9cc0*/  IMAD.MOV R4, RZ, RZ, -R4 ;  /* 0x000000ffff047224 */ /* 0x000fe400078e0a04 */
[C---:B------:R-:W-:Y:S02]  /*9cd0*/  VIADD R13, R6.reuse, 0x188 ;  /* 0x00000188060d7836 */ /* 0x040fe40000000000 */
[C---:B------:R-:W-:Y:S02]  /*9ce0*/  IMAD R118, R7.reuse, R4, R118 ;  /* 0x0000000407767224 */ /* 0x040fe400078e0276 */
[----:B------:R-:W-:Y:S01]  /*9cf0*/  VIADD R0, R6, 0x184 ;  /* 0x0000018406007836 */ /* 0x000fe20000000000 */
[----:B------:R-:W-:Y:S01]  /*9d00*/  IABS R122, R13 ;  /* 0x0000000d007a7213 */ /* 0x000fe20000000000 */
[----:B------:R-:W-:Y:S01]  /*9d10*/  @!P5 IMAD.MOV R112, RZ, RZ, -R112 ;  /* 0x000000ffff70d224 */ /* 0x000fe200078e0a70 */
[----:B------:R-:W-:Y:S01]  /*9d20*/  ISETP.GT.U32.AND P5, PT, R7, R118, PT ;  /* 0x000000760700720c */ /* 0x000fe20003fa4070 */
[--C-:B------:R-:W-:Y:S01]  /*9d30*/  @!P3 IMAD.IADD R114, R114, 0x1, -R7.reuse ;  /* 0x000000017272b824 */ /* 0x100fe200078e0a07 */
[----:B------:R-:W-:Y:S01]  /*9d40*/  ISETP.GE.AND P3, PT, R0, RZ, PT ;  /* 0x000000ff0000720c */ /* 0x000fe20003f66270 */
[----:B------:R-:W-:Y:S01]  /*9d50*/  @!P6 IMAD.IADD R116, R116, 0x1, -R7 ;  /* 0x000000017474e824 */ /* 0x000fe200078e0a07 */
[----:B------:R-:W-:Y:S01]  /*9d60*/  IABS R120, R0 ;  /* 0x0000000000787213 */ /* 0x000fe20000000000 */
[----:B------:R-:W-:-:S03]  /*9d70*/  IMAD.HI.U32 R0, R3, R122, RZ ;  /* 0x0000007a03007227 */ /* 0x000fc600078e00ff */
[----:B------:R-:W-:Y:S01]  /*9d80*/  ISETP.GT.U32.AND P6, PT, R7, R116, PT ;  /* 0x000000740700720c */ /* 0x000fe20003fc4070 */
[----:B------:R-:W-:Y:S01]  /*9d90*/  @!P4 IMAD.MOV R110, RZ, RZ, -R110 ;  /* 0x000000ffff6ec224 */ /* 0x000fe200078e0a6e */
[----:B------:R-:W-:Y:S01]  /*9da0*/  ISETP.GE.AND P4, PT, R13, RZ, PT ;  /* 0x000000ff0d00720c */ /* 0x000fe20003f86270 */
[----:B------:R-:W-:Y:S02]  /*9db0*/  VIADD R4, R6, 0x180 ;  /* 0x0000018006047836 */ /* 0x000fe40000000000 */
[----:B------:R-:W-:Y:S02]  /*9dc0*/  IMAD.MOV R13, RZ, RZ, -R0 ;  /* 0x000000ffff0d7224 */ /* 0x000fe400078e0a00 */
[----:B------:R-:W-:Y:S01]  /*9dd0*/  IMAD.HI.U32 R0, R3, R120, RZ ;  /* 0x0000007803007227 */ /* 0x000fe200078e00ff */
[----:B------:R-:W-:-:S03]  /*9de0*/  IABS R124, R4 ;  /* 0x00000004007c7213 */ /* 0x000fc60000000000 */
[----:B------:R-:W-:Y:S02]  /*9df0*/  VIADD R14, R6, 0x17c ;  /* 0x0000017c060e7836 */ /* 0x000fe40000000000 */
[----:B------:R-:W-:Y:S02]  /*9e00*/  @!P5 IMAD.IADD R118, R118, 0x1, -R7 ;  /* 0x000000017676d824 */ /* 0x000fe400078e0a07 */
[----:B------:R-:W-:Y:S01]  /*9e10*/  IMAD.MOV R0, RZ, RZ, -R0 ;  /* 0x000000ffff007224 */ /* 0x000fe200078e0a00 */
[----:B------:R-:W-:Y:S01]  /*9e20*/  IABS R126, R14 ;  /* 0x0000000e007e7213 */ /* 0x000fe20000000000 */
[C---:B------:R-:W-:Y:S01]  /*9e30*/  IMAD R122, R7.reuse, R13, R122 ;  /* 0x0000000d077a7224 */ /* 0x040fe200078e027a */
[C---:B------:R-:W-:Y:S01]  /*9e40*/  ISETP.GT.U32.AND P5, PT, R7.reuse, R118, PT ;  /* 0x000000760700720c */ /* 0x040fe20003fa4070 */
[----:B------:R-:W-:Y:S02]  /*9e50*/  IMAD R120, R7, R0, R120 ;  /* 0x0000000007787224 */ /* 0x000fe400078e0278 */
[----:B------:R-:W-:-:S04]  /*9e60*/  IMAD.HI.U32 R0, R3, R124, RZ ;  /* 0x0000007c03007227 */ /* 0x000fc800078e00ff */
[----:B------:R-:W-:Y:S01]  /*9e70*/  @!P0 IMAD.MOV R114, RZ, RZ, -R114 ;  /* 0x000000ffff728224 */ /* 0x000fe200078e0a72 */
[----:B------:R-:W-:Y:S01]  /*9e80*/  ISETP.GE.AND P0, PT, R4, RZ, PT ;  /* 0x000000ff0400720c */ /* 0x000fe20003f06270 */
[----:B------:R-:W-:Y:S01]  /*9e90*/  @!P6 IMAD.IADD R116, R116, 0x1, -R7 ;  /* 0x000000017474e824 */ /* 0x000fe200078e0a07 */
[----:B------:R-:W-:Y:S01]  /*9ea0*/  ISETP.GT.U32.AND P6, PT, R7, R122, PT ;  /* 0x0000007a0700720c */ /* 0x000fe20003fc4070 */
[----:B------:R-:W-:-:S04]  /*9eb0*/  IMAD.HI.U32 R4, R3, R126, RZ ;  /* 0x0000007e03047227 */ /* 0x000fc800078e00ff */
[----:B------:R-:W-:Y:S02]  /*9ec0*/  IMAD.MOV R0, RZ, RZ, -R0 ;  /* 0x000000ffff007224 */ /* 0x000fe400078e0a00 */
[----:B------:R-:W-:Y:S02]  /*9ed0*/  IMAD.MOV R4, RZ, RZ, -R4 ;  /* 0x000000ffff047224 */ /* 0x000fe400078e0a04 */
[C---:B------:R-:W-:Y:S02]  /*9ee0*/  IMAD R124, R7.reuse, R0, R124 ;  /* 0x00000000077c7224 */ /* 0x040fe400078e027c */
[C---:B------:R-:W-:Y:S02]  /*9ef0*/  IMAD R126, R7.reuse, R4, R126 ;  /* 0x00000004077e7224 */ /* 0x040fe400078e027e */
[----:B------:R-:W-:Y:S01]  /*9f00*/  @!P5 IMAD.IADD R118, R118, 0x1, -R7 ;  /* 0x000000017676d824 */ /* 0x000fe200078e0a07 */
[----:B------:R-:W-:Y:S01]  /*9f10*/  ISETP.GT.U32.AND P5, PT, R7, R124, PT ;  /* 0x0000007c0700720c */ /* 0x000fe20003fa4070 */
[----:B------:R-:W-:-:S02]  /*9f20*/  VIADD R13, R6, 0x178 ;  /* 0x00000178060d7836 */ /* 0x000fc40000000000 */
[--C-:B------:R-:W-:Y:S01]  /*9f30*/  @!P6 IMAD.IADD R122, R122, 0x1, -R7.reuse ;  /* 0x000000017a7ae824 */ /* 0x100fe200078e0a07 */
[C---:B------:R-:W-:Y:S01]  /*9f40*/  ISETP.GT.U32.AND P6, PT, R7.reuse, R126, PT ;  /* 0x0000007e0700720c */ /* 0x040fe20003fc4070 */
[----:B------:R-:W-:Y:S01]  /*9f50*/  @!P1 IMAD.MOV R116, RZ, RZ, -R116 ;  /* 0x000000ffff749224 */ /* 0x000fe200078e0a74 */
[----:B------:R-:W-:Y:S01]  /*9f60*/  IABS R128, R13 ;  /* 0x0000000d00807213 */ /* 0x000fe20000000000 */
[C---:B------:R-:W-:Y:S01]  /*9f70*/  VIADD R16, R6.reuse, 0x174 ;  /* 0x0000017406107836 */ /* 0x040fe20000000000 */
[----:B------:R-:W-:Y:S01]  /*9f80*/  ISETP.GT.U32.AND P1, PT, R7, R120, PT ;  /* 0x000000780700720c */ /* 0x000fe20003f24070 */
[----:B------:R-:W-:Y:S02]  /*9f90*/  VIADD R18, R6, 0x170 ;  /* 0x0000017006127836 */ /* 0x000fe40000000000 */
[----:B------:R-:W-:Y:S01]  /*9fa0*/  IMAD.HI.U32 R0, R3, R128, RZ ;  /* 0x0000008003007227 */ /* 0x000fe200078e00ff */
[----:B------:R-:W-:Y:S02]  /*9fb0*/  IABS R132, R16 ;  /* 0x0000001000847213 */ /* 0x000fe40000000000 */
[----:B------:R-:W-:Y:S01]  /*9fc0*/  IABS R134, R18 ;  /* 0x0000001200867213 */ /* 0x000fe20000000000 */
[----:B------:R-:W-:-:S02]  /*9fd0*/  @!P5 IMAD.IADD R124, R124, 0x1, -R7 ;  /* 0x000000017c7cd824 */ /* 0x000fc400078e0a07 */
[----:B------:R-:W-:Y:S02]  /*9fe0*/  IMAD.MOV R0, RZ, RZ, -R0 ;  /* 0x000000ffff007224 */ /* 0x000fe400078e0a00 */
[----:B------:R-:W-:Y:S01]  /*9ff0*/  @!P6 IMAD.IADD R126, R126, 0x1, -R7 ;  /* 0x000000017e7ee824 */ /* 0x000fe200078e0a07 */
[C---:B------:R-:W-:Y:S01]  /*a000*/  ISETP.GT.U32.AND P6, PT, R7.reuse, R124, PT ;  /* 0x0000007c0700720c */ /* 0x040fe20003fc4070 */
[----:B------:R-:W-:Y:S02]  /*a010*/  IMAD R128, R7, R0, R128 ;  /* 0x0000000007807224 */ /* 0x000fe400078e0280 */
[----:B------:R-:W-:-:S04]  /*a020*/  IMAD.HI.U32 R0, R3, R132, RZ ;  /* 0x0000008403007227 */ /* 0x000fc800078e00ff */
[--C-:B------:R-:W-:Y:S01]  /*a030*/  @!P1 IMAD.IADD R120, R120, 0x1, -R7.reuse ;  /* 0x0000000178789824 */ /* 0x100fe200078e0a07 */
[C---:B------:R-:W-:Y:S01]  /*a040*/  ISETP.GT.U32.AND P1, PT, R7.reuse, R122, PT ;  /* 0x0000007a0700720c */ /* 0x040fe20003f24070 */
[----:B------:R-:W-:Y:S02]  /*a050*/  IMAD.MOV R0, RZ, RZ, -R0 ;  /* 0x000000ffff007224 */ /* 0x000fe400078e0a00 */
[----:B------:R-:W-:Y:S01]  /*a060*/  VIADD R20, R6, 0x16c ;  /* 0x0000016c06147836 */ /* 0x000fe20000000000 */
[C---:B------:R-:W-:Y:S01]  /*a070*/  ISETP.GT.U32.AND P5, PT, R7.reuse, R120, PT ;  /* 0x000000780700720c */ /* 0x040fe20003fa4070 */
[----:B------:R-:W-:Y:S02]  /*a080*/  IMAD R132, R7, R0, R132 ;  /* 0x0000000007847224 */ /* 0x000fe400078e0284 */
[----:B------:R-:W-:Y:S01]  /*a090*/  @!P6 IMAD.IADD R124, R124, 0x1, -R7 ;  /* 0x000000017c7ce824 */ /* 0x000fe200078e0a07 */
[----:B------:R-:W-:Y:S01]  /*a0a0*/  IABS R140, R20 ;  /* 0x00000014008c7213 */ /* 0x000fe20000000000 */
[----:B------:R-:W-:Y:S01]  /*a0b0*/  IMAD.HI.U32 R0, R3, R134, RZ ;  /* 0x0000008603007227 */ /* 0x000fe200078e00ff */
[----:B------:R-:W-:-:S03]  /*a0c0*/  ISETP.GT.U32.AND P6, PT, R7, R132, PT ;  /* 0x000000840700720c */ /* 0x000fc60003fc4070 */
[----:B------:R-:W-:Y:S02]  /*a0d0*/  IMAD.MOV R0, RZ, RZ, -R0 ;  /* 0x000000ffff007224 */ /* 0x000fe400078e0a00 */
[----:B------:R-:W-:Y:S01]  /*a0e0*/  @!P2 IMAD.MOV R118, RZ, RZ, -R118 ;  /* 0x000000ffff76a224 */ /* 0x000fe200078e0a76 */
[C---:B------:R-:W-:Y:S01]  /*a0f0*/  ISETP.GT.U32.AND P2, PT, R7.reuse, R126, PT ;  /* 0x0000007e0700720c */ /* 0x040fe20003f44070 */
[--C-:B------:R-:W-:Y:S01]  /*a100*/  @!P5 IMAD.IADD R120, R120, 0x1, -R7.reuse ;  /* 0x000000017878d824 */ /* 0x100fe200078e0a07 */
[----:B------:R-:W-:Y:S01]  /*a110*/  ISETP.GE.AND P5, PT, R14, RZ, PT ;  /* 0x000000ff0e00720c */ /* 0x000fe20003fa6270 */
[----:B------:R-:W-:Y:S02]  /*a120*/  VIADD R14, R6, 0x168 ;  /* 0x00000168060e7836 */ /* 0x000fe40000000000 */
[----:B------:R-:W-:Y:S02]  /*a130*/  @!P3 IMAD.MOV R120, RZ, RZ, -R120 ;  /* 0x000000ffff78b224 */ /* 0x000fe400078e0a78 */
[----:B------:R-:W-:Y:S01]  /*a140*/  @!P6 IMAD.IADD R132, R132, 0x1, -R7 ;  /* 0x000000018484e824 */ /* 0x000fe200078e0a07 */
[----:B------:R-:W-:Y:S01]  /*a150*/  IABS R138, R14 ;  /* 0x0000000e008a7213 */ /* 0x000fe20000000000 */
[----:B------:R-:W-:-:S02]  /*a160*/  IMAD R134, R7, R0, R134 ;  /* 0x0000000007867224 */ /* 0x000fc400078e0286 */
[----:B------:R-:W-:Y:S01]  /*a170*/  @!P1 IMAD.IADD R122, R122, 0x1, -R7 ;  /* 0x000000017a7a9824 */ /* 0x000fe200078e0a07 */
[----:B------:R-:W-:Y:S01]  /*a180*/  ISETP.GT.U32.AND P3, PT, R7, R132, PT ;  /* 0x000000840700720c */ /* 0x000fe20003f64070 */
[----:B------:R-:W-:Y:S01]  /*a190*/  IMAD.HI.U32 R0, R3, R138, RZ ;  /* 0x0000008a03007227 */ /* 0x000fe200078e00ff */
[C---:B------:R-:W-:Y:S02]  /*a1a0*/  ISETP.GT.U32.AND P1, PT, R7.reuse, R128, PT ;  /* 0x000000800700720c */ /* 0x040fe40003f24070 */
[----:B------:R-:W-:Y:S01]  /*a1b0*/  ISETP.GT.U32.AND P6, PT, R7, R134, PT ;  /* 0x000000860700720c */ /* 0x000fe20003fc4070 */
[----:B------:R-:W-:Y:S02]  /*a1c0*/  IMAD.MOV R0, RZ, RZ, -R0 ;  /* 0x000000ffff007224 */ /* 0x000fe400078e0a00 */
[----:B------:R-:W-:-:S04]  /*a1d0*/  IMAD.HI.U32 R4, R3, R140, RZ ;  /* 0x0000008c03047227 */ /* 0x000fc800078e00ff */
[C---:B------:R-:W-:Y:S02]  /*a1e0*/  IMAD R138, R7.reuse, R0, R138 ;  /* 0x00000000078a7224 */ /* 0x040fe400078e028a */
[----:B------:R-:W-:Y:S02]  /*a1f0*/  IMAD.MOV R4, RZ, RZ, -R4 ;  /* 0x000000ffff047224 */ /* 0x000fe400078e0a04 */
[--C-:B------:R-:W-:Y:S01]  /*a200*/  @!P3 IMAD.IADD R132, R132, 0x1, -R7.reuse ;  /* 0x000000018484b824 */ /* 0x100fe200078e0a07 */
[----:B------:R-:W-:Y:S01]  /*a210*/  ISETP.GT.U32.AND P3, PT, R7, R138, PT ;  /* 0x0000008a0700720c */ /* 0x000fe20003f64070 */
[--C-:B------:R-:W-:Y:S01]  /*a220*/  @!P2 IMAD.IADD R126, R126, 0x1, -R7.reuse ;  /* 0x000000017e7ea824 */ /* 0x100fe200078e0a07 */
[----:B------:R-:W-:Y:S01]  /*a230*/  ISETP.GE.AND P2, PT, R13, RZ, PT ;  /* 0x000000ff0d00720c */ /* 0x000fe20003f46270 */
[----:B------:R-:W-:Y:S01]  /*a240*/  @!P1 IMAD.IADD R128, R128, 0x1, -R7 ;  /* 0x0000000180809824 */ /* 0x000fe200078e0a07 */
[----:B------:R-:W-:Y:S01]  /*a250*/  ISETP.GE.AND P1, PT, R16, RZ, PT ;  /* 0x000000ff1000720c */ /* 0x000fe20003f26270 */
[----:B------:R-:W-:-:S02]  /*a260*/  IMAD R140, R7, R4, R140 ;  /* 0x00000004078c7224 */ /* 0x000fc400078e028c */
[C---:B------:R-:W-:Y:S02]  /*a270*/  VIADD R13, R6.reuse, 0x164 ;  /* 0x00000164060d7836 */ /* 0x040fe40000000000 */
[----:B------:R-:W-:Y:S01]  /*a280*/  @!P4 IMAD.MOV R122, RZ, RZ, -R122 ;  /* 0x000000ffff7ac224 */ /* 0x000fe200078e0a7a */
[C---:B------:R-:W-:Y:S01]  /*a290*/  ISETP.GT.U32.AND P4, PT, R7.reuse, R128, PT ;  /* 0x000000800700720c */ /* 0x040fe20003f84070 */
[----:B------:R-:W-:Y:S01]  /*a2a0*/  @!P5 IMAD.MOV R126, RZ, RZ, -R126 ;  /* 0x000000ffff7ed224 */ /* 0x000fe200078e0a7e */
[----:B------:R-:W-:Y:S01]  /*a2b0*/  ISETP.GT.U32.AND P5, PT, R7, R140, PT ;  /* 0x0000008c0700720c */ /* 0x000fe20003fa4070 */
[----:B------:R-:W-:Y:S01]  /*a2c0*/  VIADD R16, R6, 0x160 ;  /* 0x0000016006107836 */ /* 0x000fe20000000000 */
[----:B------:R-:W-:Y:S01]  /*a2d0*/  IABS R136, R13 ;  /* 0x0000000d00887213 */ /* 0x000fe20000000000 */
[--C-:B------:R-:W-:Y:S02]  /*a2e0*/  @!P3 IMAD.IADD R138, R138, 0x1, -R7.reuse ;  /* 0x000000018a8ab824 */ /* 0x100fe400078e0a07 */
[----:B------:R-:W-:Y:S01]  /*a2f0*/  @!P6 IMAD.IADD R134, R134, 0x1, -R7 ;  /* 0x000000018686e824 */ /* 0x000fe200078e0a07 */
[----:B------:R-:W-:Y:S01]  /*a300*/  IABS R142, R16 ;  /* 0x00000010008e7213 */ /* 0x000fe20000000000 */
[----:B------:R-:W-:Y:S01]  /*a310*/  IMAD.HI.U32 R0, R3, R136, RZ ;  /* 0x0000008803007227 */ /* 0x000fe200078e00ff */
[----:B------:R-:W-:-:S02]  /*a320*/  ISETP.GT.U32.AND P3, PT, R7, R138, PT ;  /* 0x0000008a0700720c */ /* 0x000fc40003f64070 */
[----:B------:R-:W-:Y:S01]  /*a330*/  ISETP.GE.AND P6, PT, R14, RZ, PT ;  /* 0x000000ff0e00720c */ /* 0x000fe20003fc6270 */
[----:B------:R-:W-:Y:S02]  /*a340*/  IMAD.MOV R4, RZ, RZ, -R0 ;  /* 0x000000ffff047224 */ /* 0x000fe400078e0a00 */
[----:B------:R-:W-:-:S04]  /*a350*/  IMAD.HI.U32 R0, R3, R142, RZ ;  /* 0x0000008e03007227 */ /* 0x000fc800078e00ff */
[--C-:B------:R-:W-:Y:S01]  /*a360*/  @!P4 IMAD.IADD R128, R128, 0x1, -R7.reuse ;  /* 0x000000018080c824 */ /* 0x100fe200078e0a07 */
[----:B------:R-:W-:Y:S01]  /*a370*/  ISETP.GE.AND P4, PT, R20, RZ, PT ;  /* 0x000000ff1400720c */ /* 0x000fe20003f86270 */
[----:B------:R-:W-:Y:S01]  /*a380*/  @!P5 IMAD.IADD R140, R140, 0x1, -R7 ;  /* 0x000000018c8cd824 */ /* 0x000fe200078e0a07 */
[C---:B------:R-:W-:Y:S01]  /*a390*/  ISETP.GT.U32.AND P5, PT, R7.reuse, R134, PT ;  /* 0x000000860700720c */ /* 0x040fe20003fa4070 */
[----:B------:R-:W-:Y:S02]  /*a3a0*/  IMAD.MOV R0, RZ, RZ, -R0 ;  /* 0x000000ffff007224 */ /* 0x000fe400078e0a00 */
[----:B------:R-:W-:Y:S01]  /*a3b0*/  @!P2 IMAD.MOV R128, RZ, RZ, -R128 ;  /* 0x000000ffff80a224 */ /* 0x000fe200078e0a80 */
[C---:B------:R-:W-:Y:S01]  /*a3c0*/  ISETP.GT.U32.AND P2, PT, R7.reuse, R140, PT ;  /* 0x0000008c0700720c */ /* 0x040fe20003f44070 */
[----:B------:R-:W-:Y:S02]  /*a3d0*/  IMAD R142, R7, R0, R142 ;  /* 0x00000000078e7224 */ /* 0x000fe400078e028e */
[----:B------:R-:W-:-:S02]  /*a3e0*/  VIADD R14, R6, 0x15c ;  /* 0x0000015c060e7836 */ /* 0x000fc40000000000 */
[----:B------:R-:W-:Y:S01]  /*a3f0*/  @!P0 IMAD.MOV R124, RZ, RZ, -R124 ;  /* 0x000000ffff7c8224 */ /* 0x000fe200078e0a7c */
[----:B------:R-:W-:Y:S01]  /*a400*/  ISETP.GE.AND P0, PT, R18, RZ, PT ;  /* 0x000000ff1200720c */ /* 0x000fe20003f06270 */
[--C-:B------:R-:W-:Y:S01]  /*a410*/  @!P3 IMAD.IADD R138, R138, 0x1, -R7.reuse ;  /* 0x000000018a8ab824 */ /* 0x100fe200078e0a07 */
[C---:B------:R-:W-:Y:S01]  /*a420*/  ISETP.GT.U32.AND P3, PT, R7.reuse, R142, PT ;  /* 0x0000008e0700720c */ /* 0x040fe20003f64070 */
[----:B------:R-:W-:Y:S01]  /*a430*/  VIADD R18, R6, 0x158 ;  /* 0x0000015806127836 */ /* 0x000fe20000000000 */
[----:B------:R-:W-:Y:S01]  /*a440*/  IABS R144, R14 ;  /* 0x0000000e00907213 */ /* 0x000fe20000000000 */
[----:B------:R-:W-:Y:S02]  /*a450*/  IMAD R136, R7, R4, R136 ;  /* 0x0000000407887224 */ /* 0x000fe400078e0288 */
[----:B------:R-:W-:Y:S01]  /*a460*/  @!P2 IMAD.IADD R140, R140, 0x1, -R7 ;  /* 0x000000018c8ca824 */ /* 0x000fe200078e0a07 */
[----:B------:R-:W-:Y:S01]  /*a470*/  IABS R148, R18 ;  /* 0x0000001200947213 */ /* 0x000fe20000000000 */
[----:B------:R-:W-:Y:S01]  /*a480*/  IMAD.HI.U32 R0, R3, R144, RZ ;  /* 0x0000009003007227 */ /* 0x000fe200078e00ff */
[----:B------:R-:W-:-:S03]  /*a490*/  ISETP.GE.AND P2, PT, R13, RZ, PT ;  /* 0x000000ff0d00720c */ /* 0x000fc60003f46270 */
[----:B------:R-:W-:Y:S02]  /*a4a0*/  VIADD R13, R6, 0x154 ;  /* 0x00000154060d7836 */ /* 0x000fe40000000000 */
[----:B------:R-:W-:-:S03]  /*a4b0*/  IMAD.HI.U32 R4, R3, R148, RZ ;  /* 0x0000009403047227 */ /* 0x000fc600078e00ff */
[----:B------:R-:W-:Y:S01]  /*a4c0*/  IABS R146, R13 ;  /* 0x0000000d00927213 */ /* 0x000fe20000000000 */
[----:B------:R-:W-:Y:S02]  /*a4d0*/  IMAD.MOV R0, RZ, RZ, -R0 ;  /* 0x000000ffff007224 */ /* 0x000fe400078e0a00 */
[--C-:B------:R-:W-:Y:S01]  /*a4e0*/  @!P5 IMAD.IADD R134, R134, 0x1, -R7.reuse ;  /* 0x000000018686d824 */ /* 0x100fe200078e0a07 */
[C---:B------:R-:W-:Y:S01]  /*a4f0*/  ISETP.GT.U32.AND P5, PT, R7.reuse, R136, PT ;  /* 0x000000880700720c */ /* 0x040fe20003fa4070 */
[----:B------:R-:W-:Y:S02]  /*a500*/  @!P3 IMAD.IADD R142, R142, 0x1, -R7 ;  /* 0x000000018e8eb824 */ /* 0x000fe400078e0a07 */
[----:B------:R-:W-:Y:S02]  /*a510*/  IMAD.MOV R4, RZ, RZ, -R4 ;  /* 0x000000ffff047224 */ /* 0x000fe400078e0a04 */
[C---:B------:R-:W-:Y:S02]  /*a520*/  IMAD R144, R7.reuse, R0, R144 ;  /* 0x0000000007907224 */ /* 0x040fe400078e0290 */
[----:B------:R-:W-:Y:S01]  /*a530*/  @!P0 IMAD.MOV R134, RZ, RZ, -R134 ;  /* 0x000000ffff868224 */ /* 0x000fe200078e0a86 */
[C---:B------:R-:W-:Y:S01]  /*a540*/  ISETP.GT.U32.AND P0, PT, R7.reuse, R142, PT ;  /* 0x0000008e0700720c */ /* 0x040fe20003f04070 */
[C---:B------:R-:W-:Y:S01]  /*a550*/  IMAD R148, R7.reuse, R4, R148 ;  /* 0x0000000407947224 */ /* 0x040fe200078e0294 */
[----:B------:R-:W-:Y:S01]  /*a560*/  ISETP.GT.U32.AND P3, PT, R7, R144, PT ;  /* 0x000000900700720c */ /* 0x000fe20003f64070 */
[----:B------:R-:W-:-:S04]  /*a570*/  IMAD.HI.U32 R0, R3, R146, RZ ;  /* 0x0000009203007227 */ /* 0x000fc800078e00ff */
[----:B------:R-:W-:Y:S02]  /*a580*/  IMAD.MOV R0, RZ, RZ, -R0 ;  /* 0x000000ffff007224 */ /* 0x000fe400078e0a00 */
[----:B------:R-:W-:Y:S01]  /*a590*/  @!P6 IMAD.MOV R138, RZ, RZ, -R138 ;  /* 0x000000ffff8ae224 */ /* 0x000fe200078e0a8a */
[C---:B------:R-:W-:Y:S01]  /*a5a0*/  ISETP.GT.U32.AND P6, PT, R7.reuse, R148, PT ;  /* 0x000000940700720c */ /* 0x040fe20003fc4070 */
[--C-:B------:R-:W-:Y:S01]  /*a5b0*/  @!P5 IMAD.IADD R136, R136, 0x1, -R7.reuse ;  /* 0x000000018888d824 */ /* 0x100fe200078e0a07 */
[----:B------:R-:W-:Y:S01]  /*a5c0*/  ISETP.GE.AND P5, PT, R16, RZ, PT ;  /* 0x000000ff1000720c */ /* 0x000fe20003fa6270 */
[C---:B------:R-:W-:Y:S02]  /*a5d0*/  IMAD R146, R7.reuse, R0, R146 ;  /* 0x0000000007927224 */ /* 0x040fe400078e0292 */
[----:B------:R-:W-:Y:S02]  /*a5e0*/  VIADD R16, R6, 0x150 ;  /* 0x0000015006107836 */ /* 0x000fe40000000000 */
[--C-:B------:R-:W-:Y:S01]  /*a5f0*/  @!P0 IMAD.IADD R142, R142, 0x1, -R7.reuse ;  /* 0x000000018e8e8824 */ /* 0x100fe200078e0a07 */
[C---:B------:R-:W-:Y:S01]  /*a600*/  ISETP.GT.U32.AND P0, PT, R7.reuse, R146, PT ;  /* 0x000000920700720c */ /* 0x040fe20003f04070 */
[--C-:B------:R-:W-:Y:S01]  /*a610*/  @!P3 IMAD.IADD R144, R144, 0x1, -R7.reuse ;  /* 0x000000019090b824 */ /* 0x100fe200078e0a07 */
[----:B------:R-:W-:Y:S01]  /*a620*/  IABS R154, R16 ;  /* 0x00000010009a7213 */ /* 0x000fe20000000000 */
[----:B------:R-:W-:Y:S01]  /*a630*/  @!P1 IMAD.MOV R132, RZ, RZ, -R132 ;  /* 0x000000ffff849224 */ /* 0x000fe200078e0a84 */
[C---:B------:R-:W-:Y:S01]  /*a640*/  ISETP.GT.U32.AND P1, PT, R7.reuse, R136, PT ;  /* 0x000000880700720c */ /* 0x040fe20003f24070 */
[----:B------:R-:W-:Y:S01]  /*a650*/  @!P6 IMAD.IADD R148, R148, 0x1, -R7 ;  /* 0x000000019494e824 */ /* 0x000fe200078e0a07 */
[----:B------:R-:W-:Y:S01]  /*a660*/  ISETP.GT.U32.AND P6, PT, R7, R144, PT ;  /* 0x000000900700720c */ /* 0x000fe20003fc4070 */
[----:B------:R-:W-:Y:S01]  /*a670*/  IMAD.HI.U32 R0, R3, R154, RZ ;  /* 0x0000009a03007227 */ /* 0x000fe200078e00ff */
[----:B------:R-:W-:-:S03]  /*a680*/  ISETP.GE.AND P3, PT, R13, RZ, PT ;  /* 0x000000ff0d00720c */ /* 0x000fc60003f66270 */
[----:B------:R-:W-:Y:S02]  /*a690*/  VIADD R4, R6, 0x14c ;  /* 0x0000014c06047836 */ /* 0x000fe40000000000 */
[----:B------:R-:W-:Y:S02]  /*a6a0*/  IMAD.MOV R0, RZ, RZ, -R0 ;  /* 0x000000ffff007224 */ /* 0x000fe400078e0a00 */
[--C-:B------:R-:W-:Y:S01]  /*a6b0*/  @!P0 IMAD.IADD R146, R146, 0x1, -R7.reuse ;  /* 0x0000000192928824 */ /* 0x100fe200078e0a07 */
[----:B------:R-:W-:Y:S01]  /*a6c0*/  IABS R150, R4 ;  /* 0x0000000400967213 */ /* 0x000fe20000000000 */
[C---:B------:R-:W-:Y:S02]  /*a6d0*/  IMAD R154, R7.reuse, R0, R154 ;  /* 0x00000000079a7224 */ /* 0x040fe400078e029a */
[----:B------:R-:W-:Y:S01]  /*a6e0*/  @!P6 IMAD.IADD R144, R144, 0x1, -R7 ;  /* 0x000000019090e824 */ /* 0x000fe200078e0a07 */
[----:B------:R-:W-:Y:S01]  /*a6f0*/  ISETP.GT.U32.AND P0, PT, R7, R146, PT ;  /* 0x000000920700720c */ /* 0x000fe20003f04070 */
[----:B------:R-:W-:Y:S01]  /*a700*/  IMAD.HI.U32 R0, R3, R150, RZ ;  /* 0x0000009603007227 */ /* 0x000fe200078e00ff */
[----:B------:R-:W-:-:S03]  /*a710*/  ISETP.GT.U32.AND P6, PT, R7, R154, PT ;  /* 0x0000009a0700720c */ /* 0x000fc60003fc4070 */
[----:B------:R-:W-:Y:S01]  /*a720*/  @!P4 IMAD.MOV R140, RZ, RZ, -R140 ;  /* 0x000000ffff8cc224 */ /* 0x000fe200078e0a8c */
[----:B------:R-:W-:Y:S01]  /*a730*/  ISETP.GE.AND P4, PT, R14, RZ, PT ;  /* 0x000000ff0e00720c */ /* 0x000fe20003f86270 */
[--C-:B------:R-:W-:Y:S01]  /*a740*/  @!P1 IMAD.IADD R136, R136, 0x1, -R7.reuse ;  /* 0x0000000188889824 */ /* 0x100fe200078e0a07 */
[----:B------:R-:W-:Y:S01]  /*a750*/  ISETP.GE.AND P1, PT, R18, RZ, PT ;  /* 0x000000ff1200720c */ /* 0x000fe20003f26270 */
[----:B------:R-:W-:Y:S02]  /*a760*/  VIADD R13, R6, 0x148 ;  /* 0x00000148060d7836 */ /* 0x000fe40000000000 */
[----:B------:R-:W-:Y:S02]  /*a770*/  IMAD.MOV R0, RZ, RZ, -R0 ;  /* 0x000000ffff007224 */ /* 0x000fe400078e0a00 */
[----:B------:R-:W-:Y:S01]  /*a780*/  @!P2 IMAD.MOV R136, RZ, RZ, -R136 ;  /* 0x000000ffff88a224 */ /* 0x000fe200078e0a88 */
[C---:B------:R-:W-:Y:S01]  /*a790*/  ISETP.GT.U32.AND P2, PT, R7.reuse, R148, PT ;  /* 0x000000940700720c */ /* 0x040fe20003f44070 */
[C---:B------:R-:W-:Y:S01]  /*a7a0*/  IMAD R150, R7.reuse, R0, R150 ;  /* 0x0000000007967224 */ /* 0x040fe200078e0296 */
[----:B------:R-:W-:Y:S01]  /*a7b0*/  IABS R156, R13 ;  /* 0x0000000d009c7213 */ /* 0x000fe20000000000 */
[----:B------:R-:W-:Y:S01]  /*a7c0*/  @!P5 IMAD.MOV R142, RZ, RZ, -R142 ;  /* 0x000000ffff8ed224 */ /* 0x000fe200078e0a8e */
[----:B------:R-:W-:Y:S01]  /*a7d0*/  ISETP.GE.AND P5, PT, R16, RZ, PT ;  /* 0x000000ff1000720c */ /* 0x000fe20003fa6270 */
[----:B------:R-:W-:Y:S01]  /*a7e0*/  @!P0 IMAD.IADD R146, R146, 0x1, -R7 ;  /* 0x0000000192928824 */ /* 0x000fe200078e0a07 */
[----:B------:R-:W-:Y:S01]  /*a7f0*/  ISETP.GT.U32.AND P0, PT, R7, R150, PT ;  /* 0x000000960700720c */ /* 0x000fe20003f04070 */
[----:B------:R-:W-:-:S02]  /*a800*/  VIADD R16, R6, 0x140 ;  /* 0x0000014006107836 */ /* 0x000fc40000000000 */
[----:B------:R-:W-:-:S03]  /*a810*/  IMAD.HI.U32 R0, R3, R156, RZ ;  /* 0x0000009c03007227 */ /* 0x000fc600078e00ff */
[----:B------:R-:W-:Y:S01]  /*a820*/  IABS R160, R16 ;  /* 0x0000001000a07213 */ /* 0x000fe20000000000 */
[--C-:B------:R-:W-:Y:S01]  /*a830*/  @!P6 IMAD.IADD R154, R154, 0x1, -R7.reuse ;  /* 0x000000019a9ae824 */ /* 0x100fe200078e0a07 */
[----:B------:R-:W-:Y:S01]  /*a840*/  ISETP.GE.AND P6, PT, R13, RZ, PT ;  /* 0x000000ff0d00720c */ /* 0x000fe20003fc6270 */
[----:B------:R-:W-:Y:S02]  /*a850*/  IMAD.MOV R0, RZ, RZ, -R0 ;  /* 0x000000ffff007224 */ /* 0x000fe400078e0a00 */
[----:B------:R-:W-:Y:S01]  /*a860*/  @!P4 IMAD.MOV R144, RZ, RZ, -R144 ;  /* 0x000000ffff90c224 */ /* 0x000fe200078e0a90 */
[C---:B------:R-:W-:Y:S01]  /*a870*/  ISETP.GT.U32.AND P4, PT, R7.reuse, R154, PT ;  /* 0x0000009a0700720c */ /* 0x040fe20003f84070 */
[----:B------:R-:W-:Y:S01]  /*a880*/  @!P2 IMAD.IADD R148, R148, 0x1, -R7 ;  /* 0x000000019494a824 */ /* 0x000fe200078e0a07 */
[----:B------:R-:W-:Y:S01]  /*a890*/  ISETP.GE.AND P2, PT, R4, RZ, PT ;  /* 0x000000ff0400720c */ /* 0x000fe20003f46270 */
[----:B------:R-:W-:Y:S02]  /*a8a0*/  VIADD R14, R6, 0x144 ;  /* 0x00000144060e7836 */ /* 0x000fe40000000000 */
[----:B------:R-:W-:-:S02]  /*a8b0*/  IMAD R156, R7, R0, R156 ;  /* 0x00000000079c7224 */ /* 0x000fc400078e029c */
        /* <DEDUP_REMOVED lines=8> */
[--C-:B------:R-:W-:Y:S01]  /*a940*/  @!P4 IMAD.IADD R154, R154, 0x1, -R7.reuse ;  /* 0x000000019a9ac824 */ /* 0x100fe200078e0a07 */
[----:B------:R-:W-:Y:S01]  /*a950*/  ISETP.GE.AND P4, PT, R16, RZ, PT ;  /* 0x000000ff1000720c */ /* 0x000fe20003f86270 */
[C---:B------:R-:W-:Y:S02]  /*a960*/  IMAD R160, R7.reuse, R4, R160 ;  /* 0x0000000407a07224 */ /* 0x040fe400078e02a0 */
[----:B------:R-:W-:Y:S02]  /*a970*/  IMAD.MOV R0, RZ, RZ, -R0 ;  /* 0x000000ffff007224 */ /* 0x000fe400078e0a00 */
[----:B------:R-:W-:Y:S01]  /*a980*/  @!P5 IMAD.MOV R154, RZ, RZ, -R154 ;  /* 0x000000ffff9ad224 */ /* 0x000fe200078e0a9a */
[C---:B------:R-:W-:Y:S01]  /*a990*/  ISETP.GT.U32.AND P5, PT, R7.reuse, R160, PT ;  /* 0x000000a00700720c */ /* 0x040fe20003fa4070 */
[----:B------:R-:W-:Y:S02]  /*a9a0*/  IMAD R158, R7, R0, R158 ;  /* 0x00000000079e7224 */ /* 0x000fe400078e029e */
[----:B------:R-:W-:-:S02]  /*a9b0*/  @!P1 IMAD.IADD R156, R156, 0x1, -R7 ;  /* 0x000000019c9c9824 */ /* 0x000fc400078e0a07 */
[--C-:B------:R-:W-:Y:S01]  /*a9c0*/  @!P0 IMAD.IADD R150, R150, 0x1, -R7.reuse ;  /* 0x0000000196968824 */ /* 0x100fe200078e0a07 */
[C---:B------:R-:W-:Y:S01]  /*a9d0*/  ISETP.GT.U32.AND P0, PT, R7.reuse, R158, PT ;  /* 0x0000009e0700720c */ /* 0x040fe20003f04070 */
[----:B------:R-:W-:Y:S01]  /*a9e0*/  @!P3 IMAD.MOV R146, RZ, RZ, -R146 ;  /* 0x000000ffff92b224 */ /* 0x000fe200078e0a92 */
[C---:B------:R-:W-:Y:S01]  /*a9f0*/  ISETP.GT.U32.AND P1, PT, R7.reuse, R156, PT ;  /* 0x0000009c0700720c */ /* 0x040fe20003f24070 */
[----:B------:R-:W-:Y:S01]  /*aa00*/  VIADD R13, R6, 0x13c ;  /* 0x0000013c060d7836 */ /* 0x000fe20000000000 */
[----:B------:R-:W-:Y:S01]  /*aa10*/  ISETP.GE.AND P3, PT, R14, RZ, PT ;  /* 0x000000ff0e00720c */ /* 0x000fe20003f66270 */
[----:B------:R-:W-:Y:S02]  /*aa20*/  VIADD R14, R6, 0x134 ;  /* 0x00000134060e7836 */ /* 0x000fe40000000000 */
[--C-:B------:R-:W-:Y:S01]  /*aa30*/  @!P5 IMAD.IADD R160, R160, 0x1, -R7.reuse ;  /* 0x00000001a0a0d824 */ /* 0x100fe200078e0a07 */
[----:B------:R-:W-:Y:S01]  /*aa40*/  IABS R162, R13 ;  /* 0x0000000d00a27213 */ /* 0x000fe20000000000 */
[----:B------:R-:W-:Y:S01]  /*aa50*/  VIADD R4, R6, 0x138 ;  /* 0x0000013806047836 */ /* 0x000fe20000000000 */
[----:B------:R-:W-:Y:S01]  /*aa60*/  IABS R164, R14 ;  /* 0x0000000e00a47213 */ /* 0x000fe20000000000 */
[----:B------:R-:W-:Y:S01]  /*aa70*/  @!P2 IMAD.MOV R150, RZ, RZ, -R150 ;  /* 0x000000ffff96a224 */ /* 0x000fe200078e0a96 */
[----:B------:R-:W-:Y:S01]  /*aa80*/  ISETP.GT.U32.AND P5, PT, R7, R160, PT ;  /* 0x000000a00700720c */ /* 0x000fe20003fa4070 */
[--C-:B------:R-:W-:Y:S01]  /*aa90*/  @!P0 IMAD.IADD R158, R158, 0x1, -R7.reuse ;  /* 0x000000019e9e8824 */ /* 0x100fe200078e0a07 */
[----:B------:R-:W-:Y:S01]  /*aaa0*/  IABS R166, R4 ;  /* 0x0000000400a67213 */ /* 0x000fe20000000000 */
[----:B------:R-:W-:Y:S01]  /*aab0*/  @!P1 IMAD.IADD R156, R156, 0x1, -R7 ;  /* 0x000000019c9c9824 */ /* 0x000fe200078e0a07 */
[----:B------:R-:W-:Y:S01]  /*aac0*/  ISETP.GE.AND P1, PT, R4, RZ, PT ;  /* 0x000000ff0400720c */ /* 0x000fe20003f26270 */
[----:B------:R-:W-:Y:S01]  /*aad0*/  IMAD.HI.U32 R4, R3, R164, RZ ;  /* 0x000000a403047227 */ /* 0x000fe200078e00ff */
[----:B------:R-:W-:-:S02]  /*aae0*/  ISETP.GT.U32.AND P0, PT, R7, R158, PT ;  /* 0x0000009e0700720c */ /* 0x000fc40003f04070 */
[----:B------:R-:W-:Y:S01]  /*aaf0*/  ISETP.GE.AND P2, PT, R13, RZ, PT ;  /* 0x000000ff0d00720c */ /* 0x000fe20003f46270 */
[----:B------:R-:W-:-:S04]  /*ab00*/  IMAD.HI.U32 R0, R3, R162, RZ ;  /* 0x000000a203007227 */ /* 0x000fc800078e00ff */
[----:B------:R-:W-:Y:S02]  /*ab10*/  IMAD.MOV R4, RZ, RZ, -R4 ;  /* 0x000000ffff047224 */ /* 0x000fe400078e0a04 */
[----:B------:R-:W-:Y:S02]  /*ab20*/  IMAD.MOV R13, RZ, RZ, -R0 ;  /* 0x000000ffff0d7224 */ /* 0x000fe400078e0a00 */
[C---:B------:R-:W-:Y:S02]  /*ab30*/  IMAD R164, R7.reuse, R4, R164 ;  /* 0x0000000407a47224 */ /* 0x040fe400078e02a4 */
[----:B------:R-:W-:Y:S02]  /*ab40*/  @!P5 IMAD.IADD R160, R160, 0x1, -R7 ;  /* 0x00000001a0a0d824 */ /* 0x000fe400078e0a07 */
[C---:B------:R-:W-:Y:S02]  /*ab50*/  IMAD R162, R7.reuse, R13, R162 ;  /* 0x0000000d07a27224 */ /* 0x040fe400078e02a2 */
[----:B------:R-:W-:Y:S01]  /*ab60*/  @!P4 IMAD.MOV R160, RZ, RZ, -R160 ;  /* 0x000000ffffa0c224 */ /* 0x000fe200078e0aa0 */
[----:B------:R-:W-:Y:S01]  /*ab70*/  ISETP.GT.U32.AND P4, PT, R7, R164, PT ;  /* 0x000000a40700720c */ /* 0x000fe20003f84070 */
[----:B------:R-:W-:Y:S01]  /*ab80*/  @!P6 IMAD.MOV R156, RZ, RZ, -R156 ;  /* 0x000000ffff9ce224 */ /* 0x000fe200078e0a9c */
[----:B------:R-:W-:Y:S01]  /*ab90*/  ISETP.GE.AND P6, PT, R14, RZ, PT ;  /* 0x000000ff0e00720c */ /* 0x000fe20003fc6270 */
[----:B------:R-:W-:-:S04]  /*aba0*/  IMAD.HI.U32 R0, R3, R166, RZ ;  /* 0x000000a603007227 */ /* 0x000fc800078e00ff */
[--C-:B------:R-:W-:Y:S01]  /*abb0*/  @!P0 IMAD.IADD R158, R158, 0x1, -R7.reuse ;  /* 0x000000019e9e8824 */ /* 0x100fe200078e0a07 */
[C---:B------:R-:W-:Y:S01]  /*abc0*/  ISETP.GT.U32.AND P0, PT, R7.reuse, R162, PT ;  /* 0x000000a20700720c */ /* 0x040fe20003f04070 */
[C---:B------:R-:W-:Y:S02]  /*abd0*/  VIADD R14, R6.reuse, 0x12c ;  /* 0x0000012c060e7836 */ /* 0x040fe40000000000 */
[----:B------:R-:W-:Y:S02]  /*abe0*/  IMAD.MOV R0, RZ, RZ, -R0 ;  /* 0x000000ffff007224 */ /* 0x000fe400078e0a00 */
[----:B------:R-:W-:Y:S01]  /*abf0*/  VIADD R18, R6, 0x124 ;  /* 0x0000012406127836 */ /* 0x000fe20000000000 */
[----:B------:R-:W-:Y:S01]  /*ac00*/  IABS R170, R14 ;  /* 0x0000000e00aa7213 */ /* 0x000fe20000000000 */
[----:B------:R-:W-:Y:S02]  /*ac10*/  IMAD R166, R7, R0, R166 ;  /* 0x0000000007a67224 */ /* 0x000fe400078e02a6 */
[----:B------:R-:W-:Y:S01]  /*ac20*/  @!P4 IMAD.IADD R164, R164, 0x1, -R7 ;  /* 0x00000001a4a4c824 */ /* 0x000fe200078e0a07 */
[----:B------:R-:W-:Y:S01]  /*ac30*/  IABS R174, R18 ;  /* 0x0000001200ae7213 */ /* 0x000fe20000000000 */
[----:B------:R-:W-:-:S03]  /*ac40*/  IMAD.HI.U32 R4, R3, R170, RZ ;  /* 0x000000aa03047227 */ /* 0x000fc600078e00ff */
[C---:B------:R-:W-:Y:S01]  /*ac50*/  ISETP.GT.U32.AND P4, PT, R7.reuse, R164, PT ;  /* 0x000000a40700720c */ /* 0x040fe20003f84070 */
[----:B------:R-:W-:Y:S01]  /*ac60*/  @!P3 IMAD.MOV R158, RZ, RZ, -R158 ;  /* 0x000000ffff9eb224 */ /* 0x000fe200078e0a9e */
[C---:B------:R-:W-:Y:S01]  /*ac70*/  ISETP.GT.U32.AND P3, PT, R7.reuse, R166, PT ;  /* 0x000000a60700720c */ /* 0x040fe20003f64070 */
[----:B------:R-:W-:Y:S02]  /*ac80*/  VIADD R0, R6, 0x130 ;  /* 0x0000013006007836 */ /* 0x000fe40000000000 */
[----:B------:R-:W-:Y:S02]  /*ac90*/  @!P0 IMAD.IADD R162, R162, 0x1, -R7 ;  /* 0x00000001a2a28824 */ /* 0x000fe400078e0a07 */
[----:B------:R-:W-:Y:S01]  /*aca0*/  IMAD.MOV R4, RZ, RZ, -R4 ;  /* 0x000000ffff047224 */ /* 0x000fe200078e0a04 */
[----:B------:R-:W-:Y:S01]  /*acb0*/  IABS R168, R0 ;  /* 0x0000000000a87213 */ /* 0x000fe20000000000 */
[----:B------:R-:W-:Y:S01]  /*acc0*/  VIADD R16, R6, 0x128 ;  /* 0x0000012806107836 */ /* 0x000fe20000000000 */
[C---:B------:R-:W-:Y:S01]  /*acd0*/  ISETP.GT.U32.AND P0, PT, R7.reuse, R162, PT ;  /* 0x000000a20700720c */ /* 0x040fe20003f04070 */
[----:B------:R-:W-:Y:S01]  /*ace0*/  IMAD R170, R7, R4, R170 ;  /* 0x0000000407aa7224 */ /* 0x000fe200078e02aa */
[----:B------:R-:W-:Y:S01]  /*acf0*/  ISETP.GE.AND P5, PT, R0, RZ, PT ;  /* 0x000000ff0000720c */ /* 0x000fe20003fa6270 */
[----:B------:R-:W-:Y:S01]  /*ad00*/  IMAD.HI.U32 R4, R3, R174, RZ ;  /* 0x000000ae03047227 */ /* 0x000fe200078e00ff */
[----:B------:R-:W-:-:S03]  /*ad10*/  IABS R172, R16 ;  /* 0x0000001000ac7213 */ /* 0x000fc60000000000 */
[----:B------:R-:W-:-:S04]  /*ad20*/  IMAD.HI.U32 R0, R3, R168, RZ ;  /* 0x000000a803007227 */ /* 0x000fc800078e00ff */
[----:B------:R-:W-:Y:S02]  /*ad30*/  IMAD.MOV R4, RZ, RZ, -R4 ;  /* 0x000000ffff047224 */ /* 0x000fe400078e0a04 */
[--C-:B------:R-:W-:Y:S02]  /*ad40*/  @!P3 IMAD.IADD R166, R166, 0x1, -R7.reuse ;  /* 0x00000001a6a6b824 */ /* 0x100fe400078e0a07 */
[----:B------:R-:W-:Y:S02]  /*ad50*/  IMAD.MOV R13, RZ, RZ, -R0 ;  /* 0x000000ffff0d7224 */ /* 0x000fe400078e0a00 */
[C---:B------:R-:W-:Y:S01]  /*ad60*/  IMAD R174, R7.reuse, R4, R174 ;  /* 0x0000000407ae7224 */ /* 0x040fe200078e02ae */
[C---:B------:R-:W-:Y:S01]  /*ad70*/  ISETP.GT.U32.AND P3, PT, R7.reuse, R166, PT ;  /* 0x000000a60700720c */ /* 0x040fe20003f64070 */
[--C-:B------:R-:W-:Y:S02]  /*ad80*/  @!P4 IMAD.IADD R164, R164, 0x1, -R7.reuse ;  /* 0x00000001a4a4c824 */ /* 0x100fe400078e0a07 */
[----:B------:R-:W-:Y:S01]  /*ad90*/  @!P0 IMAD.IADD R162, R162, 0x1, -R7 ;  /* 0x00000001a2a28824 */ /* 0x000fe200078e0a07 */
[----:B------:R-:W-:Y:S01]  /*ada0*/  ISETP.GE.AND P0, PT, R14, RZ, PT ;  /* 0x000000ff0e00720c */ /* 0x000fe20003f06270 */
[----:B------:R-:W-:-:S02]  /*adb0*/  IMAD R168, R7, R13, R168 ;  /* 0x0000000d07a87224 */ /* 0x000fc400078e02a8 */
[----:B------:R-:W-:Y:S01]  /*adc0*/  @!P6 IMAD.MOV R164, RZ, RZ, -R164 ;  /* 0x000000ffffa4e224 */ /* 0x000fe200078e0aa4 */
[----:B------:R-:W-:Y:S01]  /*add0*/  ISETP.GT.U32.AND P6, PT, R7, R174, PT ;  /* 0x000000ae0700720c */ /* 0x000fe20003fc4070 */
[----:B------:R-:W-:Y:S02]  /*ade0*/  VIADD R13, R6, 0x120 ;  /* 0x00000120060d7836 */ /* 0x000fe40000000000 */
[----:B------:R-:W-:-:S03]  /*adf0*/  IMAD.HI.U32 R0, R3, R172, RZ ;  /* 0x000000ac03007227 */ /* 0x000fc600078e00ff */
[----:B------:R-:W-:Y:S01]  /*ae00*/  IABS R176, R13 ;  /* 0x0000000d00b07213 */ /* 0x000fe20000000000 */
[----:B------:R-:W-:Y:S01]  /*ae10*/  @!P2 IMAD.MOV R162, RZ, RZ, -R162 ;  /* 0x000000ffffa2a224 */ /* 0x000fe200078e0aa2 */
[C---:B------:R-:W-:Y:S01]  /*ae20*/  ISETP.GT.U32.AND P2, PT, R7.reuse, R170, PT ;  /* 0x000000aa0700720c */ /* 0x040fe20003f44070 */
[----:B------:R-:W-:Y:S02]  /*ae30*/  IMAD.MOV R0, RZ, RZ, -R0 ;  /* 0x000000ffff007224 */ /* 0x000fe400078e0a00 */
[----:B------:R-:W-:Y:S02]  /*ae40*/  VIADD R14, R6, 0x11c ;  /* 0x0000011c060e7836 */ /* 0x000fe40000000000 */
[----:B------:R-:W-:Y:S02]  /*ae50*/  IMAD R172, R7, R0, R172 ;  /* 0x0000000007ac7224 */ /* 0x000fe400078e02ac */
[----:B------:R-:W-:Y:S01]  /*ae60*/  IMAD.HI.U32 R0, R3, R176, RZ ;  /* 0x000000b003007227 */ /* 0x000fe200078e00ff */
[----:B------:R-:W-:-:S02]  /*ae70*/  IABS R178, R14 ;  /* 0x0000000e00b27213 */ /* 0x000fc40000000000 */
[C---:B------:R-:W-:Y:S01]  /*ae80*/  ISETP.GT.U32.AND P4, PT, R7.reuse, R172, PT ;  /* 0x000000ac0700720c */ /* 0x040fe20003f84070 */
[--C-:B------:R-:W-:Y:S01]  /*ae90*/  @!P3 IMAD.IADD R166, R166, 0x1, -R7.reuse ;  /* 0x00000001a6a6b824 */ /* 0x100fe200078e0a07 */
[C---:B------:R-:W-:Y:S01]  /*aea0*/  ISETP.GT.U32.AND P3, PT, R7.reuse, R168, PT ;  /* 0x000000a80700720c */ /* 0x040fe20003f64070 */
[--C-:B------:R-:W-:Y:S02]  /*aeb0*/  @!P6 IMAD.IADD R174, R174, 0x1, -R7.reuse ;  /* 0x00000001aeaee824 */ /* 0x100fe400078e0a07 */
[----:B------:R-:W-:Y:S02]  /*aec0*/  IMAD.MOV R0, RZ, RZ, -R0 ;  /* 0x000000ffff007224 */ /* 0x000fe400078e0a00 */
[----:B------:R-:W-:Y:S01]  /*aed0*/  @!P2 IMAD.IADD R170, R170, 0x1, -R7 ;  /* 0x00000001aaaaa824 */ /* 0x000fe200078e0a07 */
[C---:B------:R-:W-:Y:S01]  /*aee0*/  ISETP.GT.U32.AND P6, PT, R7.reuse, R174, PT ;  /* 0x000000ae0700720c */ /* 0x040fe20003fc4070 */
[----:B------:R-:W-:Y:S02]  /*aef0*/  IMAD R176, R7, R0, R176 ;  /* 0x0000000007b07224 */ /* 0x000fe400078e02b0 */
[----:B------:R-:W-:Y:S01]  /*af00*/  IMAD.HI.U32 R0, R3, R178, RZ ;  /* 0x000000b203007227 */ /* 0x000fe200078e00ff */
[----:B------:R-:W-:-:S03]  /*af10*/  ISETP.GT.U32.AND P2, PT, R7, R170, PT ;  /* 0x000000aa0700720c */ /* 0x000fc60003f44070 */
[----:B------:R-:W-:Y:S02]  /*af20*/  IMAD.MOV R0, RZ, RZ, -R0 ;  /* 0x000000ffff007224 */ /* 0x000fe400078e0a00 */
[--C-:B------:R-:W-:Y:S02]  /*af30*/  @!P3 IMAD.IADD R168, R168, 0x1, -R7.reuse ;  /* 0x00000001a8a8b824 */ /* 0x100fe400078e0a07 */
[--C-:B------:R-:W-:Y:S02]  /*af40*/  @!P4 IMAD.IADD R172, R172, 0x1, -R7.reuse ;  /* 0x00000001acacc824 */ /* 0x100fe400078e0a07 */
[C---:B------:R-:W-:Y:S01]  /*af50*/  IMAD R178, R7.reuse, R0, R178 ;  /* 0x0000000007b27224 */ /* 0x040fe200078e02b2 */
[C---:B------:R-:W-:Y:S01]  /*af60*/  ISETP.GT.U32.AND P3, PT, R7.reuse, R168, PT ;  /* 0x000000a80700720c */ /* 0x040fe20003f64070 */
[----:B------:R-:W-:Y:S01]  /*af70*/  @!P1 IMAD.MOV R166, RZ, RZ, -R166 ;  /* 0x000000ffffa69224 */ /* 0x000fe200078e0aa6 */
[----:B------:R-:W-:Y:S01]  /*af80*/  ISETP.GE.AND P1, PT, R16, RZ, PT ;  /* 0x000000ff1000720c */ /* 0x000fe20003f26270 */
[----:B------:R-:W-:Y:S01]  /*af90*/  VIADD R16, R6, 0x118 ;  /* 0x0000011806107836 */ /* 0x000fe20000000000 */
[C---:B------:R-:W-:Y:S01]  /*afa0*/  ISETP.GT.U32.AND P4, PT, R7.reuse, R172, PT ;  /* 0x000000ac0700720c */ /* 0x040fe20003f84070 */
[--C-:B------:R-:W-:Y:S01]  /*afb0*/  @!P6 IMAD.IADD R174, R174, 0x1, -R7.reuse ;  /* 0x00000001aeaee824 */ /* 0x100fe200078e0a07 */
[C---:B------:R-:W-:Y:S01]  /*afc0*/  ISETP.GT.U32.AND P6, PT, R7.reuse, R178, PT ;  /* 0x000000b20700720c */ /* 0x040fe20003fc4070 */
[----:B------:R-:W-:Y:S01]  /*afd0*/  @!P2 IMAD.IADD R170, R170, 0x1, -R7 ;  /* 0x00000001aaaaa824 */ /* 0x000fe200078e0a07 */
[----:B------:R-:W-:Y:S01]  /*afe0*/  IABS R184, R16 ;  /* 0x0000001000b87213 */ /* 0x000fe20000000000 */
[----:B------:R-:W-:Y:S01]  /*aff0*/  VIADD R0, R6, 0x114 ;  /* 0x0000011406007836 */ /* 0x000fe20000000000 */
[----:B------:R-:W-:Y:S01]  /*b000*/  ISETP.GT.U32.AND P2, PT, R7, R176, PT ;  /* 0x000000b00700720c */ /* 0x000fe20003f44070 */
[----:B------:R-:W-:Y:S01]  /*b010*/  @!P0 IMAD.MOV R170, RZ, RZ, -R170 ;  /* 0x000000ffffaa8224 */ /* 0x000fe200078e0aaa */
[----:B------:R-:W-:Y:S01]  /*b020*/  ISETP.GE.AND P0, PT, R14, RZ, PT ;  /* 0x000000ff0e00720c */ /* 0x000fe20003f06270 */
[----:B------:R-:W-:Y:S01]  /*b030*/  IMAD.HI.U32 R4, R3, R184, RZ ;  /* 0x000000b803047227 */ /* 0x000fe200078e00ff */
[----:B------:R-:W-:-:S03]  /*b040*/  IABS R182, R0 ;  /* 0x0000000000b67213 */ /* 0x000fc60000000000 */
[--C-:B------:R-:W-:Y:S01]  /*b050*/  @!P3 IMAD.IADD R168, R168, 0x1, -R7.reuse ;  /* 0x00000001a8a8b824 */ /* 0x100fe200078e0a07 */
[----:B------:R-:W-:Y:S01]  /*b060*/  ISETP.GE.AND P3, PT, R18, RZ, PT ;  /* 0x000000ff1200720c */ /* 0x000fe20003f66270 */
[----:B------:R-:W-:Y:S02]  /*b070*/  IMAD.MOV R4, RZ, RZ, -R4 ;  /* 0x000000ffff047224 */ /* 0x000fe400078e0a04 */
[--C-:B------:R-:W-:Y:S01]  /*b080*/  @!P4 IMAD.IADD R172, R172, 0x1, -R7.reuse ;  /* 0x00000001acacc824 */ /* 0x100fe200078e0a07 */
[----:B------:R-:W-:Y:S01]  /*b090*/  ISETP.GE.AND P4, PT, R16, RZ, PT ;  /* 0x000000ff1000720c */ /* 0x000fe20003f86270 */
[--C-:B------:R-:W-:Y:S02]  /*b0a0*/  @!P6 IMAD.IADD R178, R178, 0x1, -R7.reuse ;  /* 0x00000001b2b2e824 */ /* 0x100fe400078e0a07 */
[C---:B------:R-:W-:Y:S02]  /*b0b0*/  IMAD R184, R7.reuse, R4, R184 ;  /* 0x0000000407b87224 */ /* 0x040fe400078e02b8 */
[----:B------:R-:W-:Y:S01]  /*b0c0*/  @!P2 IMAD.IADD R176, R176, 0x1, -R7 ;  /* 0x00000001b0b0a824 */ /* 0x000fe200078e0a07 */
[----:B------:R-:W-:Y:S01]  /*b0d0*/  ISETP.GT.U32.AND P6, PT, R7, R178, PT ;  /* 0x000000b20700720c */ /* 0x000fe20003fc4070 */
[----:B------:R-:W-:-:S02]  /*b0e0*/  VIADD R4, R6, 0x110 ;  /* 0x0000011006047836 */ /* 0x000fc40000000000 */
[----:B------:R-:W-:Y:S01]  /*b0f0*/  @!P1 IMAD.MOV R172, RZ, RZ, -R172 ;  /* 0x000000ffffac9224 */ /* 0x000fe200078e0aac */
[----:B------:R-:W-:Y:S01]  /*b100*/  ISETP.GE.AND P1, PT, R0, RZ, PT ;  /* 0x000000ff0000720c */ /* 0x000fe20003f26270 */
[----:B------:R-:W-:Y:S01]  /*b110*/  IMAD.HI.U32 R0, R3, R182, RZ ;  /* 0x000000b603007227 */ /* 0x000fe200078e00ff */
[----:B------:R-:W-:Y:S02]  /*b120*/  ISETP.GT.U32.AND P2, PT, R7, R176, PT ;  /* 0x000000b00700720c */ /* 0x000fe40003f44070 */
[----:B------:R-:W-:Y:S01]  /*b130*/  IABS R180, R4 ;  /* 0x0000000400b47213 */ /* 0x000fe20000000000 */
[----:B------:R-:W-:Y:S02]  /*b140*/  IMAD.MOV R0, RZ, RZ, -R0 ;  /* 0x000000ffff007224 */ /* 0x000fe400078e0a00 */
[----:B------:R-:W-:Y:S01]  /*b150*/  @!P5 IMAD.MOV R168, RZ, RZ, -R168 ;  /* 0x000000ffffa8d224 */ /* 0x000fe200078e0aa8 */
[----:B------:R-:W-:Y:S01]  /*b160*/  ISETP.GE.AND P5, PT, R13, RZ, PT ;  /* 0x000000ff0d00720c */ /* 0x000fe20003fa6270 */
[----:B------:R-:W-:Y:S01]  /*b170*/  @!P3 IMAD.MOV R174, RZ, RZ, -R174 ;  /* 0x000000ffffaeb224 */ /* 0x000fe200078e0aae */
[----:B------:R-:W-:Y:S01]  /*b180*/  ISETP.GE.AND P3, PT, R4, RZ, PT ;  /* 0x000000ff0400720c */ /* 0x000fe20003f66270 */
[----:B------:R-:W-:-:S04]  /*b190*/  IMAD.HI.U32 R4, R3, R180, RZ ;  /* 0x000000b403047227 */ /* 0x000fc800078e00ff */
[C---:B------:R-:W-:Y:S02]  /*b1a0*/  IMAD R182, R7.reuse, R0, R182 ;  /* 0x0000000007b67224 */ /* 0x040fe400078e02b6 */
[----:B------:R-:W-:Y:S02]  /*b1b0*/  IMAD.MOV R4, RZ, RZ, -R4 ;  /* 0x000000ffff047224 */ /* 0x000fe400078e0a04 */
[--C-:B------:R-:W-:Y:S01]  /*b1c0*/  @!P6 IMAD.IADD R178, R178, 0x1, -R7.reuse ;  /* 0x00000001b2b2e824 */ /* 0x100fe200078e0a07 */
[C---:B------:R-:W-:Y:S01]  /*b1d0*/  ISETP.GT.U32.AND P6, PT, R7.reuse, R182, PT ;  /* 0x000000b60700720c */ /* 0x040fe20003fc4070 */
[----:B------:R-:W-:Y:S01]  /*b1e0*/  @!P2 IMAD.IADD R176, R176, 0x1, -R7 ;  /* 0x00000001b0b0a824 */ /* 0x000fe200078e0a07 */
[C---:B------:R-:W-:Y:S01]  /*b1f0*/  ISETP.GT.U32.AND P2, PT, R7.reuse, R184, PT ;  /* 0x000000b80700720c */ /* 0x040fe20003f44070 */
[----:B------:R-:W-:Y:S02]  /*b200*/  IMAD R180, R7, R4, R180 ;  /* 0x0000000407b47224 */ /* 0x000fe400078e02b4 */
[----:B------:R-:W-:-:S02]  /*b210*/  @!P5 IMAD.MOV R176, RZ, RZ, -R176 ;  /* 0x000000ffffb0d224 */ /* 0x000fc400078e0ab0 */
[C---:B------:R-:W-:Y:S01]  /*b220*/  VIADD R13, R6.reuse, 0x10c ;  /* 0x0000010c060d7836 */ /* 0x040fe20000000000 */
[----:B------:R-:W-:Y:S01]  /*b230*/  ISETP.GT.U32.AND P5, PT, R7, R180, PT ;  /* 0x000000b40700720c */ /* 0x000fe20003fa4070 */
[C---:B------:R-:W-:Y:S02]  /*b240*/  VIADD R14, R6.reuse, 0x108 ;  /* 0x00000108060e7836 */ /* 0x040fe40000000000 */
[----:B------:R-:W-:Y:S01]  /*b250*/  VIADD R16, R6, 0x104 ;  /* 0x0000010406107836 */ /* 0x000fe20000000000 */
[----:B------:R-:W-:Y:S01]  /*b260*/  IABS R194, R13 ;  /* 0x0000000d00c27213 */ /* 0x000fe20000000000 */
[--C-:B------:R-:W-:Y:S01]  /*b270*/  @!P6 IMAD.IADD R182, R182, 0x1, -R7.reuse ;  /* 0x00000001b6b6e824 */ /* 0x100fe200078e0a07 */
[----:B------:R-:W-:Y:S01]  /*b280*/  IABS R192, R14 ;  /* 0x0000000e00c07213 */ /* 0x000fe20000000000 */
[----:B------:R-:W-:Y:S01]  /*b290*/  @!P2 IMAD.IADD R184, R184, 0x1, -R7 ;  /* 0x00000001b8b8a824 */ /* 0x000fe200078e0a07 */
[----:B------:R-:W-:Y:S01]  /*b2a0*/  IABS R190, R16 ;  /* 0x0000001000be7213 */ /* 0x000fe20000000000 */
[----:B------:R-:W-:Y:S01]  /*b2b0*/  IMAD.HI.U32 R0, R3, R194, RZ ;  /* 0x000000c203007227 */ /* 0x000fe200078e00ff */
[----:B------:R-:W-:-:S02]  /*b2c0*/  ISETP.GT.U32.AND P6, PT, R7, R182, PT ;  /* 0x000000b60700720c */ /* 0x000fc40003fc4070 */
[----:B------:R-:W-:Y:S01]  /*b2d0*/  ISETP.GT.U32.AND P2, PT, R7, R184, PT ;  /* 0x000000b80700720c */ /* 0x000fe20003f44070 */
[----:B------:R-:W-:Y:S02]  /*b2e0*/  @!P5 IMAD.IADD R180, R180, 0x1, -R7 ;  /* 0x00000001b4b4d824 */ /* 0x000fe400078e0a07 */
[----:B------:R-:W-:Y:S02]  /*b2f0*/  IMAD.MOV R0, RZ, RZ, -R0 ;  /* 0x000000ffff007224 */ /* 0x000fe400078e0a00 */
[----:B------:R-:W-:Y:S01]  /*b300*/  IMAD.HI.U32 R4, R3, R192, RZ ;  /* 0x000000c003047227 */ /* 0x000fe200078e00ff */
[----:B------:R-:W-:-:S03]  /*b310*/  ISETP.GT.U32.AND P5, PT, R7, R180, PT ;  /* 0x000000b40700720c */ /* 0x000fc60003fa4070 */
[C---:B------:R-:W-:Y:S02]  /*b320*/  IMAD R194, R7.reuse, R0, R194 ;  /* 0x0000000007c27224 */ /* 0x040fe400078e02c2 */
[----:B------:R-:W-:Y:S02]  /*b330*/  IMAD.MOV R4, RZ, RZ, -R4 ;  /* 0x000000ffff047224 */ /* 0x000fe400078e0a04 */
[----:B------:R-:W-:Y:S02]  /*b340*/  VIADD R18, R6, 0x100 ;  /* 0x0000010006127836 */ /* 0x000fe40000000000 */
[----:B------:R-:W-:Y:S01]  /*b350*/  @!P6 IMAD.IADD R182, R182, 0x1, -R7 ;  /* 0x00000001b6b6e824 */ /* 0x000fe200078e0a07 */
[----:B------:R-:W-:Y:S01]  /*b360*/  ISETP.GT.U32.AND P6, PT, R7, R194, PT ;  /* 0x000000c20700720c */ /* 0x000fe20003fc4070 */
[----:B------:R-:W-:Y:S01]  /*b370*/  IMAD.HI.U32 R0, R3, R190, RZ ;  /* 0x000000be03007227 */ /* 0x000fe200078e00ff */
[----:B------:R-:W-:-:S03]  /*b380*/  IABS R188, R18 ;  /* 0x0000001200bc7213 */ /* 0x000fc60000000000 */
[----:B------:R-:W-:Y:S01]  /*b390*/  @!P0 IMAD.MOV R178, RZ, RZ, -R178 ;  /* 0x000000ffffb28224 */ /* 0x000fe200078e0ab2 */
[----:B------:R-:W-:Y:S01]  /*b3a0*/  ISETP.GE.AND P0, PT, R13, RZ, PT ;  /* 0x000000ff0d00720c */ /* 0x000fe20003f06270 */
[C---:B------:R-:W-:Y:S02]  /*b3b0*/  IMAD R192, R7.reuse, R4, R192 ;  /* 0x0000000407c07224 */ /* 0x040fe400078e02c0 */
[----:B------:R-:W-:Y:S02]  /*b3c0*/  IMAD.MOV R13, RZ, RZ, -R0 ;  /* 0x000000ffff0d7224 */ /* 0x000fe400078e0a00 */
[----:B------:R-:W-:Y:S01]  /*b3d0*/  @!P5 IMAD.IADD R180, R180, 0x1, -R7 ;  /* 0x00000001b4b4d824 */ /* 0x000fe200078e0a07 */
[----:B------:R-:W-:Y:S01]  /*b3e0*/  ISETP.GT.U32.AND P5, PT, R7, R192, PT ;  /* 0x000000c00700720c */ /* 0x000fe20003fa4070 */
[----:B------:R-:W-:-:S04]  /*b3f0*/  IMAD.HI.U32 R0, R3, R188, RZ ;  /* 0x000000bc03007227 */ /* 0x000fc800078e00ff */
[C---:B------:R-:W-:Y:S02]  /*b400*/  IMAD R190, R7.reuse, R13, R190 ;  /* 0x0000000d07be7224 */ /* 0x040fe400078e02be */
[--C-:B------:R-:W-:Y:S01]  /*b410*/  @!P2 IMAD.IADD R184, R184, 0x1, -R7.reuse ;  /* 0x00000001b8b8a824 */ /* 0x100fe200078e0a07 */
[----:B------:R-:W-:Y:S01]  /*b420*/  ISETP.GE.AND P2, PT, R14, RZ, PT ;  /* 0x000000ff0e00720c */ /* 0x000fe20003f46270 */
[----:B------:R-:W-:Y:S02]  /*b430*/  VIADD R20, R6, 0xfc ;  /* 0x000000fc06147836 */ /* 0x000fe40000000000 */
[----:B------:R-:W-:Y:S02]  /*b440*/  IMAD.MOV R14, RZ, RZ, -R0 ;  /* 0x000000ffff0e7224 */ /* 0x000fe400078e0a00 */
[--C-:B------:R-:W-:Y:S01]  /*b450*/  @!P6 IMAD.IADD R194, R194, 0x1, -R7.reuse ;  /* 0x00000001c2c2e824 */ /* 0x100fe200078e0a07 */
[C---:B------:R-:W-:Y:S01]  /*b460*/  ISETP.GT.U32.AND P6, PT, R7.reuse, R190, PT ;  /* 0x000000be0700720c */ /* 0x040fe20003fc4070 */
[----:B------:R-:W-:Y:S01]  /*b470*/  IMAD R188, R7, R14, R188 ;  /* 0x0000000e07bc7224 */ /* 0x000fe200078e02bc */
[----:B------:R-:W-:Y:S01]  /*b480*/  IABS R186, R20 ;  /* 0x0000001400ba7213 */ /* 0x000fe20000000000 */
[----:B------:R-:W-:-:S02]  /*b490*/  @!P5 IMAD.IADD R192, R192, 0x1, -R7 ;  /* 0x00000001c0c0d824 */ /* 0x000fc400078e0a07 */
[C---:B------:R-:W-:Y:S01]  /*b4a0*/  VIADD R21, R6.reuse, 0xf8 ;  /* 0x000000f806157836 */ /* 0x040fe20000000000 */
[----:B------:R-:W-:Y:S01]  /*b4b0*/  ISETP.GT.U32.AND P5, PT, R7, R188, PT ;  /* 0x000000bc0700720c */ /* 0x000fe20003fa4070 */
[----:B------:R-:W-:Y:S02]  /*b4c0*/  VIADD R22, R6, 0xf4 ;  /* 0x000000f406167836 */ /* 0x000fe40000000000 */
[----:B------:R-:W-:Y:S01]  /*b4d0*/  IMAD.HI.U32 R4, R3, R186, RZ ;  /* 0x000000ba03047227 */ /* 0x000fe200078e00ff */
[----:B------:R-:W-:Y:S02]  /*b4e0*/  IABS R196, R21 ;  /* 0x0000001500c47213 */ /* 0x000fe40000000000 */
[----:B------:R-:W-:Y:S01]  /*b4f0*/  IABS R198, R22 ;  /* 0x0000001600c67213 */ /* 0x000fe20000000000 */
[----:B------:R-:W-:Y:S02]  /*b500*/  IMAD.MOV R4, RZ, RZ, -R4 ;  /* 0x000000ffff047224 */ /* 0x000fe400078e0a04 */
[----:B------:R-:W-:Y:S01]  /*b510*/  @!P6 IMAD.IADD R190, R190, 0x1, -R7 ;  /* 0x00000001bebee824 */ /* 0x000fe200078e0a07 */
[C---:B------:R-:W-:Y:S01]  /*b520*/  ISETP.GT.U32.AND P6, PT, R7.reuse, R192, PT ;  /* 0x000000c00700720c */ /* 0x040fe20003fc4070 */
[----:B------:R-:W-:-:S02]  /*b530*/  IMAD R186, R7, R4, R186 ;  /* 0x0000000407ba7224 */ /* 0x000fc400078e02ba */
[----:B------:R-:W-:Y:S01]  /*b540*/  @!P1 IMAD.MOV R182, RZ, RZ, -R182 ;  /* 0x000000ffffb69224 */ /* 0x000fe200078e0ab6 */
[----:B------:R-:W-:Y:S01]  /*b550*/  ISETP.GT.U32.AND P1, PT, R7, R190, PT ;  /* 0x000000be0700720c */ /* 0x000fe20003f24070 */
[----:B------:R-:W-:-:S04]  /*b560*/  IMAD.HI.U32 R13, R3, R196, RZ ;  /* 0x000000c4030d7227 */ /* 0x000fc800078e00ff */
[----:B------:R-:W-:-:S04]  /*b570*/  IMAD.HI.U32 R0, R3, R198, RZ ;  /* 0x000000c603007227 */ /* 0x000fc800078e00ff */
[----:B------:R-:W-:Y:S01]  /*b580*/  @!P4 IMAD.MOV R184, RZ, RZ, -R184 ;  /* 0x000000ffffb8c224 */ /* 0x000fe200078e0ab8 */
[C---:B------:R-:W-:Y:S01]  /*b590*/  ISETP.GT.U32.AND P4, PT, R7.reuse, R194, PT ;  /* 0x000000c20700720c */ /* 0x040fe20003f84070 */
[----:B------:R-:W-:Y:S02]  /*b5a0*/  @!P5 IMAD.IADD R188, R188, 0x1, -R7 ;  /* 0x00000001bcbcd824 */ /* 0x000fe400078e0a07 */
[----:B------:R-:W-:Y:S01]  /*b5b0*/  @!P3 IMAD.MOV R180, RZ, RZ, -R180 ;  /* 0x000000ffffb4b224 */ /* 0x000fe200078e0ab4 */
[C---:B------:R-:W-:Y:S01]  /*b5c0*/  ISETP.GT.U32.AND P3, PT, R7.reuse, R186, PT ;  /* 0x000000ba0700720c */ /* 0x040fe20003f64070 */
[----:B------:R-:W-:Y:S01]  /*b5d0*/  IMAD.MOV R13, RZ, RZ, -R13 ;  /* 0x000000ffff0d7224 */ /* 0x000fe200078e0a0d */
[C---:B------:R-:W-:Y:S01]  /*b5e0*/  ISETP.GT.U32.AND P5, PT, R7.reuse, R188, PT ;  /* 0x000000bc0700720c */ /* 0x040fe20003fa4070 */
[----:B------:R-:W-:Y:S02]  /*b5f0*/  IMAD.MOV R0, RZ, RZ, -R0 ;  /* 0x000000ffff007224 */ /* 0x000fe400078e0a00 */
[----:B------:R-:W-:-:S02]  /*b600*/  IMAD R196, R7, R13, R196 ;  /* 0x0000000d07c47224 */ /* 0x000fc400078e02c4 */
[C---:B------:R-:W-:Y:S02]  /*b610*/  VIADD R14, R6.reuse, 0xec ;  /* 0x000000ec060e7836 */ /* 0x040fe40000000000 */
[----:B------:R-:W-:Y:S02]  /*b620*/  VIADD R13, R6, 0xf0 ;  /* 0x000000f0060d7836 */ /* 0x000fe40000000000 */
[C---:B------:R-:W-:Y:S01]  /*b630*/  IMAD R198, R7.reuse, R0, R198 ;  /* 0x0000000007c67224 */ /* 0x040fe200078e02c6 */
[----:B------:R-:W-:Y:S01]  /*b640*/  IABS R202, R14 ;  /* 0x0000000e00ca7213 */ /* 0x000fe20000000000 */
[--C-:B------:R-:W-:Y:S01]  /*b650*/  @!P1 IMAD.IADD R190, R190, 0x1, -R7.reuse ;  /* 0x00000001bebe9824 */ /* 0x100fe200078e0a07 */
[----:B------:R-:W-:Y:S01]  /*b660*/  IABS R200, R13 ;  /* 0x0000000d00c87213 */ /* 0x000fe20000000000 */
[--C-:B------:R-:W-:Y:S01]  /*b670*/  @!P4 IMAD.IADD R194, R194, 0x1, -R7.reuse ;  /* 0x00000001c2c2c824 */ /* 0x100fe200078e0a07 */
[C---:B------:R-:W-:Y:S01]  /*b680*/  ISETP.GT.U32.AND P1, PT, R7.reuse, R198, PT ;  /* 0x000000c60700720c */ /* 0x040fe20003f24070 */
[--C-:B------:R-:W-:Y:S01]  /*b690*/  @!P6 IMAD.IADD R192, R192, 0x1, -R7.reuse ;  /* 0x00000001c0c0e824 */ /* 0x100fe200078e0a07 */
[----:B------:R-:W-:Y:S01]  /*b6a0*/  ISETP.GE.AND P6, PT, R16, RZ, PT ;  /* 0x000000ff1000720c */ /* 0x000fe20003fc6270 */
[----:B------:R-:W-:Y:S01]  /*b6b0*/  @!P3 IMAD.IADD R186, R186, 0x1, -R7 ;  /* 0x00000001babab824 */ /* 0x000fe200078e0a07 */
[----:B------:R-:W-:Y:S01]  /*b6c0*/  ISETP.GT.U32.AND P4, PT, R7, R196, PT ;  /* 0x000000c40700720c */ /* 0x000fe20003f84070 */
[----:B------:R-:W-:Y:S01]  /*b6d0*/  IMAD.HI.U32 R4, R3, R202, RZ ;  /* 0x000000ca03047227 */ /* 0x000fe200078e00ff */
[----:B------:R-:W-:-:S03]  /*b6e0*/  ISETP.GE.AND P3, PT, R20, RZ, PT ;  /* 0x000000ff1400720c */ /* 0x000fc60003f66270 */
[----:B------:R-:W-:-:S04]  /*b6f0*/  IMAD.HI.U32 R0, R3, R200, RZ ;  /* 0x000000c803007227 */ /* 0x000fc800078e00ff */
[----:B------:R-:W-:Y:S01]  /*b700*/  @!P5 IMAD.IADD R188, R188, 0x1, -R7 ;  /* 0x00000001bcbcd824 */ /* 0x000fe200078e0a07 */
[----:B------:R-:W-:Y:S01]  /*b710*/  ISETP.GE.AND P5, PT, R18, RZ, PT ;  /* 0x000000ff1200720c */ /* 0x000fe20003fa6270 */
[----:B------:R-:W-:Y:S01]  /*b720*/  @!P0 IMAD.MOV R194, RZ, RZ, -R194 ;  /* 0x000000ffffc28224 */ /* 0x000fe200078e0ac2 */
[C---:B------:R-:W-:Y:S01]  /*b730*/  ISETP.GT.U32.AND P0, PT, R7.reuse, R186, PT ;  /* 0x000000ba0700720c */ /* 0x040fe20003f04070 */
[----:B------:R-:W-:Y:S02]  /*b740*/  IMAD.MOV R4, RZ, RZ, -R4 ;  /* 0x000000ffff047224 */ /* 0x000fe400078e0a04 */
[----:B------:R-:W-:Y:S02]  /*b750*/  IMAD.MOV R0, RZ, RZ, -R0 ;  /* 0x000000ffff007224 */ /* 0x000fe400078e0a00 */
[C---:B------:R-:W-:Y:S02]  /*b760*/  IMAD R202, R7.reuse, R4, R202 ;  /* 0x0000000407ca7224 */ /* 0x040fe400078e02ca */
[----:B------:R-:W-:-:S02]  /*b770*/  IMAD R200, R7, R0, R200 ;  /* 0x0000000007c87224 */ /* 0x000fc400078e02c8 */
[----:B------:R-:W-:Y:S02]  /*b780*/  VIADD R4, R6, 0xe8 ;  /* 0x000000e806047836 */ /* 0x000fe40000000000 */
[--C-:B------:R-:W-:Y:S02]  /*b790*/  @!P1 IMAD.IADD R198, R198, 0x1, -R7.reuse ;  /* 0x00000001c6c69824 */ /* 0x100fe400078e0a07 */
[----:B------:R-:W-:Y:S01]  /*b7a0*/  @!P6 IMAD.MOV R190, RZ, RZ, -R190 ;  /* 0x000000ffffbee224 */ /* 0x000fe200078e0abe */
[C---:B------:R-:W-:Y:S01]  /*b7b0*/  ISETP.GT.U32.AND P6, PT, R7.reuse, R200, PT ;  /* 0x000000c80700720c */ /* 0x040fe20003fc4070 */
[--C-:B------:R-:W-:Y:S01]  /*b7c0*/  @!P4 IMAD.IADD R196, R196, 0x1, -R7.reuse ;  /* 0x00000001c4c4c824 */ /* 0x100fe200078e0a07 */
[C---:B------:R-:W-:Y:S01]  /*b7d0*/  ISETP.GT.U32.AND P1, PT, R7.reuse, R198, PT ;  /* 0x000000c60700720c */ /* 0x040fe20003f24070 */
[----:B------:R-:W-:Y:S01]  /*b7e0*/  @!P5 IMAD.MOV R188, RZ, RZ, -R188 ;  /* 0x000000ffffbcd224 */ /* 0x000fe200078e0abc */
[----:B------:R-:W-:Y:S01]  /*b7f0*/  IABS R206, R4 ;  /* 0x0000000400ce7213 */ /* 0x000fe20000000000 */
[----:B------:R-:W-:Y:S01]  /*b800*/  @!P0 IMAD.IADD R186, R186, 0x1, -R7 ;  /* 0x00000001baba8824 */ /* 0x000fe200078e0a07 */
[----:B------:R-:W-:Y:S01]  /*b810*/  ISETP.GE.AND P5, PT, R22, RZ, PT ;  /* 0x000000ff1600720c */ /* 0x000fe20003fa6270 */
[----:B------:R-:W-:Y:S01]  /*b820*/  @!P2 IMAD.MOV R192, RZ, RZ, -R192 ;  /* 0x000000ffffc0a224 */ /* 0x000fe200078e0ac0 */
[----:B------:R-:W-:Y:S01]  /*b830*/  ISETP.GT.U32.AND P0, PT, R7, R202, PT ;  /* 0x000000ca0700720c */ /* 0x000fe20003f04070 */
[----:B------:R-:W-:Y:S01]  /*b840*/  IMAD.HI.U32 R0, R3, R206, RZ ;  /* 0x000000ce03007227 */ /* 0x000fe200078e00ff */
[----:B------:R-:W-:-:S02]  /*b850*/  ISETP.GT.U32.AND P2, PT, R7, R196, PT ;  /* 0x000000c40700720c */ /* 0x000fc40003f44070 */
[----:B------:R-:W-:Y:S01]  /*b860*/  ISETP.GE.AND P4, PT, R21, RZ, PT ;  /* 0x000000ff1500720c */ /* 0x000fe20003f86270 */
[----:B------:R-:W-:Y:S02]  /*b870*/  IMAD.MOV R0, RZ, RZ, -R0 ;  /* 0x000000ffff007224 */ /* 0x000fe400078e0a00 */
[--C-:B------:R-:W-:Y:S01]  /*b880*/  @!P1 IMAD.IADD R198, R198, 0x1, -R7.reuse ;  /* 0x00000001c6c69824 */ /* 0x100fe200078e0a07 */
[----:B------:R-:W-:Y:S01]  /*b890*/  ISETP.GE.AND P1, PT, R14, RZ, PT ;  /* 0x000000ff0e00720c */ /* 0x000fe20003f26270 */
[--C-:B------:R-:W-:Y:S01]  /*b8a0*/  @!P6 IMAD.IADD R200, R200, 0x1, -R7.reuse ;  /* 0x00000001c8c8e824 */ /* 0x100fe200078e0a07 */
[----:B------:R-:W-:Y:S01]  /*b8b0*/  ISETP.GE.AND P6, PT, R4, RZ, PT ;  /* 0x000000ff0400720c */ /* 0x000fe20003fc6270 */
[C---:B------:R-:W-:Y:S02]  /*b8c0*/  IMAD R206, R7.reuse, R0, R206 ;  /* 0x0000000007ce7224 */ /* 0x040fe400078e02ce */
[----:B------:R-:W-:Y:S01]  /*b8d0*/  @!P0 IMAD.IADD R202, R202, 0x1, -R7 ;  /* 0x00000001caca8824 */ /* 0x000fe200078e0a07 */
[C---:B------:R-:W-:Y:S01]  /*b8e0*/  ISETP.GT.U32.AND P0, PT, R7.reuse, R200, PT ;  /* 0x000000c80700720c */ /* 0x040fe20003f04070 */
[----:B------:R-:W-:Y:S01]  /*b8f0*/  @!P5 IMAD.MOV R198, RZ, RZ, -R198 ;  /* 0x000000ffffc6d224 */ /* 0x000fe200078e0ac6 */
[----:B------:R-:W-:Y:S01]  /*b900*/  ISETP.GT.U32.AND P5, PT, R7, R206, PT ;  /* 0x000000ce0700720c */ /* 0x000fe20003fa4070 */
[----:B------:R-:W-:-:S02]  /*b910*/  VIADD R16, R6, 0xe4 ;  /* 0x000000e406107836 */ /* 0x000fc40000000000 */
[----:B------:R-:W-:Y:S01]  /*b920*/  @!P2 IMAD.IADD R196, R196, 0x1, -R7 ;  /* 0x00000001c4c4a824 */ /* 0x000fe200078e0a07 */
[----:B------:R-:W-:Y:S01]  /*b930*/  ISETP.GE.AND P2, PT, R13, RZ, PT ;  /* 0x000000ff0d00720c */ /* 0x000fe20003f46270 */
[C---:B------:R-:W-:Y:S01]  /*b940*/  VIADD R0, R6.reuse, 0xe0 ;  /* 0x000000e006007836 */ /* 0x040fe20000000000 */
[----:B------:R-:W-:Y:S01]  /*b950*/  IABS R204, R16 ;  /* 0x0000001000cc7213 */ /* 0x000fe20000000000 */
[----:B------:R-:W-:Y:S01]  /*b960*/  @!P4 IMAD.MOV R196, RZ, RZ, -R196 ;  /* 0x000000ffffc4c224 */ /* 0x000fe200078e0ac4 */
[----:B------:R-:W-:Y:S01]  /*b970*/  ISETP.GT.U32.AND P4, PT, R7, R202, PT ;  /* 0x000000ca0700720c */ /* 0x000fe20003f84070 */
[----:B------:R-:W-:Y:S01]  /*b980*/  VIADD R14, R6, 0xd8 ;  /* 0x000000d8060e7836 */ /* 0x000fe20000000000 */
[----:B------:R-:W-:Y:S01]  /*b990*/  IABS R212, R0 ;  /* 0x0000000000d47213 */ /* 0x000fe20000000000 */
[----:B------:R-:W-:-:S03]  /*b9a0*/  IMAD.HI.U32 R4, R3, R204, RZ ;  /* 0x000000cc03047227 */ /* 0x000fc600078e00ff */
[----:B------:R-:W-:Y:S01]  /*b9b0*/  IABS R208, R14 ;  /* 0x0000000e00d07213 */ /* 0x000fe20000000000 */
[--C-:B------:R-:W-:Y:S01]  /*b9c0*/  @!P0 IMAD.IADD R200, R200, 0x1, -R7.reuse ;  /* 0x00000001c8c88824 */ /* 0x100fe200078e0a07 */
[----:B------:R-:W-:Y:S01]  /*b9d0*/  ISETP.GE.AND P0, PT, R0, RZ, PT ;  /* 0x000000ff0000720c */ /* 0x000fe20003f06270 */
[----:B------:R-:W-:Y:S02]  /*b9e0*/  @!P5 IMAD.IADD R206, R206, 0x1, -R7 ;  /* 0x00000001ceced824 */ /* 0x000fe400078e0a07 */
[----:B------:R-:W-:Y:S02]  /*b9f0*/  IMAD.MOV R4, RZ, RZ, -R4 ;  /* 0x000000ffff047224 */ /* 0x000fe400078e0a04 */
[----:B------:R-:W-:Y:S01]  /*ba00*/  @!P2 IMAD.MOV R200, RZ, RZ, -R200 ;  /* 0x000000ffffc8a224 */ /* 0x000fe200078e0ac8 */
[----:B------:R-:W-:Y:S01]  /*ba10*/  ISETP.GT.U32.AND P2, PT, R7, R206, PT ;  /* 0x000000ce0700720c */ /* 0x000fe20003f44070 */
[----:B------:R-:W-:-:S04]  /*ba20*/  IMAD.HI.U32 R0, R3, R212, RZ ;  /* 0x000000d403007227 */ /* 0x000fc800078e00ff */
[C---:B------:R-:W-:Y:S02]  /*ba30*/  IMAD R204, R7.reuse, R4, R204 ;  /* 0x0000000407cc7224 */ /* 0x040fe400078e02cc */
[----:B------:R-:W-:Y:S02]  /*ba40*/  VIADD R4, R6, 0xdc ;  /* 0x000000dc06047836 */ /* 0x000fe40000000000 */
[----:B------:R-:W-:Y:S02]  /*ba50*/  IMAD.MOV R0, RZ, RZ, -R0 ;  /* 0x000000ffff007224 */ /* 0x000fe400078e0a00 */
[--C-:B------:R-:W-:Y:S01]  /*ba60*/  @!P4 IMAD.IADD R202, R202, 0x1, -R7.reuse ;  /* 0x00000001cacac824 */ /* 0x100fe200078e0a07 */
[----:B------:R-:W-:Y:S01]  /*ba70*/  IABS R210, R4 ;  /* 0x0000000400d27213 */ /* 0x000fe20000000000 */
[C---:B------:R-:W-:Y:S01]  /*ba80*/  IMAD R212, R7.reuse, R0, R212 ;  /* 0x0000000007d47224 */ /* 0x040fe200078e02d4 */
[----:B------:R-:W-:Y:S01]  /*ba90*/  ISETP.GE.AND P5, PT, R4, RZ, PT ;  /* 0x000000ff0400720c */ /* 0x000fe20003fa6270 */
[----:B------:R-:W-:Y:S01]  /*baa0*/  @!P2 IMAD.IADD R206, R206, 0x1, -R7 ;  /* 0x00000001cecea824 */ /* 0x000fe200078e0a07 */
[----:B------:R-:W-:Y:S01]  /*bab0*/  ISETP.GT.U32.AND P4, PT, R7, R204, PT ;  /* 0x000000cc0700720c */ /* 0x000fe20003f84070 */
[----:B------:R-:W-:Y:S01]  /*bac0*/  IMAD.HI.U32 R4, R3, R210, RZ ;  /* 0x000000d203047227 */ /* 0x000fe200078e00ff */
[----:B------:R-:W-:-:S03]  /*bad0*/  ISETP.GT.U32.AND P2, PT, R7, R212, PT ;  /* 0x000000d40700720c */ /* 0x000fc60003f44070 */
[----:B------:R-:W-:Y:S02]  /*bae0*/  IMAD.MOV R4, RZ, RZ, -R4 ;  /* 0x000000ffff047224 */ /* 0x000fe400078e0a04 */
[----:B------:R-:W-:-:S04]  /*baf0*/  IMAD.HI.U32 R13, R3, R208, RZ ;  /* 0x000000d0030d7227 */ /* 0x000fc800078e00ff */
[C---:B------:R-:W-:Y:S02]  /*bb00*/  IMAD R210, R7.reuse, R4, R210 ;  /* 0x0000000407d27224 */ /* 0x040fe400078e02d2 */
[----:B------:R-:W-:Y:S02]  /*bb10*/  IMAD.MOV R13, RZ, RZ, -R13 ;  /* 0x000000ffff0d7224 */ /* 0x000fe400078e0a0d */
[----:B------:R-:W-:Y:S02]  /*bb20*/  VIADD R4, R6, 0xd4 ;  /* 0x000000d406047836 */ /* 0x000fe40000000000 */
[--C-:B------:R-:W-:Y:S02]  /*bb30*/  @!P4 IMAD.IADD R204, R204, 0x1, -R7.reuse ;  /* 0x00000001ccccc824 */ /* 0x100fe400078e0a07 */
[C---:B------:R-:W-:Y:S01]  /*bb40*/  IMAD R208, R7.reuse, R13, R208 ;  /* 0x0000000d07d07224 */ /* 0x040fe200078e02d0 */
[----:B------:R-:W-:Y:S01]  /*bb50*/  IABS R214, R4 ;  /* 0x0000000400d67213 */ /* 0x000fe20000000000 */
[----:B------:R-:W-:Y:S01]  /*bb60*/  @!P2 IMAD.IADD R212, R212, 0x1, -R7 ;  /* 0x00000001d4d4a824 */ /* 0x000fe200078e0a07 */
[C---:B------:R-:W-:Y:S01]  /*bb70*/  ISETP.GT.U32.AND P4, PT, R7.reuse, R204, PT ;  /* 0x000000cc0700720c */ /* 0x040fe20003f84070 */
[----:B------:R-:W-:Y:S01]  /*bb80*/  @!P6 IMAD.MOV R206, RZ, RZ, -R206 ;  /* 0x000000ffffcee224 */ /* 0x000fe200078e0ace */
[----:B------:R-:W-:Y:S01]  /*bb90*/  ISETP.GT.U32.AND P2, PT, R7, R208, PT ;  /* 0x000000d00700720c */ /* 0x000fe20003f44070 */
[----:B------:R-:W-:Y:S01]  /*bba0*/  IMAD.HI.U32 R0, R3, R214, RZ ;  /* 0x000000d603007227 */ /* 0x000fe200078e00ff */
[----:B------:R-:W-:-:S03]  /*bbb0*/  ISETP.GT.U32.AND P6, PT, R7, R212, PT ;  /* 0x000000d40700720c */ /* 0x000fc60003fc4070 */
[----:B------:R-:W-:Y:S01]  /*bbc0*/  @!P3 IMAD.MOV R186, RZ, RZ, -R186 ;  /* 0x000000ffffbab224 */ /* 0x000fe200078e0aba */
[----:B------:R-:W-:Y:S01]  /*bbd0*/  ISETP.GE.AND P3, PT, R16, RZ, PT ;  /* 0x000000ff1000720c */ /* 0x000fe20003f66270 */
[----:B------:R-:W-:Y:S02]  /*bbe0*/  IMAD.MOV R0, RZ, RZ, -R0 ;  /* 0x000000ffff007224 */ /* 0x000fe400078e0a00 */
[----:B------:R-:W-:Y:S02]  /*bbf0*/  VIADD R16, R6, 0xcc ;  /* 0x000000cc06107836 */ /* 0x000fe40000000000 */
[C---:B------:R-:W-:Y:S02]  /*bc00*/  IMAD R214, R7.reuse, R0, R214 ;  /* 0x0000000007d67224 */ /* 0x040fe400078e02d6 */
[--C-:B------:R-:W-:Y:S01]  /*bc10*/  @!P4 IMAD.IADD R204, R204, 0x1, -R7.reuse ;  /* 0x00000001ccccc824 */ /* 0x100fe200078e0a07 */
[----:B------:R-:W-:Y:S01]  /*bc20*/  IABS R218, R16 ;  /* 0x0000001000da7213 */ /* 0x000fe20000000000 */
[--C-:B------:R-:W-:Y:S01]  /*bc30*/  @!P6 IMAD.IADD R212, R212, 0x1, -R7.reuse ;  /* 0x00000001d4d4e824 */ /* 0x100fe200078e0a07 */
[C---:B------:R-:W-:Y:S01]  /*bc40*/  ISETP.GT.U32.AND P6, PT, R7.reuse, R214, PT ;  /* 0x000000d60700720c */ /* 0x040fe20003fc4070 */
[----:B------:R-:W-:Y:S01]  /*bc50*/  @!P2 IMAD.IADD R208, R208, 0x1, -R7 ;  /* 0x00000001d0d0a824 */ /* 0x000fe200078e0a07 */
[----:B------:R-:W-:Y:S01]  /*bc60*/  ISETP.GT.U32.AND P4, PT, R7, R210, PT ;  /* 0x000000d20700720c */ /* 0x000fe20003f84070 */
[----:B------:R-:W-:Y:S01]  /*bc70*/  @!P3 IMAD.MOV R204, RZ, RZ, -R204 ;  /* 0x000000ffffccb224 */ /* 0x000fe200078e0acc */
[----:B------:R-:W-:Y:S01]  /*bc80*/  ISETP.GE.AND P3, PT, R4, RZ, PT ;  /* 0x000000ff0400720c */ /* 0x000fe20003f66270 */
[----:B------:R-:W-:Y:S01]  /*bc90*/  IMAD.HI.U32 R4, R3, R218, RZ ;  /* 0x000000da03047227 */ /* 0x000fe200078e00ff */
[----:B------:R-:W-:-:S03]  /*bca0*/  ISETP.GT.U32.AND P2, PT, R7, R208, PT ;  /* 0x000000d00700720c */ /* 0x000fc60003f44070 */
[----:B------:R-:W-:Y:S01]  /*bcb0*/  @!P1 IMAD.MOV R202, RZ, RZ, -R202 ;  /* 0x000000ffffca9224 */ /* 0x000fe200078e0aca */
[----:B------:R-:W-:Y:S01]  /*bcc0*/  ISETP.GE.AND P1, PT, R14, RZ, PT ;  /* 0x000000ff0e00720c */ /* 0x000fe20003f26270 */
[C---:B------:R-:W-:Y:S02]  /*bcd0*/  VIADD R18, R6.reuse, 0xc8 ;  /* 0x000000c806127836 */ /* 0x040fe40000000000 */
[----:B------:R-:W-:Y:S02]  /*bce0*/  VIADD R14, R6, 0xd0 ;  /* 0x000000d0060e7836 */ /* 0x000fe40000000000 */
[----:B------:R-:W-:Y:S01]  /*bcf0*/  IMAD.MOV R4, RZ, RZ, -R4 ;  /* 0x000000ffff047224 */ /* 0x000fe200078e0a04 */
[----:B------:R-:W-:Y:S01]  /*bd00*/  IABS R220, R18 ;  /* 0x0000001200dc7213 */ /* 0x000fe20000000000 */
[----:B------:R-:W-:Y:S01]  /*bd10*/  @!P6 IMAD.IADD R214, R214, 0x1, -R7 ;  /* 0x00000001d6d6e824 */ /* 0x000fe200078e0a07 */
[----:B------:R-:W-:Y:S01]  /*bd20*/  IABS R216, R14 ;  /* 0x0000000e00d87213 */ /* 0x000fe20000000000 */
[----:B------:R-:W-:-:S02]  /*bd30*/  IMAD R218, R7, R4, R218 ;  /* 0x0000000407da7224 */ /* 0x000fc400078e02da */
[----:B------:R-:W-:Y:S01]  /*bd40*/  @!P2 IMAD.IADD R208, R208, 0x1, -R7 ;  /* 0x00000001d0d0a824 */ /* 0x000fe200078e0a07 */
[----:B------:R-:W-:Y:S01]  /*bd50*/  ISETP.GT.U32.AND P6, PT, R7, R214, PT ;  /* 0x000000d60700720c */ /* 0x000fe20003fc4070 */
[----:B------:R-:W-:Y:S01]  /*bd60*/  IMAD.HI.U32 R13, R3, R220, RZ ;  /* 0x000000dc030d7227 */ /* 0x000fe200078e00ff */
[----:B------:R-:W-:-:S03]  /*bd70*/  ISETP.GT.U32.AND P2, PT, R7, R218, PT ;  /* 0x000000da0700720c */ /* 0x000fc60003f44070 */
[----:B------:R-:W-:Y:S02]  /*bd80*/  VIADD R4, R6, 0xc4 ;  /* 0x000000c406047836 */ /* 0x000fe40000000000 */
[----:B------:R-:W-:-:S03]  /*bd90*/  IMAD.HI.U32 R0, R3, R216, RZ ;  /* 0x000000d803007227 */ /* 0x000fc600078e00ff */
[----:B------:R-:W-:Y:S01]  /*bda0*/  IABS R222, R4 ;  /* 0x0000000400de7213 */ /* 0x000fe20000000000 */
[----:B------:R-:W-:Y:S02]  /*bdb0*/  IMAD.MOV R13, RZ, RZ, -R13 ;  /* 0x000000ffff0d7224 */ /* 0x000fe400078e0a0d */
[----:B------:R-:W-:Y:S02]  /*bdc0*/  IMAD.MOV R0, RZ, RZ, -R0 ;  /* 0x000000ffff007224 */ /* 0x000fe400078e0a00 */
[----:B------:R-:W-:Y:S02]  /*bdd0*/  @!P4 IMAD.IADD R210, R210, 0x1, -R7 ;  /* 0x00000001d2d2c824 */ /* 0x000fe400078e0a07 */
[C---:B------:R-:W-:Y:S02]  /*bde0*/  IMAD R220, R7.reuse, R13, R220 ;  /* 0x0000000d07dc7224 */ /* 0x040fe400078e02dc */
[C---:B------:R-:W-:Y:S01]  /*bdf0*/  IMAD R216, R7.reuse, R0, R216 ;  /* 0x0000000007d87224 */ /* 0x040fe200078e02d8 */
[----:B------:R-:W-:Y:S01]  /*be00*/  ISETP.GT.U32.AND P4, PT, R7, R210, PT ;  /* 0x000000d20700720c */ /* 0x000fe20003f84070 */
[----:B------:R-:W-:-:S02]  /*be10*/  VIADD R13, R6, 0xc0 ;  /* 0x000000c0060d7836 */ /* 0x000fc40000000000 */
[----:B------:R-:W-:-:S03]  /*be20*/  IMAD.HI.U32 R0, R3, R222, RZ ;  /* 0x000000de03007227 */ /* 0x000fc600078e00ff */
[----:B------:R-:W-:Y:S01]  /*be30*/  IABS R224, R13 ;  /* 0x0000000d00e07213 */ /* 0x000fe20000000000 */
[--C-:B------:R-:W-:Y:S01]  /*be40*/  @!P6 IMAD.IADD R214, R214, 0x1, -R7.reuse ;  /* 0x00000001d6d6e824 */ /* 0x100fe200078e0a07 */
[----:B------:R-:W-:Y:S01]  /*be50*/  ISETP.GE.AND P6, PT, R18, RZ, PT ;  /* 0x000000ff1200720c */ /* 0x000fe20003fc6270 */
[----:B------:R-:W-:Y:S02]  /*be60*/  @!P2 IMAD.IADD R218, R218, 0x1, -R7 ;  /* 0x00000001dadaa824 */ /* 0x000fe400078e0a07 */
[----:B------:R-:W-:Y:S02]  /*be70*/  IMAD.MOV R0, RZ, RZ, -R0 ;  /* 0x000000ffff007224 */ /* 0x000fe400078e0a00 */
[----:B------:R-:W-:Y:S01]  /*be80*/  @!P1 IMAD.MOV R208, RZ, RZ, -R208 ;  /* 0x000000ffffd09224 */ /* 0x000fe200078e0ad0 */
[C---:B------:R-:W-:Y:S01]  /*be90*/  ISETP.GT.U32.AND P1, PT, R7.reuse, R220, PT ;  /* 0x000000dc0700720c */ /* 0x040fe20003f24070 */
[----:B------:R-:W-:Y:S01]  /*bea0*/  @!P3 IMAD.MOV R214, RZ, RZ, -R214 ;  /* 0x000000ffffd6b224 */ /* 0x000fe200078e0ad6 */
[C---:B------:R-:W-:Y:S01]  /*beb0*/  ISETP.GT.U32.AND P3, PT, R7.reuse, R218, PT ;  /* 0x000000da0700720c */ /* 0x040fe20003f64070 */
[----:B------:R-:W-:-:S02]  /*bec0*/  IMAD R222, R7, R0, R222 ;  /* 0x0000000007de7224 */ /* 0x000fc400078e02de */
[----:B------:R-:W-:-:S04]  /*bed0*/  IMAD.HI.U32 R0, R3, R224, RZ ;  /* 0x000000e003007227 */ /* 0x000fc800078e00ff */
[----:B------:R-:W-:Y:S01]  /*bee0*/  @!P0 IMAD.MOV R212, RZ, RZ, -R212 ;  /* 0x000000ffffd48224 */ /* 0x000fe200078e0ad4 */
[C---:B------:R-:W-:Y:S01]  /*bef0*/  ISETP.GT.U32.AND P0, PT, R7.reuse, R216, PT ;  /* 0x000000d80700720c */ /* 0x040fe20003f04070 */
[----:B------:R-:W-:Y:S02]  /*bf00*/  IMAD.MOV R0, RZ, RZ, -R0 ;  /* 0x000000ffff007224 */ /* 0x000fe400078e0a00 */
[--C-:B------:R-:W-:Y:S01]  /*bf10*/  @!P4 IMAD.IADD R210, R210, 0x1, -R7.reuse ;  /* 0x00000001d2d2c824 */ /* 0x100fe200078e0a07 */
[----:B------:R-:W-:Y:S01]  /*bf20*/  ISETP.GE.AND P4, PT, R14, RZ, PT ;  /* 0x000000ff0e00720c */ /* 0x000fe20003f86270 */
[----:B------:R-:W-:Y:S02]  /*bf30*/  VIADD R14, R6, 0xbc ;  /* 0x000000bc060e7836 */ /* 0x000fe40000000000 */
[----:B------:R-:W-:Y:S02]  /*bf40*/  IMAD R224, R7, R0, R224 ;  /* 0x0000000007e07224 */ /* 0x000fe400078e02e0 */
[----:B------:R-:W-:Y:S01]  /*bf50*/  @!P5 IMAD.MOV R210, RZ, RZ, -R210 ;  /* 0x000000ffffd2d224 */ /* 0x000fe200078e0ad2 */
[----:B------:R-:W-:Y:S01]  /*bf60*/  ISETP.GE.AND P5, PT, R16, RZ, PT ;  /* 0x000000ff1000720c */ /* 0x000fe20003fa6270 */
[----:B------:R-:W-:Y:S01]  /*bf70*/  @!P1 IMAD.IADD R220, R220, 0x1, -R7 ;  /* 0x00000001dcdc9824 */ /* 0x000fe200078e0a07 */
[----:B------:R-:W-:Y:S01]  /*bf80*/  IABS R226, R14 ;  /* 0x0000000e00e27213 */ /* 0x000fe20000000000 */
[----:B------:R-:W-:-:S02]  /*bf90*/  VIADD R16, R6, 0xb8 ;  /* 0x000000b806107836 */ /* 0x000fc40000000000 */
[--C-:B------:R-:W-:Y:S01]  /*bfa0*/  @!P3 IMAD.IADD R218, R218, 0x1, -R7.reuse ;  /* 0x00000001dadab824 */ /* 0x100fe200078e0a07 */
[C---:B------:R-:W-:Y:S01]  /*bfb0*/  ISETP.GT.U32.AND P3, PT, R7.reuse, R224, PT ;  /* 0x000000e00700720c */ /* 0x040fe20003f64070 */
[----:B------:R-:W-:Y:S01]  /*bfc0*/  @!P0 IMAD.IADD R216, R216, 0x1, -R7 ;  /* 0x00000001d8d88824 */ /* 0x000fe200078e0a07 */
[----:B------:R-:W-:Y:S01]  /*bfd0*/  ISETP.GT.U32.AND P1, PT, R7, R220, PT ;  /* 0x000000dc0700720c */ /* 0x000fe20003f24070 */
[----:B------:R-:W-:Y:S01]  /*bfe0*/  IMAD.HI.U32 R0, R3, R226, RZ ;  /* 0x000000e203007227 */ /* 0x000fe200078e00ff */
[----:B------:R-:W-:Y:S02]  /*bff0*/  IABS R228, R16 ;  /* 0x0000001000e47213 */ /* 0x000fe40000000000 */
[----:B------:R-:W-:Y:S01]  /*c000*/  ISETP.GT.U32.AND P2, PT, R7, R216, PT ;  /* 0x000000d80700720c */ /* 0x000fe20003f44070 */
[----:B------:R-:W-:Y:S01]  /*c010*/  VIADD R18, R6, 0xb4 ;  /* 0x000000b406127836 */ /* 0x000fe20000000000 */
[----:B------:R-:W-:Y:S01]  /*c020*/  ISETP.GE.AND P0, PT, R4, RZ, PT ;  /* 0x000000ff0400720c */ /* 0x000fe20003f06270 */
[----:B------:R-:W-:-:S03]  /*c030*/  IMAD.HI.U32 R4, R3, R228, RZ ;  /* 0x000000e403047227 */ /* 0x000fc600078e00ff */
[----:B------:R-:W-:Y:S01]  /*c040*/  IABS R230, R18 ;  /* 0x0000001200e67213 */ /* 0x000fe20000000000 */
[----:B------:R-:W-:Y:S02]  /*c050*/  IMAD.MOV R0, RZ, RZ, -R0 ;  /* 0x000000ffff007224 */ /* 0x000fe400078e0a00 */
[----:B------:R-:W-:Y:S02]  /*c060*/  IMAD.MOV R4, RZ, RZ, -R4 ;  /* 0x000000ffff047224 */ /* 0x000fe400078e0a04 */
[--C-:B------:R-:W-:Y:S02]  /*c070*/  @!P3 IMAD.IADD R224, R224, 0x1, -R7.reuse ;  /* 0x00000001e0e0b824 */ /* 0x100fe400078e0a07 */
[----:B------:R-:W-:Y:S02]  /*c080*/  IMAD R226, R7, R0, R226 ;  /* 0x0000000007e27224 */ /* 0x000fe400078e02e2 */
[----:B------:R-:W-:Y:S01]  /*c090*/  @!P1 IMAD.IADD R220, R220, 0x1, -R7 ;  /* 0x00000001dcdc9824 */ /* 0x000fe200078e0a07 */
[----:B------:R-:W-:Y:S01]  /*c0a0*/  ISETP.GE.AND P1, PT, R13, RZ, PT ;  /* 0x000000ff0d00720c */ /* 0x000fe20003f26270 */
[C---:B------:R-:W-:Y:S01]  /*c0b0*/  IMAD R228, R7.reuse, R4, R228 ;  /* 0x0000000407e47224 */ /* 0x040fe200078e02e4 */
[C---:B------:R-:W-:Y:S01]  /*c0c0*/  ISETP.GT.U32.AND P3, PT, R7.reuse, R224, PT ;  /* 0x000000e00700720c */ /* 0x040fe20003f64070 */
[----:B------:R-:W-:Y:S01]  /*c0d0*/  @!P5 IMAD.MOV R218, RZ, RZ, -R218 ;  /* 0x000000ffffdad224 */ /* 0x000fe200078e0ada */
[----:B------:R-:W-:Y:S01]  /*c0e0*/  ISETP.GT.U32.AND P5, PT, R7, R226, PT ;  /* 0x000000e20700720c */ /* 0x000fe20003fa4070 */
[----:B------:R-:W-:-:S04]  /*c0f0*/  IMAD.HI.U32 R13, R3, R230, RZ ;  /* 0x000000e6030d7227 */ /* 0x000fc800078e00ff */
[----:B------:R-:W-:Y:S01]  /*c100*/  @!P2 IMAD.IADD R216, R216, 0x1, -R7 ;  /* 0x00000001d8d8a824 */ /* 0x000fe200078e0a07 */
[C---:B------:R-:W-:Y:S01]  /*c110*/  ISETP.GT.U32.AND P2, PT, R7.reuse, R222, PT ;  /* 0x000000de0700720c */ /* 0x040fe20003f44070 */
[----:B------:R-:W-:Y:S01]  /*c120*/  @!P6 IMAD.MOV R220, RZ, RZ, -R220 ;  /* 0x000000ffffdce224 */ /* 0x000fe200078e0adc */
[C---:B------:R-:W-:Y:S01]  /*c130*/  ISETP.GT.U32.AND P6, PT, R7.reuse, R228, PT ;  /* 0x000000e40700720c */ /* 0x040fe20003fc4070 */
[----:B------:R-:W-:Y:S02]  /*c140*/  IMAD.MOV R13, RZ, RZ, -R13 ;  /* 0x000000ffff0d7224 */ /* 0x000fe400078e0a0d */
[----:B------:R-:W-:Y:S02]  /*c150*/  @!P3 IMAD.IADD R224, R224, 0x1, -R7 ;  /* 0x00000001e0e0b824 */ /* 0x000fe400078e0a07 */
[----:B------:R-:W-:Y:S02]  /*c160*/  IMAD R230, R7, R13, R230 ;  /* 0x0000000d07e67224 */ /* 0x000fe400078e02e6 */
[----:B------:R-:W-:-:S02]  /*c170*/  VIADD R13, R6, 0xb0 ;  /* 0x000000b0060d7836 */ /* 0x000fc40000000000 */
[--C-:B------:R-:W-:Y:S01]  /*c180*/  @!P5 IMAD.IADD R226, R226, 0x1, -R7.reuse ;  /* 0x00000001e2e2d824 */ /* 0x100fe200078e0a07 */
[C---:B------:R-:W-:Y:S01]  /*c190*/  ISETP.GT.U32.AND P3, PT, R7.reuse, R230, PT ;  /* 0x000000e60700720c */ /* 0x040fe20003f64070 */
[--C-:B------:R-:W-:Y:S01]  /*c1a0*/  @!P2 IMAD.IADD R222, R222, 0x1, -R7.reuse ;  /* 0x00000001dedea824 */ /* 0x100fe200078e0a07 */
[----:B------:R-:W-:Y:S01]  /*c1b0*/  IABS R234, R13 ;  /* 0x0000000d00ea7213 */ /* 0x000fe20000000000 */
[----:B------:R-:W-:Y:S01]  /*c1c0*/  @!P6 IMAD.IADD R228, R228, 0x1, -R7 ;  /* 0x00000001e4e4e824 */ /* 0x000fe200078e0a07 */
[----:B------:R-:W-:Y:S01]  /*c1d0*/  ISETP.GE.AND P2, PT, R14, RZ, PT ;  /* 0x000000ff0e00720c */ /* 0x000fe20003f46270 */
[----:B------:R-:W-:Y:S01]  /*c1e0*/  VIADD R14, R6, 0xac ;  /* 0x000000ac060e7836 */ /* 0x000fe20000000000 */
[----:B------:R-:W-:Y:S01]  /*c1f0*/  ISETP.GT.U32.AND P6, PT, R7, R226, PT ;  /* 0x000000e20700720c */ /* 0x000fe20003fc4070 */
[----:B------:R-:W-:Y:S01]  /*c200*/  IMAD.HI.U32 R0, R3, R234, RZ ;  /* 0x000000ea03007227 */ /* 0x000fe200078e00ff */
[----:B------:R-:W-:Y:S02]  /*c210*/  ISETP.GE.AND P5, PT, R18, RZ, PT ;  /* 0x000000ff1200720c */ /* 0x000fe40003fa6270 */
[----:B------:R-:W-:Y:S01]  /*c220*/  IABS R232, R14 ;  /* 0x0000000e00e87213 */ /* 0x000fe20000000000 */
[----:B------:R-:W-:Y:S01]  /*c230*/  @!P4 IMAD.MOV R216, RZ, RZ, -R216 ;  /* 0x000000ffffd8c224 */ /* 0x000fe200078e0ad8 */
[----:B------:R-:W-:Y:S01]  /*c240*/  ISETP.GT.U32.AND P4, PT, R7, R222, PT ;  /* 0x000000de0700720c */ /* 0x000fe20003f84070 */
[----:B------:R-:W-:-:S02]  /*c250*/  IMAD.MOV R4, RZ, RZ, -R0 ;  /* 0x000000ffff047224 */ /* 0x000fc400078e0a00 */
[----:B------:R-:W-:Y:S01]  /*c260*/  @!P3 IMAD.IADD R230, R230, 0x1, -R7 ;  /* 0x00000001e6e6b824 */ /* 0x000fe200078e0a07 */
[C---:B------:R-:W-:Y:S01]  /*c270*/  ISETP.GT.U32.AND P3, PT, R7.reuse, R228, PT ;  /* 0x000000e40700720c */ /* 0x040fe20003f64070 */
[----:B------:R-:W-:Y:S02]  /*c280*/  IMAD R234, R7, R4, R234 ;  /* 0x0000000407ea7224 */ /* 0x000fe400078e02ea */
[----:B------:R-:W-:-:S04]  /*c290*/  IMAD.HI.U32 R0, R3, R232, RZ ;  /* 0x000000e803007227 */ /* 0x000fc800078e00ff */
[--C-:B------:R-:W-:Y:S01]  /*c2a0*/  @!P6 IMAD.IADD R226, R226, 0x1, -R7.reuse ;  /* 0x00000001e2e2e824 */ /* 0x100fe200078e0a07 */
[C---:B------:R-:W-:Y:S01]  /*c2b0*/  ISETP.GT.U32.AND P6, PT, R7.reuse, R234, PT ;  /* 0x000000ea0700720c */ /* 0x040fe20003fc4070 */
[----:B------:R-:W-:Y:S02]  /*c2c0*/  IMAD.MOV R0, RZ, RZ, -R0 ;  /* 0x000000ffff007224 */ /* 0x000fe400078e0a00 */
[--C-:B------:R-:W-:Y:S01]  /*c2d0*/  @!P4 IMAD.IADD R222, R222, 0x1, -R7.reuse ;  /* 0x00000001dedec824 */ /* 0x100fe200078e0a07 */
[----:B------:R-:W-:Y:S01]  /*c2e0*/  ISETP.GE.AND P4, PT, R16, RZ, PT ;  /* 0x000000ff1000720c */ /* 0x000fe20003f86270 */
[C---:B------:R-:W-:Y:S02]  /*c2f0*/  VIADD R16, R6.reuse, 0xa8 ;  /* 0x000000a806107836 */ /* 0x040fe40000000000 */
[C---:B------:R-:W-:Y:S02]  /*c300*/  IMAD R232, R7.reuse, R0, R232 ;  /* 0x0000000007e87224 */ /* 0x040fe400078e02e8 */
[----:B------:R-:W-:Y:S01]  /*c310*/  VIADD R18, R6, 0xa4 ;  /* 0x000000a406127836 */ /* 0x000fe20000000000 */
[----:B------:R-:W-:Y:S01]  /*c320*/  IABS R236, R16 ;  /* 0x0000001000ec7213 */ /* 0x000fe20000000000 */
[--C-:B------:R-:W-:Y:S01]  /*c330*/  @!P3 IMAD.IADD R228, R228, 0x1, -R7.reuse ;  /* 0x00000001e4e4b824 */ /* 0x100fe200078e0a07 */
[----:B------:R-:W-:Y:S01]  /*c340*/  ISETP.GT.U32.AND P3, PT, R7, R232, PT ;  /* 0x000000e80700720c */ /* 0x000fe20003f64070 */
[----:B------:R-:W-:Y:S01]  /*c350*/  @!P6 IMAD.IADD R234, R234, 0x1, -R7 ;  /* 0x00000001eaeae824 */ /* 0x000fe200078e0a07 */
[----:B------:R-:W-:Y:S01]  /*c360*/  IABS R238, R18 ;  /* 0x0000001200ee7213 */ /* 0x000fe20000000000 */
[----:B------:R-:W-:Y:S01]  /*c370*/  IMAD.HI.U32 R0, R3, R236, RZ ;  /* 0x000000ec03007227 */ /* 0x000fe200078e00ff */
[----:B------:R-:W-:-:S03]  /*c380*/  ISETP.GE.AND P6, PT, R14, RZ, PT ;  /* 0x000000ff0e00720c */ /* 0x000fc60003fc6270 */
[----:B------:R-:W-:Y:S01]  /*c390*/  @!P1 IMAD.MOV R224, RZ, RZ, -R224 ;  /* 0x000000ffffe09224 */ /* 0x000fe200078e0ae0 */
[----:B------:R-:W-:Y:S01]  /*c3a0*/  ISETP.GT.U32.AND P1, PT, R7, R234, PT ;  /* 0x000000ea0700720c */ /* 0x000fe20003f24070 */
[----:B------:R-:W-:Y:S02]  /*c3b0*/  IMAD.MOV R4, RZ, RZ, -R0 ;  /* 0x000000ffff047224 */ /* 0x000fe400078e0a00 */
[----:B------:R-:W-:-:S04]  /*c3c0*/  IMAD.HI.U32 R0, R3, R238, RZ ;  /* 0x000000ee03007227 */ /* 0x000fc800078e00ff */
[----:B------:R-:W-:Y:S01]  /*c3d0*/  @!P0 IMAD.MOV R222, RZ, RZ, -R222 ;  /* 0x000000ffffde8224 */ /* 0x000fe200078e0ade */
[C---:B------:R-:W-:Y:S01]  /*c3e0*/  ISETP.GT.U32.AND P0, PT, R7.reuse, R230, PT ;  /* 0x000000e60700720c */ /* 0x040fe20003f04070 */
[C---:B------:R-:W-:Y:S02]  /*c3f0*/  IMAD R236, R7.reuse, R4, R236 ;  /* 0x0000000407ec7224 */ /* 0x040fe400078e02ec */
[----:B------:R-:W-:Y:S02]  /*c400*/  VIADD R20, R6, 0xa0 ;  /* 0x000000a006147836 */ /* 0x000fe40000000000 */
[----:B------:R-:W-:Y:S02]  /*c410*/  IMAD.MOV R4, RZ, RZ, -R0 ;  /* 0x000000ffff047224 */ /* 0x000fe400078e0a00 */
[--C-:B------:R-:W-:Y:S01]  /*c420*/  @!P3 IMAD.IADD R232, R232, 0x1, -R7.reuse ;  /* 0x00000001e8e8b824 */ /* 0x100fe200078e0a07 */
[----:B------:R-:W-:Y:S01]  /*c430*/  IABS R240, R20 ;  /* 0x0000001400f07213 */ /* 0x000fe20000000000 */
[----:B------:R-:W-:Y:S01]  /*c440*/  @!P2 IMAD.MOV R226, RZ, RZ, -R226 ;  /* 0x000000ffffe2a224 */ /* 0x000fe200078e0ae2 */
[C---:B------:R-:W-:Y:S01]  /*c450*/  ISETP.GT.U32.AND P3, PT, R7.reuse, R236, PT ;  /* 0x000000ec0700720c */ /* 0x040fe20003f64070 */
[C---:B------:R-:W-:Y:S01]  /*c460*/  IMAD R238, R7.reuse, R4, R238 ;  /* 0x0000000407ee7224 */ /* 0x040fe200078e02ee */
[----:B------:R-:W-:Y:S01]  /*c470*/  ISETP.GT.U32.AND P2, PT, R7, R232, PT ;  /* 0x000000e80700720c */ /* 0x000fe20003f44070 */
[----:B------:R-:W-:-:S02]  /*c480*/  @!P1 IMAD.IADD R234, R234, 0x1, -R7 ;  /* 0x00000001eaea9824 */ /* 0x000fc400078e0a07 */
[----:B------:R-:W-:Y:S01]  /*c490*/  IMAD.HI.U32 R0, R3, R240, RZ ;  /* 0x000000f003007227 */ /* 0x000fe200078e00ff */
[----:B------:R-:W-:-:S03]  /*c4a0*/  ISETP.GT.U32.AND P1, PT, R7, R238, PT ;  /* 0x000000ee0700720c */ /* 0x000fc60003f24070 */
[--C-:B------:R-:W-:Y:S01]  /*c4b0*/  @!P0 IMAD.IADD R230, R230, 0x1, -R7.reuse ;  /* 0x00000001e6e68824 */ /* 0x100fe200078e0a07 */
[----:B------:R-:W-:Y:S01]  /*c4c0*/  ISETP.GE.AND P0, PT, R13, RZ, PT ;  /* 0x000000ff0d00720c */ /* 0x000fe20003f06270 */
[----:B------:R-:W-:Y:S02]  /*c4d0*/  IMAD.MOV R0, RZ, RZ, -R0 ;  /* 0x000000ffff007224 */ /* 0x000fe400078e0a00 */
[--C-:B------:R-:W-:Y:S02]  /*c4e0*/  @!P3 IMAD.IADD R236, R236, 0x1, -R7.reuse ;  /* 0x00000001ececb824 */ /* 0x100fe400078e0a07 */
[----:B------:R-:W-:Y:S01]  /*c4f0*/  @!P2 IMAD.IADD R232, R232, 0x1, -R7 ;  /* 0x00000001e8e8a824 */ /* 0x000fe200078e0a07 */
[----:B------:R-:W-:Y:S01]  /*c500*/  ISETP.GE.AND P2, PT, R20, RZ, PT ;  /* 0x000000ff1400720c */ /* 0x000fe20003f46270 */
[----:B------:R-:W-:Y:S02]  /*c510*/  IMAD R240, R7, R0, R240 ;  /* 0x0000000007f07224 */ /* 0x000fe400078e02f0 */
[----:B------:R-:W-:-:S02]  /*c520*/  VIADD R4, R6, 0x9c ;  /* 0x0000009c06047836 */ /* 0x000fc40000000000 */
[----:B------:R-:W-:Y:S01]  /*c530*/  @!P1 IMAD.IADD R238, R238, 0x1, -R7 ;  /* 0x00000001eeee9824 */ /* 0x000fe200078e0a07 */
[C---:B------:R-:W-:Y:S01]  /*c540*/  ISETP.GT.U32.AND P1, PT, R7.reuse, R236, PT ;  /* 0x000000ec0700720c */ /* 0x040fe20003f24070 */
[----:B------:R-:W-:Y:S01]  /*c550*/  @!P6 IMAD.MOV R232, RZ, RZ, -R232 ;  /* 0x000000ffffe8e224 */ /* 0x000fe200078e0ae8 */
[C---:B------:R-:W-:Y:S01]  /*c560*/  ISETP.GT.U32.AND P6, PT, R7.reuse, R240, PT ;  /* 0x000000f00700720c */ /* 0x040fe20003fc4070 */
[----:B------:R-:W-:Y:S01]  /*c570*/  @!P4 IMAD.MOV R228, RZ, RZ, -R228 ;  /* 0x000000ffffe4c224 */ /* 0x000fe200078e0ae4 */
[----:B------:R-:W-:Y:S01]  /*c580*/  IABS R242, R4 ;  /* 0x0000000400f27213 */ /* 0x000fe20000000000 */
[----:B------:R-:W-:Y:S01]  /*c590*/  @!P0 IMAD.MOV R234, RZ, RZ, -R234 ;  /* 0x000000ffffea8224 */ /* 0x000fe200078e0aea */
[----:B------:R-:W-:Y:S01]  /*c5a0*/  ISETP.GE.AND P4, PT, R16, RZ, PT ;  /* 0x000000ff1000720c */ /* 0x000fe20003f86270 */
[----:B------:R-:W-:Y:S01]  /*c5b0*/  VIADD R13, R6, 0x98 ;  /* 0x00000098060d7836 */ /* 0x000fe20000000000 */
[----:B------:R-:W-:Y:S01]  /*c5c0*/  ISETP.GT.U32.AND P0, PT, R7, R238, PT ;  /* 0x000000ee0700720c */ /* 0x000fe20003f04070 */
[----:B------:R-:W-:Y:S01]  /*c5d0*/  IMAD.HI.U32 R0, R3, R242, RZ ;  /* 0x000000f203007227 */ /* 0x000fe200078e00ff */
[----:B------:R-:W-:-:S02]  /*c5e0*/  ISETP.GE.AND P3, PT, R4, RZ, PT ;  /* 0x000000ff0400720c */ /* 0x000fc40003f66270 */
[----:B------:R-:W-:Y:S01]  /*c5f0*/  IABS R248, R13 ;  /* 0x0000000d00f87213 */ /* 0x000fe20000000000 */
[----:B------:R-:W-:Y:S02]  /*c600*/  VIADD R14, R6, 0x94 ;  /* 0x00000094060e7836 */ /* 0x000fe40000000000 */
[----:B------:R-:W-:Y:S02]  /*c610*/  IMAD.MOV R0, RZ, RZ, -R0 ;  /* 0x000000ffff007224 */ /* 0x000fe400078e0a00 */
[----:B------:R-:W-:Y:S01]  /*c620*/  @!P5 IMAD.MOV R230, RZ, RZ, -R230 ;  /* 0x000000ffffe6d224 */ /* 0x000fe200078e0ae6 */
[----:B------:R-:W-:Y:S01]  /*c630*/  ISETP.GE.AND P5, PT, R18, RZ, PT ;  /* 0x000000ff1200720c */ /* 0x000fe20003fa6270 */
[--C-:B------:R-:W-:Y:S01]  /*c640*/  @!P1 IMAD.IADD R236, R236, 0x1, -R7.reuse ;  /* 0x00000001ecec9824 */ /* 0x100fe200078e0a07 */
[----:B------:R-:W-:Y:S01]  /*c650*/  IABS R246, R14 ;  /* 0x0000000e00f67213 */ /* 0x000fe20000000000 */
[----:B------:R-:W-:Y:S01]  /*c660*/  @!P6 IMAD.IADD R240, R240, 0x1, -R7 ;  /* 0x00000001f0f0e824 */ /* 0x000fe200078e0a07 */
[----:B------:R-:W-:Y:S01]  /*c670*/  ISETP.GE.AND P6, PT, R14, RZ, PT ;  /* 0x000000ff0e00720c */ /* 0x000fe20003fc6270 */
[----:B------:R-:W-:-:S02]  /*c680*/  IMAD R242, R7, R0, R242 ;  /* 0x0000000007f27224 */ /* 0x000fc400078e02f2 */
[----:B------:R-:W-:-:S03]  /*c690*/  IMAD.HI.U32 R0, R3, R248, RZ ;  /* 0x000000f803007227 */ /* 0x000fc600078e00ff */
[----:B------:R-:W-:Y:S01]  /*c6a0*/  ISETP.GT.U32.AND P1, PT, R7, R242, PT ;  /* 0x000000f20700720c */ /* 0x000fe20003f24070 */
[----:B------:R-:W-:Y:S01]  /*c6b0*/  @!P0 IMAD.IADD R238, R238, 0x1, -R7 ;  /* 0x00000001eeee8824 */ /* 0x000fe200078e0a07 */
[----:B------:R-:W-:Y:S01]  /*c6c0*/  ISETP.GE.AND P0, PT, R13, RZ, PT ;  /* 0x000000ff0d00720c */ /* 0x000fe20003f06270 */
[----:B------:R-:W-:Y:S01]  /*c6d0*/  @!P4 IMAD.MOV R236, RZ, RZ, -R236 ;  /* 0x000000ffffecc224 */ /* 0x000fe200078e0aec */
[----:B------:R-:W-:Y:S01]  /*c6e0*/  ISETP.GT.U32.AND P4, PT, R7, R240, PT ;  /* 0x000000f00700720c */ /* 0x000fe20003f84070 */
[----:B------:R-:W-:-:S04]  /*c6f0*/  IMAD.HI.U32 R4, R3, R246, RZ ;  /* 0x000000f603047227 */ /* 0x000fc800078e00ff */
[----:B------:R-:W-:Y:S02]  /*c700*/  IMAD.MOV R13, RZ, RZ, -R0 ;  /* 0x000000ffff0d7224 */ /* 0x000fe400078e0a00 */
[----:B------:R-:W-:Y:S02]  /*c710*/  IMAD.MOV R4, RZ, RZ, -R4 ;  /* 0x000000ffff047224 */ /* 0x000fe400078e0a04 */
[C---:B------:R-:W-:Y:S02]  /*c720*/  IMAD R248, R7.reuse, R13, R248 ;  /* 0x0000000d07f87224 */ /* 0x040fe400078e02f8 */
[C---:B------:R-:W-:Y:S02]  /*c730*/  IMAD R246, R7.reuse, R4, R246 ;  /* 0x0000000407f67224 */ /* 0x040fe400078e02f6 */
[----:B------:R-:W-:Y:S01]  /*c740*/  @!P5 IMAD.MOV R238, RZ, RZ, -R238 ;  /* 0x000000ffffeed224 */ /* 0x000fe200078e0aee */
[----:B------:R-:W-:Y:S01]  /*c750*/  ISETP.GT.U32.AND P5, PT, R7, R248, PT ;  /* 0x000000f80700720c */ /* 0x000fe20003fa4070 */
[----:B------:R-:W-:-:S02]  /*c760*/  VIADD R18, R6, 0x90 ;  /* 0x0000009006127836 */ /* 0x000fc40000000000 */
[--C-:B------:R-:W-:Y:S01]  /*c770*/  @!P4 IMAD.IADD R240, R240, 0x1, -R7.reuse ;  /* 0x00000001f0f0c824 */ /* 0x100fe200078e0a07 */
[----:B------:R-:W-:Y:S01]  /*c780*/  ISETP.GT.U32.AND P4, PT, R7, R246, PT ;  /* 0x000000f60700720c */ /* 0x000fe20003f84070 */
[----:B------:R-:W-:Y:S01]  /*c790*/  VIADD R20, R6, 0x8c ;  /* 0x0000008c06147836 */ /* 0x000fe20000000000 */
[----:B------:R-:W-:Y:S01]  /*c7a0*/  IABS R244, R18 ;  /* 0x0000001200f47213 */ /* 0x000fe20000000000 */
[--C-:B------:R-:W-:Y:S02]  /*c7b0*/  @!P1 IMAD.IADD R242, R242, 0x1, -R7.reuse ;  /* 0x00000001f2f29824 */ /* 0x100fe400078e0a07 */
[----:B------:R-:W-:Y:S01]  /*c7c0*/  VIADD R21, R6, 0x88 ;  /* 0x0000008806157836 */ /* 0x000fe20000000000 */
[----:B------:R-:W-:Y:S01]  /*c7d0*/  IABS R250, R20 ;  /* 0x0000001400fa7213 */ /* 0x000fe20000000000 */
[----:B------:R-:W-:Y:S01]  /*c7e0*/  IMAD.HI.U32 R0, R3, R244, RZ ;  /* 0x000000f403007227 */ /* 0x000fe200078e00ff */
[----:B------:R-:W-:Y:S02]  /*c7f0*/  ISETP.GT.U32.AND P1, PT, R7, R242, PT ;  /* 0x000000f20700720c */ /* 0x000fe40003f24070 */
[----:B------:R-:W-:Y:S01]  /*c800*/  IABS R252, R21 ;  /* 0x0000001500fc7213 */ /* 0x000fe20000000000 */
[----:B------:R-:W-:Y:S01]  /*c810*/  @!P5 IMAD.IADD R248, R248, 0x1, -R7 ;  /* 0x00000001f8f8d824 */ /* 0x000fe200078e0a07 */
[----:B------:R-:W-:Y:S01]  /*c820*/  ISETP.GE.AND P5, PT, R18, RZ, PT ;  /* 0x000000ff1200720c */ /* 0x000fe20003fa6270 */
[----:B------:R-:W-:-:S02]  /*c830*/  IMAD.MOV R0, RZ, RZ, -R0 ;  /* 0x000000ffff007224 */ /* 0x000fc400078e0a00 */
[----:B------:R-:W-:Y:S01]  /*c840*/  @!P4 IMAD.IADD R246, R246, 0x1, -R7 ;  /* 0x00000001f6f6c824 */ /* 0x000fe200078e0a07 */
[C---:B------:R-:W-:Y:S01]  /*c850*/  ISETP.GT.U32.AND P4, PT, R7.reuse, R248, PT ;  /* 0x000000f80700720c */ /* 0x040fe20003f84070 */
[----:B------:R-:W-:Y:S02]  /*c860*/  IMAD R244, R7, R0, R244 ;  /* 0x0000000007f47224 */ /* 0x000fe400078e02f4 */
[----:B------:R-:W-:-:S04]  /*c870*/  IMAD.HI.U32 R0, R3, R250, RZ ;  /* 0x000000fa03007227 */ /* 0x000fc800078e00ff */
[----:B------:R-:W-:Y:S02]  /*c880*/  VIADD R22, R6, 0x84 ;  /* 0x0000008406167836 */ /* 0x000fe40000000000 */
[----:B------:R-:W-:Y:S02]  /*c890*/  IMAD.MOV R0, RZ, RZ, -R0 ;  /* 0x000000ffff007224 */ /* 0x000fe400078e0a00 */
[----:B------:R-:W-:Y:S01]  /*c8a0*/  @!P2 IMAD.MOV R240, RZ, RZ, -R240 ;  /* 0x000000fffff0a224 */ /* 0x000fe200078e0af0 */
[----:B------:R-:W-:Y:S01]  /*c8b0*/  ISETP.GT.U32.AND P2, PT, R7, R246, PT ;  /* 0x000000f60700720c */ /* 0x000fe20003f44070 */
[----:B------:R-:W-:Y:S01]  /*c8c0*/  IMAD.HI.U32 R4, R3, R252, RZ ;  /* 0x000000fc03047227 */ /* 0x000fe200078e00ff */
[----:B------:R-:W-:-:S03]  /*c8d0*/  IABS R14, R22 ;  /* 0x00000016000e7213 */ /* 0x000fc60000000000 */
[C---:B------:R-:W-:Y:S02]  /*c8e0*/  IMAD R250, R7.reuse, R0, R250 ;  /* 0x0000000007fa7224 */ /* 0x040fe400078e02fa */
[----:B------:R-:W-:Y:S02]  /*c8f0*/  IMAD.MOV R13, RZ, RZ, -R4 ;  /* 0x000000ffff0d7224 */ /* 0x000fe400078e0a04 */
[--C-:B------:R-:W-:Y:S01]  /*c900*/  @!P1 IMAD.IADD R242, R242, 0x1, -R7.reuse ;  /* 0x00000001f2f29824 */ /* 0x100fe200078e0a07 */
[C---:B------:R-:W-:Y:S01]  /*c910*/  ISETP.GT.U32.AND P1, PT, R7.reuse, R244, PT ;  /* 0x000000f40700720c */ /* 0x040fe20003f24070 */
[----:B------:R-:W-:Y:S01]  /*c920*/  @!P4 IMAD.IADD R248, R248, 0x1, -R7 ;  /* 0x00000001f8f8c824 */ /* 0x000fe200078e0a07 */
[----:B------:R-:W-:Y:S01]  /*c930*/  ISETP.GT.U32.AND P4, PT, R7, R250, PT ;  /* 0x000000fa0700720c */ /* 0x000fe20003f84070 */
[----:B------:R-:W-:Y:S02]  /*c940*/  VIADD R23, R6, 0x80 ;  /* 0x0000008006177836 */ /* 0x000fe40000000000 */
[----:B------:R-:W-:-:S03]  /*c950*/  IMAD.HI.U32 R0, R3, R14, RZ ;  /* 0x0000000e03007227 */ /* 0x000fc600078e00ff */
[----:B------:R-:W-:Y:S01]  /*c960*/  IABS R16, R23 ;  /* 0x0000001700107213 */ /* 0x000fe20000000000 */
[C---:B------:R-:W-:Y:S02]  /*c970*/  IMAD R252, R7.reuse, R13, R252 ;  /* 0x0000000d07fc7224 */ /* 0x040fe400078e02fc */
[----:B------:R-:W-:Y:S02]  /*c980*/  IMAD.MOV R0, RZ, RZ, -R0 ;  /* 0x000000ffff007224 */ /* 0x000fe400078e0a00 */
[----:B------:R-:W-:Y:S01]  /*c990*/  @!P2 IMAD.IADD R246, R246, 0x1, -R7 ;  /* 0x00000001f6f6a824 */ /* 0x000fe200078e0a07 */
[C---:B------:R-:W-:Y:S01]  /*c9a0*/  ISETP.GT.U32.AND P2, PT, R7.reuse, R252, PT ;  /* 0x000000fc0700720c */ /* 0x040fe20003f44070 */
[----:B------:R-:W-:Y:S02]  /*c9b0*/  IMAD R51, R7, R0, R14 ;  /* 0x0000000007337224 */ /* 0x000fe400078e020e */
[----:B------:R-:W-:-:S04]  /*c9c0*/  IMAD.HI.U32 R4, R3, R16, RZ ;  /* 0x0000001003047227 */ /* 0x000fc800078e00ff */
[--C-:B------:R-:W-:Y:S02]  /*c9d0*/  @!P1 IMAD.IADD R244, R244, 0x1, -R7.reuse ;  /* 0x00000001f4f49824 */ /* 0x100fe400078e0a07 */
[--C-:B------:R-:W-:Y:S01]  /*c9e0*/  @!P4 IMAD.IADD R250, R250, 0x1, -R7.reuse ;  /* 0x00000001fafac824 */ /* 0x100fe200078e0a07 */
[C---:B------:R-:W-:Y:S01]  /*c9f0*/  ISETP.GT.U32.AND P4, PT, R7.reuse, R51, PT ;  /* 0x000000330700720c */ /* 0x040fe20003f84070 */
[----:B------:R-:W-:Y:S01]  /*ca00*/  IMAD.MOV R4, RZ, RZ, -R4 ;  /* 0x000000ffff047224 */ /* 0x000fe200078e0a04 */
[C---:B------:R-:W-:Y:S01]  /*ca10*/  ISETP.GT.U32.AND P1, PT, R7.reuse, R244, PT ;  /* 0x000000f40700720c */ /* 0x040fe20003f24070 */
[----:B------:R-:W-:Y:S02]  /*ca20*/  VIADD R13, R6, 0x7c ;  /* 0x0000007c060d7836 */ /* 0x000fe40000000000 */
[C---:B------:R-:W-:Y:S02]  /*ca30*/  IMAD R49, R7.reuse, R4, R16 ;  /* 0x0000000407317224 */ /* 0x040fe400078e0210 */
[----:B------:R-:W-:Y:S01]  /*ca40*/  @!P2 IMAD.IADD R252, R252, 0x1, -R7 ;  /* 0x00000001fcfca824 */ /* 0x000fe200078e0a07 */
[----:B------:R-:W-:Y:S01]  /*ca50*/  IABS R14, R13 ;  /* 0x0000000d000e7213 */ /* 0x000fe20000000000 */
[----:B------:R-:W-:Y:S01]  /*ca60*/  @!P3 IMAD.MOV R242, RZ, RZ, -R242 ;  /* 0x000000fffff2b224 */ /* 0x000fe200078e0af2 */
[----:B------:R-:W-:Y:S01]  /*ca70*/  ISETP.GT.U32.AND P2, PT, R7, R250, PT ;  /* 0x000000fa0700720c */ /* 0x000fe20003f44070 */
[----:B------:R-:W-:Y:S01]  /*ca80*/  @!P6 IMAD.MOV R246, RZ, RZ, -R246 ;  /* 0x000000fffff6e224 */ /* 0x000fe200078e0af6 */
[----:B------:R-:W-:Y:S01]  /*ca90*/  ISETP.GE.AND P3, PT, R20, RZ, PT ;  /* 0x000000ff1400720c */ /* 0x000fe20003f66270 */
[----:B------:R-:W-:Y:S01]  /*caa0*/  IMAD.HI.U32 R0, R3, R14, RZ ;  /* 0x0000000e03007227 */ /* 0x000fe200078e00ff */
[----:B------:R-:W-:-:S03]  /*cab0*/  ISETP.GT.U32.AND P6, PT, R7, R49, PT ;  /* 0x000000310700720c */ /* 0x000fc60003fc4070 */
[----:B------:R-:W-:Y:S02]  /*cac0*/  VIADD R18, R6, 0x78 ;  /* 0x0000007806127836 */ /* 0x000fe40000000000 */
[--C-:B------:R-:W-:Y:S02]  /*cad0*/  @!P4 IMAD.IADD R51, R51, 0x1, -R7.reuse ;  /* 0x000000013333c824 */ /* 0x100fe400078e0a07 */
[----:B------:R-:W-:Y:S01]  /*cae0*/  IMAD.MOV R0, RZ, RZ, -R0 ;  /* 0x000000ffff007224 */ /* 0x000fe200078e0a00 */
[----:B------:R-:W-:Y:S01]  /*caf0*/  IABS R16, R18 ;  /* 0x0000001200107213 */ /* 0x000fe20000000000 */
[----:B------:R-:W-:Y:S01]  /*cb00*/  @!P0 IMAD.MOV R248, RZ, RZ, -R248 ;  /* 0x000000fffff88224 */ /* 0x000fe200078e0af8 */
[C---:B------:R-:W-:Y:S01]  /*cb10*/  ISETP.GT.U32.AND P0, PT, R7.reuse, R252, PT ;  /* 0x000000fc0700720c */ /* 0x040fe20003f04070 */
[--C-:B------:R-:W-:Y:S01]  /*cb20*/  @!P1 IMAD.IADD R244, R244, 0x1, -R7.reuse ;  /* 0x00000001f4f49824 */ /* 0x100fe200078e0a07 */
[----:B------:R-:W-:Y:S01]  /*cb30*/  ISETP.GT.U32.AND P4, PT, R7, R51, PT ;  /* 0x000000330700720c */ /* 0x000fe20003f84070 */
[----:B------:R-:W-:Y:S01]  /*cb40*/  @!P2 IMAD.IADD R250, R250, 0x1, -R7 ;  /* 0x00000001fafaa824 */ /* 0x000fe200078e0a07 */
[----:B------:R-:W-:Y:S01]  /*cb50*/  ISETP.GE.AND P1, PT, R21, RZ, PT ;  /* 0x000000ff1500720c */ /* 0x000fe20003f26270 */
[----:B------:R-:W-:Y:S01]  /*cb60*/  IMAD R47, R7, R0, R14 ;  /* 0x00000000072f7224 */ /* 0x000fe200078e020e */
[----:B------:R-:W-:Y:S01]  /*cb70*/  ISETP.GE.AND P2, PT, R23, RZ, PT ;  /* 0x000000ff1700720c */ /* 0x000fe20003f46270 */
[----:B------:R-:W-:Y:S01]  /*cb80*/  @!P5 IMAD.MOV R244, RZ, RZ, -R244 ;  /* 0x000000fffff4d224 */ /* 0x000fe200078e0af4 */
[----:B------:R-:W-:Y:S01]  /*cb90*/  ISETP.GE.AND P5, PT, R22, RZ, PT ;  /* 0x000000ff1600720c */ /* 0x000fe20003fa6270 */
[----:B------:R-:W-:-:S04]  /*cba0*/  IMAD.HI.U32 R4, R3, R16, RZ ;  /* 0x0000001003047227 */ /* 0x000fc800078e00ff */
[--C-:B------:R-:W-:Y:S02]  /*cbb0*/  @!P6 IMAD.IADD R49, R49, 0x1, -R7.reuse ;  /* 0x000000013131e824 */ /* 0x100fe400078e0a07 */
[----:B------:R-:W-:Y:S01]  /*cbc0*/  @!P3 IMAD.MOV R250, RZ, RZ, -R250 ;  /* 0x000000fffffab224 */ /* 0x000fe200078e0afa */
[C---:B------:R-:W-:Y:S01]  /*cbd0*/  ISETP.GT.U32.AND P3, PT, R7.reuse, R47, PT ;  /* 0x0000002f0700720c */ /* 0x040fe20003f64070 */
[----:B------:R-:W-:Y:S01]  /*cbe0*/  IMAD.MOV R4, RZ, RZ, -R4 ;  /* 0x000000ffff047224 */ /* 0x000fe200078e0a04 */
[----:B------:R-:W-:Y:S01]  /*cbf0*/  ISETP.GT.U32.AND P6, PT, R7, R49, PT ;  /* 0x000000310700720c */ /* 0x000fe20003fc4070 */
[----:B------:R-:W-:Y:S01]  /*cc00*/  @!P0 IMAD.IADD R252, R252, 0x1, -R7 ;  /* 0x00000001fcfc8824 */ /* 0x000fe200078e0a07 */
[----:B------:R-:W-:Y:S01]  /*cc10*/  ISETP.GE.AND P0, PT, R13, RZ, PT ;  /* 0x000000ff0d00720c */ /* 0x000fe20003f06270 */
[----:B------:R-:W-:Y:S02]  /*cc20*/  IMAD R45, R7, R4, R16 ;  /* 0x00000004072d7224 */ /* 0x000fe400078e0210 */
[----:B------:R-:W-:-:S02]  /*cc30*/  VIADD R0, R6, 0x74 ;  /* 0x0000007406007836 */ /* 0x000fc40000000000 */
[----:B------:R-:W-:Y:S01]  /*cc40*/  @!P4 IMAD.IADD R51, R51, 0x1, -R7 ;  /* 0x000000013333c824 */ /* 0x000fe200078e0a07 */
[----:B------:R-:W-:Y:S01]  /*cc50*/  ISETP.GE.AND P4, PT, R18, RZ, PT ;  /* 0x000000ff1200720c */ /* 0x000fe20003f86270 */
[----:B------:R-:W-:Y:S01]  /*cc60*/  @!P1 IMAD.MOV R252, RZ, RZ, -R252 ;  /* 0x000000fffffc9224 */ /* 0x000fe200078e0afc */
[----:B------:R-:W-:Y:S01]  /*cc70*/  ISETP.GT.U32.AND P1, PT, R7, R45, PT ;  /* 0x0000002d0700720c */ /* 0x000fe20003f24070 */
[----:B------:R-:W-:Y:S01]  /*cc80*/  @!P5 IMAD.MOV R51, RZ, RZ, -R51 ;  /* 0x000000ffff33d224 */ /* 0x000fe200078e0a33 */
[----:B------:R-:W-:Y:S01]  /*cc90*/  IABS R4, R0 ;  /* 0x0000000000047213 */ /* 0x000fe20000000000 */
[--C-:B------:R-:W-:Y:S01]  /*cca0*/  @!P3 IMAD.IADD R47, R47, 0x1, -R7.reuse ;  /* 0x000000012f2fb824 */ /* 0x100fe200078e0a07 */
[----:B------:R-:W-:Y:S01]  /*ccb0*/  ISETP.GE.AND P5, PT, R0, RZ, PT ;  /* 0x000000ff0000720c */ /* 0x000fe20003fa6270 */
[C---:B------:R-:W-:Y:S02]  /*ccc0*/  VIADD R0, R6.reuse, 0x70 ;  /* 0x0000007006007836 */ /* 0x040fe40000000000 */
[----:B------:R-:W-:Y:S01]  /*ccd0*/  @!P6 IMAD.IADD R49, R49, 0x1, -R7 ;  /* 0x000000013131e824 */ /* 0x000fe200078e0a07 */
[----:B------:R-:W-:Y:S01]  /*cce0*/  ISETP.GT.U32.AND P3, PT, R7, R47, PT ;  /* 0x0000002f0700720c */ /* 0x000fe20003f64070 */
[----:B------:R-:W-:Y:S01]  /*ccf0*/  VIADD R13, R6, 0x6c ;  /* 0x0000006c060d7836 */ /* 0x000fe20000000000 */
[----:B------:R-:W-:Y:S01]  /*cd00*/  ISETP.GE.AND P6, PT, R0, RZ, PT ;  /* 0x000000ff0000720c */ /* 0x000fe20003fc6270 */
[----:B------:R-:W-:Y:S01]  /*cd10*/  VIADD R18, R6, 0x68 ;  /* 0x0000006806127836 */ /* 0x000fe20000000000 */
[----:B------:R-:W-:Y:S01]  /*cd20*/  IABS R14, R0 ;  /* 0x00000000000e7213 */ /* 0x000fe20000000000 */
[----:B------:R-:W-:Y:S01]  /*cd30*/  IMAD.HI.U32 R0, R3, R4, RZ ;  /* 0x0000000403007227 */ /* 0x000fe200078e00ff */
[----:B------:R-:W-:-:S03]  /*cd40*/  IABS R16, R13 ;  /* 0x0000000d00107213 */ /* 0x000fc60000000000 */
[----:B------:R-:W-:Y:S02]  /*cd50*/  IMAD.MOV R0, RZ, RZ, -R0 ;  /* 0x000000ffff007224 */ /* 0x000fe400078e0a00 */
[--C-:B------:R-:W-:Y:S02]  /*cd60*/  @!P1 IMAD.IADD R45, R45, 0x1, -R7.reuse ;  /* 0x000000012d2d9824 */ /* 0x100fe400078e0a07 */
[----:B------:R-:W-:Y:S02]  /*cd70*/  IMAD R43, R7, R0, R4 ;  /* 0x00000000072b7224 */ /* 0x000fe400078e0204 */
[----:B------:R-:W-:Y:S01]  /*cd80*/  @!P3 IMAD.IADD R47, R47, 0x1, -R7 ;  /* 0x000000012f2fb824 */ /* 0x000fe200078e0a07 */
[----:B------:R-:W-:Y:S01]  /*cd90*/  ISETP.GT.U32.AND P1, PT, R7, R45, PT ;  /* 0x0000002d0700720c */ /* 0x000fe20003f24070 */
[----:B------:R-:W-:Y:S01]  /*cda0*/  IMAD.HI.U32 R0, R3, R14, RZ ;  /* 0x0000000e03007227 */ /* 0x000fe200078e00ff */
[----:B------:R-:W-:-:S03]  /*cdb0*/  ISETP.GT.U32.AND P3, PT, R7, R43, PT ;  /* 0x0000002b0700720c */ /* 0x000fc60003f64070 */
[----:B------:R-:W-:Y:S02]  /*cdc0*/  IMAD.MOV R0, RZ, RZ, -R0 ;  /* 0x000000ffff007224 */ /* 0x000fe400078e0a00 */
[----:B------:R-:W-:Y:S01]  /*cdd0*/  @!P2 IMAD.MOV R49, RZ, RZ, -R49 ;  /* 0x000000ffff31a224 */ /* 0x000fe200078e0a31 */
[----:B------:R-:W-:Y:S01]  /*cde0*/  ISETP.GE.AND P2, PT, R13, RZ, PT ;  /* 0x000000ff0d00720c */ /* 0x000fe20003f46270 */
[----:B------:R-:W-:Y:S01]  /*cdf0*/  IMAD R41, R7, R0, R14 ;  /* 0x0000000007297224 */ /* 0x000fe200078e020e */
[----:B------:R-:W-:Y:S01]  /*ce00*/  IABS R13, R18 ;  /* 0x00000012000d7213 */ /* 0x000fe20000000000 */
[----:B------:R-:W-:-:S04]  /*ce10*/  IMAD.HI.U32 R4, R3, R16, RZ ;  /* 0x0000001003047227 */ /* 0x000fc800078e00ff */
[--C-:B------:R-:W-:Y:S01]  /*ce20*/  @!P1 IMAD.IADD R45, R45, 0x1, -R7.reuse ;  /* 0x000000012d2d9824 */ /* 0x100fe200078e0a07 */
[----:B------:R-:W-:Y:S01]  /*ce30*/  ISETP.GE.AND P1, PT, R18, RZ, PT ;  /* 0x000000ff1200720c */ /* 0x000fe20003f26270 */
[----:B------:R-:W-:Y:S02]  /*ce40*/  @!P3 IMAD.IADD R43, R43, 0x1, -R7 ;  /* 0x000000012b2bb824 */ /* 0x000fe400078e0a07 */
[----:B------:R-:W-:Y:S01]  /*ce50*/  @!P4 IMAD.MOV R45, RZ, RZ, -R45 ;  /* 0x000000ffff2dc224 */ /* 0x000fe200078e0a2d */
[C---:B------:R-:W-:Y:S01]  /*ce60*/  ISETP.GT.U32.AND P4, PT, R7.reuse, R41, PT ;  /* 0x000000290700720c */ /* 0x040fe20003f84070 */
[----:B------:R-:W-:Y:S01]  /*ce70*/  IMAD.MOV R4, RZ, RZ, -R4 ;  /* 0x000000ffff047224 */ /* 0x000fe200078e0a04 */
[C---:B------:R-:W-:Y:S01]  /*ce80*/  ISETP.GT.U32.AND P3, PT, R7.reuse, R43, PT ;  /* 0x0000002b0700720c */ /* 0x040fe20003f64070 */
[----:B------:R-:W-:Y:S02]  /*ce90*/  IMAD.MOV.U32 R14, RZ, RZ, R13 ;  /* 0x000000ffff0e7224 */ /* 0x000fe400078e000d */
[----:B------:R-:W-:-:S02]  /*cea0*/  IMAD R39, R7, R4, R16 ;  /* 0x0000000407277224 */ /* 0x000fc400078e0210 */
[----:B------:R-:W-:Y:S02]  /*ceb0*/  VIADD R4, R6, 0x64 ;  /* 0x0000006406047836 */ /* 0x000fe40000000000 */
[----:B------:R-:W-:-:S03]  /*cec0*/  IMAD.HI.U32 R0, R3, R14, RZ ;  /* 0x0000000e03007227 */ /* 0x000fc600078e00ff */
[----:B------:R-:W-:Y:S01]  /*ced0*/  IABS R60, R4 ;  /* 0x00000004003c7213 */ /* 0x000fe20000000000 */
[--C-:B------:R-:W-:Y:S02]  /*cee0*/  @!P4 IMAD.IADD R41, R41, 0x1, -R7.reuse ;  /* 0x000000012929c824 */ /* 0x100fe400078e0a07 */
[----:B------:R-:W-:Y:S01]  /*cef0*/  @!P3 IMAD.IADD R43, R43, 0x1, -R7 ;  /* 0x000000012b2bb824 */ /* 0x000fe200078e0a07 */
[C---:B------:R-:W-:Y:S01]  /*cf00*/  ISETP.GT.U32.AND P3, PT, R7.reuse, R39, PT ;  /* 0x000000270700720c */ /* 0x040fe20003f64070 */
[----:B------:R-:W-:Y:S01]  /*cf10*/  IMAD.MOV R0, RZ, RZ, -R0 ;  /* 0x000000ffff007224 */ /* 0x000fe200078e0a00 */
[C---:B------:R-:W-:Y:S01]  /*cf20*/  ISETP.GT.U32.AND P4, PT, R7.reuse, R41, PT ;  /* 0x000000290700720c */ /* 0x040fe20003f84070 */
[----:B------:R-:W-:Y:S02]  /*cf30*/  VIADD R16, R6, 0x60 ;  /* 0x0000006006107836 */ /* 0x000fe40000000000 */
[----:B------:R-:W-:Y:S02]  /*cf40*/  IMAD R13, R7, R0, R14 ;  /* 0x00000000070d7224 */ /* 0x000fe400078e020e */
[----:B------:R-:W-:Y:S01]  /*cf50*/  IMAD.HI.U32 R0, R3, R60, RZ ;  /* 0x0000003c03007227 */ /* 0x000fe200078e00ff */
[----:B------:R-:W-:-:S03]  /*cf60*/  IABS R36, R16 ;  /* 0x0000001000247213 */ /* 0x000fc60000000000 */
[----:B------:R-:W-:Y:S02]  /*cf70*/  IMAD.MOV R0, RZ, RZ, -R0 ;  /* 0x000000ffff007224 */ /* 0x000fe400078e0a00 */
[----:B------:R-:W-:Y:S02]  /*cf80*/  @!P3 IMAD.IADD R39, R39, 0x1, -R7 ;  /* 0x000000012727b824 */ /* 0x000fe400078e0a07 */
[----:B------:R-:W-:Y:S01]  /*cf90*/  @!P0 IMAD.MOV R47, RZ, RZ, -R47 ;  /* 0x000000ffff2f8224 */ /* 0x000fe200078e0a2f */
[----:B------:R-:W-:Y:S01]  /*cfa0*/  ISETP.GE.AND P0, PT, R4, RZ, PT ;  /* 0x000000ff0400720c */ /* 0x000fe20003f06270 */
[C---:B------:R-:W-:Y:S01]  /*cfb0*/  IMAD R60, R7.reuse, R0, R60 ;  /* 0x00000000073c7224 */ /* 0x040fe200078e023c */
[----:B------:R-:W-:Y:S01]  /*cfc0*/  ISETP.GT.U32.AND P3, PT, R7, R39, PT ;  /* 0x000000270700720c */ /* 0x000fe20003f64070 */
[----:B------:R-:W-:Y:S01]  /*cfd0*/  @!P4 IMAD.IADD R41, R41, 0x1, -R7 ;  /* 0x000000012929c824 */ /* 0x000fe200078e0a07 */
[----:B------:R-:W-:Y:S01]  /*cfe0*/  ISETP.GT.U32.AND P4, PT, R7, R13, PT ;  /* 0x0000000d0700720c */ /* 0x000fe20003f84070 */
[----:B------:R-:W-:-:S04]  /*cff0*/  IMAD.HI.U32 R4, R3, R36, RZ ;  /* 0x0000002403047227 */ /* 0x000fc800078e00ff */
[----:B------:R-:W-:Y:S01]  /*d000*/  @!P5 IMAD.MOV R43, RZ, RZ, -R43 ;  /* 0x000000ffff2bd224 */ /* 0x000fe200078e0a2b */
[C---:B------:R-:W-:Y:S01]  /*d010*/  ISETP.GT.U32.AND P5, PT, R7.reuse, R60, PT ;  /* 0x0000003c0700720c */ /* 0x040fe20003fa4070 */
[C---:B------:R-:W-:Y:S02]  /*d020*/  VIADD R14, R6.reuse, 0x5c ;  /* 0x0000005c060e7836 */ /* 0x040fe40000000000 */
[----:B------:R-:W-:Y:S02]  /*d030*/  IMAD.MOV R4, RZ, RZ, -R4 ;  /* 0x000000ffff047224 */ /* 0x000fe400078e0a04 */
[----:B------:R-:W-:Y:S01]  /*d040*/  VIADD R18, R6, 0x58 ;  /* 0x0000005806127836 */ /* 0x000fe20000000000 */
[----:B------:R-:W-:Y:S01]  /*d050*/  IABS R34, R14 ;  /* 0x0000000e00227213 */ /* 0x000fe20000000000 */
[----:B------:R-:W-:Y:S02]  /*d060*/  IMAD R36, R7, R4, R36 ;  /* 0x0000000407247224 */ /* 0x000fe400078e0224 */
[----:B------:R-:W-:Y:S01]  /*d070*/  @!P6 IMAD.MOV R41, RZ, RZ, -R41 ;  /* 0x000000ffff29e224 */ /* 0x000fe200078e0a29 */
[----:B------:R-:W-:Y:S01]  /*d080*/  IABS R32, R18 ;  /* 0x0000001200207213 */ /* 0x000fe20000000000 */
[----:B------:R-:W-:Y:S01]  /*d090*/  @!P4 IMAD.IADD R13, R13, 0x1, -R7 ;  /* 0x000000010d0dc824 */ /* 0x000fe200078e0a07 */
[----:B------:R-:W-:Y:S01]  /*d0a0*/  ISETP.GT.U32.AND P6, PT, R7, R36, PT ;  /* 0x000000240700720c */ /* 0x000fe20003fc4070 */
[----:B------:R-:W-:-:S04]  /*d0b0*/  IMAD.HI.U32 R0, R3, R34, RZ ;  /* 0x0000002203007227 */ /* 0x000fc800078e00ff */
[--C-:B------:R-:W-:Y:S01]  /*d0c0*/  @!P3 IMAD.IADD R39, R39, 0x1, -R7.reuse ;  /* 0x000000012727b824 */ /* 0x100fe200078e0a07 */
[----:B------:R-:W-:Y:S01]  /*d0d0*/  ISETP.GE.AND P3, PT, R16, RZ, PT ;  /* 0x000000ff1000720c */ /* 0x000fe20003f66270 */
[----:B------:R-:W-:Y:S01]  /*d0e0*/  @!P5 IMAD.IADD R60, R60, 0x1, -R7 ;  /* 0x000000013c3cd824 */ /* 0x000fe200078e0a07 */
[----:B------:R-:W-:Y:S01]  /*d0f0*/  ISETP.GT.U32.AND P5, PT, R7, R13, PT ;  /* 0x0000000d0700720c */ /* 0x000fe20003fa4070 */
[----:B------:R-:W-:Y:S02]  /*d100*/  IMAD.MOV R4, RZ, RZ, -R0 ;  /* 0x000000ffff047224 */ /* 0x000fe400078e0a00 */
[C---:B------:R-:W-:Y:S02]  /*d110*/  VIADD R16, R6.reuse, 0x50 ;  /* 0x0000005006107836 */ /* 0x040fe40000000000 */
[----:B------:R-:W-:Y:S02]  /*d120*/  VIADD R20, R6, 0x54 ;  /* 0x0000005406147836 */ /* 0x000fe40000000000 */
[----:B------:R-:W-:Y:S01]  /*d130*/  IMAD.HI.U32 R0, R3, R32, RZ ;  /* 0x0000002003007227 */ /* 0x000fe200078e00ff */
[----:B------:R-:W-:-:S02]  /*d140*/  IABS R28, R16 ;  /* 0x00000010001c7213 */ /* 0x000fc40000000000 */
[----:B------:R-:W-:Y:S01]  /*d150*/  IABS R30, R20 ;  /* 0x00000014001e7213 */ /* 0x000fe20000000000 */
[----:B------:R-:W-:Y:S02]  /*d160*/  IMAD.MOV R0, RZ, RZ, -R0 ;  /* 0x000000ffff007224 */ /* 0x000fe400078e0a00 */
[----:B------:R-:W-:Y:S02]  /*d170*/  VIADD R21, R6, 0x4c ;  /* 0x0000004c06157836 */ /* 0x000fe40000000000 */
[C---:B------:R-:W-:Y:S02]  /*d180*/  IMAD R32, R7.reuse, R0, R32 ;  /* 0x0000000007207224 */ /* 0x040fe400078e0220 */
[----:B------:R-:W-:Y:S01]  /*d190*/  @!P6 IMAD.IADD R36, R36, 0x1, -R7 ;  /* 0x000000012424e824 */ /* 0x000fe200078e0a07 */
[C---:B------:R-:W-:Y:S01]  /*d1a0*/  ISETP.GT.U32.AND P6, PT, R7.reuse, R60, PT ;  /* 0x0000003c0700720c */ /* 0x040fe20003fc4070 */
[----:B------:R-:W-:Y:S01]  /*d1b0*/  IMAD R34, R7, R4, R34 ;  /* 0x0000000407227224 */ /* 0x000fe200078e0222 */
[----:B------:R-:W-:Y:S01]  /*d1c0*/  IABS R26, R21 ;  /* 0x00000015001a7213 */ /* 0x000fe20000000000 */
[----:B------:R-:W-:-:S03]  /*d1d0*/  IMAD.HI.U32 R0, R3, R28, RZ ;  /* 0x0000001c03007227 */ /* 0x000fc600078e00ff */
[----:B------:R-:W-:Y:S01]  /*d1e0*/  ISETP.GT.U32.AND P4, PT, R7, R34, PT ;  /* 0x000000220700720c */ /* 0x000fe20003f84070 */
[----:B------:R-:W-:-:S04]  /*d1f0*/  IMAD.HI.U32 R4, R3, R30, RZ ;  /* 0x0000001e03047227 */ /* 0x000fc800078e00ff */
[----:B------:R-:W-:Y:S01]  /*d200*/  @!P2 IMAD.MOV R39, RZ, RZ, -R39 ;  /* 0x000000ffff27a224 */ /* 0x000fe200078e0a27 */
[----:B------:R-:W-:Y:S01]  /*d210*/  ISETP.GT.U32.AND P2, PT, R7, R36, PT ;  /* 0x000000240700720c */ /* 0x000fe20003f44070 */
[----:B------:R-:W-:Y:S01]  /*d220*/  @!P5 IMAD.IADD R13, R13, 0x1, -R7 ;  /* 0x000000010d0dd824 */ /* 0x000fe200078e0a07 */
[C---:B------:R-:W-:Y:S01]  /*d230*/  ISETP.GT.U32.AND P5, PT, R7.reuse, R32, PT ;  /* 0x000000200700720c */ /* 0x040fe20003fa4070 */
[----:B------:R-:W-:Y:S02]  /*d240*/  IMAD.MOV R0, RZ, RZ, -R0 ;  /* 0x000000ffff007224 */ /* 0x000fe400078e0a00 */
[----:B------:R-:W-:Y:S02]  /*d250*/  IMAD.MOV R4, RZ, RZ, -R4 ;  /* 0x000000ffff047224 */ /* 0x000fe400078e0a04 */
[C---:B------:R-:W-:Y:S02]  /*d260*/  IMAD R28, R7.reuse, R0, R28 ;  /* 0x00000000071c7224 */ /* 0x040fe400078e021c */
[----:B------:R-:W-:-:S02]  /*d270*/  IMAD R30, R7, R4, R30 ;  /* 0x00000004071e7224 */ /* 0x000fc400078e021e */
[----:B------:R-:W-:-:S04]  /*d280*/  IMAD.HI.U32 R0, R3, R26, RZ ;  /* 0x0000001a03007227 */ /* 0x000fc800078e00ff */
[----:B------:R-:W-:Y:S02]  /*d290*/  VIADD R23, R6, 0x48 ;  /* 0x0000004806177836 */ /* 0x000fe40000000000 */
[--C-:B------:R-:W-:Y:S01]  /*d2a0*/  @!P6 IMAD.IADD R60, R60, 0x1, -R7.reuse ;  /* 0x000000013c3ce824 */ /* 0x100fe200078e0a07 */
[C---:B------:R-:W-:Y:S01]  /*d2b0*/  ISETP.GT.U32.AND P6, PT, R7.reuse, R30, PT ;  /* 0x0000001e0700720c */ /* 0x040fe20003fc4070 */
[----:B------:R-:W-:Y:S01]  /*d2c0*/  IMAD.MOV R0, RZ, RZ, -R0 ;  /* 0x000000ffff007224 */ /* 0x000fe200078e0a00 */
[----:B------:R-:W-:Y:S01]  /*d2d0*/  IABS R24, R23 ;  /* 0x0000001700187213 */ /* 0x000fe20000000000 */
        /* <DEDUP_REMOVED lines=8> */
[----:B------:R-:W-:Y:S01]  /*d360*/  ISETP.GT.U32.AND P3, PT, R7, R26, PT ;  /* 0x0000001a0700720c */ /* 0x000fe20003f64070 */
[----:B------:R-:W-:-:S04]  /*d370*/  IMAD.HI.U32 R4, R3, R24, RZ ;  /* 0x0000001803047227 */ /* 0x000fc800078e00ff */
[----:B------:R-:W-:Y:S02]  /*d380*/  VIADD R14, R6, 0x44 ;  /* 0x00000044060e7836 */ /* 0x000fe40000000000 */
[----:B------:R-:W-:Y:S02]  /*d390*/  IMAD.MOV R4, RZ, RZ, -R4 ;  /* 0x000000ffff047224 */ /* 0x000fe400078e0a04 */
[----:B------:R-:W-:Y:S01]  /*d3a0*/  @!P6 IMAD.IADD R30, R30, 0x1, -R7 ;  /* 0x000000011e1ee824 */ /* 0x000fe200078e0a07 */
[----:B------:R-:W-:Y:S01]  /*d3b0*/  IABS R22, R14 ;  /* 0x0000000e00167213 */ /* 0x000fe20000000000 */
[C---:B------:R-:W-:Y:S01]  /*d3c0*/  IMAD R24, R7.reuse, R4, R24 ;  /* 0x0000000407187224 */ /* 0x040fe200078e0218 */
[----:B------:R-:W-:Y:S01]  /*d3d0*/  ISETP.GE.AND P6, PT, R20, RZ, PT ;  /* 0x000000ff1400720c */ /* 0x000fe20003fc6270 */
[----:B------:R-:W-:Y:S01]  /*d3e0*/  @!P0 IMAD.MOV R60, RZ, RZ, -R60 ;  /* 0x000000ffff3c8224 */ /* 0x000fe200078e0a3c */
[----:B------:R-:W-:Y:S01]  /*d3f0*/  ISETP.GT.U32.AND P0, PT, R7, R30, PT ;  /* 0x0000001e0700720c */ /* 0x000fe20003f04070 */
[----:B------:R-:W-:-:S02]  /*d400*/  VIADD R4, R6, 0x40 ;  /* 0x0000004006047836 */ /* 0x000fc40000000000 */
[----:B------:R-:W-:-:S03]  /*d410*/  IMAD.HI.U32 R0, R3, R22, RZ ;  /* 0x0000001603007227 */ /* 0x000fc600078e00ff */
[----:B------:R-:W-:Y:S01]  /*d420*/  IABS R20, R4 ;  /* 0x0000000400147213 */ /* 0x000fe20000000000 */
[--C-:B------:R-:W-:Y:S02]  /*d430*/  @!P4 IMAD.IADD R34, R34, 0x1, -R7.reuse ;  /* 0x000000012222c824 */ /* 0x100fe400078e0a07 */
[--C-:B------:R-:W-:Y:S01]  /*d440*/  @!P1 IMAD.IADD R32, R32, 0x1, -R7.reuse ;  /* 0x0000000120209824 */ /* 0x100fe200078e0a07 */
[C---:B------:R-:W-:Y:S01]  /*d450*/  ISETP.GT.U32.AND P1, PT, R7.reuse, R24, PT ;  /* 0x000000180700720c */ /* 0x040fe20003f24070 */
[----:B------:R-:W-:Y:S01]  /*d460*/  @!P3 IMAD.IADD R26, R26, 0x1, -R7 ;  /* 0x000000011a1ab824 */ /* 0x000fe200078e0a07 */
[C---:B------:R-:W-:Y:S01]  /*d470*/  ISETP.GT.U32.AND P4, PT, R7.reuse, R34, PT ;  /* 0x000000220700720c */ /* 0x040fe20003f84070 */
[----:B------:R-:W-:Y:S01]  /*d480*/  IMAD.MOV R0, RZ, RZ, -R0 ;  /* 0x000000ffff007224 */ /* 0x000fe200078e0a00 */
[----:B------:R-:W-:Y:S01]  /*d490*/  ISETP.GE.AND P3, PT, R14, RZ, PT ;  /* 0x000000ff0e00720c */ /* 0x000fe20003f66270 */
[----:B------:R-:W-:Y:S01]  /*d4a0*/  @!P5 IMAD.MOV R32, RZ, RZ, -R32 ;  /* 0x000000ffff20d224 */ /* 0x000fe200078e0a20 */
[C---:B------:R-:W-:Y:S01]  /*d4b0*/  ISETP.GT.U32.AND P5, PT, R7.reuse, R26, PT ;  /* 0x0000001a0700720c */ /* 0x040fe20003fa4070 */
[----:B------:R-:W-:-:S02]  /*d4c0*/  IMAD R22, R7, R0, R22 ;  /* 0x0000000007167224 */ /* 0x000fc400078e0216 */
[----:B------:R-:W-:-:S04]  /*d4d0*/  IMAD.HI.U32 R0, R3, R20, RZ ;  /* 0x0000001403007227 */ /* 0x000fc800078e00ff */
[--C-:B------:R-:W-:Y:S01]  /*d4e0*/  @!P0 IMAD.IADD R30, R30, 0x1, -R7.reuse ;  /* 0x000000011e1e8824 */ /* 0x100fe200078e0a07 */
[----:B------:R-:W-:Y:S01]  /*d4f0*/  ISETP.GE.AND P0, PT, R21, RZ, PT ;  /* 0x000000ff1500720c */ /* 0x000fe20003f06270 */
[----:B------:R-:W-:Y:S02]  /*d500*/  IMAD.MOV R0, RZ, RZ, -R0 ;  /* 0x000000ffff007224 */ /* 0x000fe400078e0a00 */
[--C-:B------:R-:W-:Y:S02]  /*d510*/  @!P1 IMAD.IADD R24, R24, 0x1, -R7.reuse ;  /* 0x0000000118189824 */ /* 0x100fe400078e0a07 */
[----:B------:R-:W-:Y:S01]  /*d520*/  @!P6 IMAD.MOV R30, RZ, RZ, -R30 ;  /* 0x000000ffff1ee224 */ /* 0x000fe200078e0a1e */
[C---:B------:R-:W-:Y:S01]  /*d530*/  ISETP.GT.U32.AND P6, PT, R7.reuse, R22, PT ;  /* 0x000000160700720c */ /* 0x040fe20003fc4070 */
[C---:B------:R-:W-:Y:S01]  /*d540*/  IMAD R20, R7.reuse, R0, R20 ;  /* 0x0000000007147224 */ /* 0x040fe200078e0214 */
[C---:B------:R-:W-:Y:S01]  /*d550*/  ISETP.GT.U32.AND P1, PT, R7.reuse, R24, PT ;  /* 0x000000180700720c */ /* 0x040fe20003f24070 */
[--C-:B------:R-:W-:Y:S01]  /*d560*/  @!P4 IMAD.IADD R34, R34, 0x1, -R7.reuse ;  /* 0x000000012222c824 */ /* 0x100fe200078e0a07 */
[C---:B------:R-:W-:Y:S01]  /*d570*/  ISETP.GT.U32.AND P4, PT, R7.reuse, R28, PT ;  /* 0x0000001c0700720c */ /* 0x040fe20003f84070 */
[----:B------:R-:W-:Y:S01]  /*d580*/  @!P5 IMAD.IADD R26, R26, 0x1, -R7 ;  /* 0x000000011a1ad824 */ /* 0x000fe200078e0a07 */
[----:B------:R-:W-:Y:S01]  /*d590*/  ISETP.GT.U32.AND P5, PT, R7, R20, PT ;  /* 0x000000140700720c */ /* 0x000fe20003fa4070 */
[----:B------:R-:W-:-:S02]  /*d5a0*/  VIADD R0, R6, 0x3c ;  /* 0x0000003c06007836 */ /* 0x000fc40000000000 */
[----:B------:R-:W-:Y:S01]  /*d5b0*/  @!P2 IMAD.MOV R34, RZ, RZ, -R34 ;  /* 0x000000ffff22a224 */ /* 0x000fe200078e0a22 */
[----:B------:R-:W-:Y:S01]  /*d5c0*/  ISETP.GE.AND P2, PT, R16, RZ, PT ;  /* 0x000000ff1000720c */ /* 0x000fe20003f46270 */
[----:B------:R-:W-:Y:S01]  /*d5d0*/  VIADD R21, R6, 0x34 ;  /* 0x0000003406157836 */ /* 0x000fe20000000000 */
[----:B------:R-:W-:Y:S01]  /*d5e0*/  IABS R18, R0 ;  /* 0x0000000000127213 */ /* 0x000fe20000000000 */
[--C-:B------:R-:W-:Y:S02]  /*d5f0*/  @!P6 IMAD.IADD R22, R22, 0x1, -R7.reuse ;  /* 0x000000011616e824 */ /* 0x100fe400078e0a07 */
[--C-:B------:R-:W-:Y:S01]  /*d600*/  @!P1 IMAD.IADD R24, R24, 0x1, -R7.reuse ;  /* 0x0000000118189824 */ /* 0x100fe200078e0a07 */
[----:B------:R-:W-:Y:S01]  /*d610*/  ISETP.GE.AND P1, PT, R0, RZ, PT ;  /* 0x000000ff0000720c */ /* 0x000fe20003f26270 */
[--C-:B------:R-:W-:Y:S01]  /*d620*/  @!P4 IMAD.IADD R28, R28, 0x1, -R7.reuse ;  /* 0x000000011c1cc824 */ /* 0x100fe200078e0a07 */
[----:B------:R-:W-:Y:S01]  /*d630*/  IABS R40, R21 ;  /* 0x0000001500287213 */ /* 0x000fe20000000000 */
[----:B------:R-:W-:Y:S01]  /*d640*/  @!P5 IMAD.IADD R20, R20, 0x1, -R7 ;  /* 0x000000011414d824 */ /* 0x000fe200078e0a07 */
[----:B------:R-:W-:Y:S01]  /*d650*/  ISETP.GT.U32.AND P5, PT, R7, R22, PT ;  /* 0x000000160700720c */ /* 0x000fe20003fa4070 */
[----:B------:R-:W-:Y:S01]  /*d660*/  IMAD.HI.U32 R0, R3, R18, RZ ;  /* 0x0000001203007227 */ /* 0x000fe200078e00ff */
[----:B------:R-:W-:-:S03]  /*d670*/  ISETP.GT.U32.AND P4, PT, R7, R28, PT ;  /* 0x0000001c0700720c */ /* 0x000fc60003f84070 */
[----:B------:R-:W-:Y:S02]  /*d680*/  IMAD.MOV R14, RZ, RZ, -R0 ;  /* 0x000000ffff0e7224 */ /* 0x000fe400078e0a00 */
[----:B------:R-:W-:Y:S01]  /*d690*/  @!P0 IMAD.MOV R26, RZ, RZ, -R26 ;  /* 0x000000ffff1a8224 */ /* 0x000fe200078e0a1a */
[C---:B------:R-:W-:Y:S01]  /*d6a0*/  ISETP.GT.U32.AND P0, PT, R7.reuse, R20, PT ;  /* 0x000000140700720c */ /* 0x040fe20003f04070 */
[C---:B------:R-:W-:Y:S02]  /*d6b0*/  IMAD R18, R7.reuse, R14, R18 ;  /* 0x0000000e07127224 */ /* 0x040fe400078e0212 */
[----:B------:R-:W-:Y:S02]  /*d6c0*/  VIADD R31, R6, 0x24 ;  /* 0x00000024061f7836 */ /* 0x000fe40000000000 */
[--C-:B------:R-:W-:Y:S01]  /*d6d0*/  @!P5 IMAD.IADD R22, R22, 0x1, -R7.reuse ;  /* 0x000000011616d824 */ /* 0x100fe200078e0a07 */
[----:B------:R-:W-:Y:S01]  /*d6e0*/  ISETP.GT.U32.AND P5, PT, R7, R18, PT ;  /* 0x000000120700720c */ /* 0x000fe20003fa4070 */
[--C-:B------:R-:W-:Y:S01]  /*d6f0*/  @!P4 IMAD.IADD R28, R28, 0x1, -R7.reuse ;  /* 0x000000011c1cc824 */ /* 0x100fe200078e0a07 */
[----:B------:R-:W-:Y:S01]  /*d700*/  ISETP.GE.AND P4, PT, R23, RZ, PT ;  /* 0x000000ff1700720c */ /* 0x000fe20003f86270 */
[----:B------:R-:W-:Y:S01]  /*d710*/  VIADD R23, R6, 0x30 ;  /* 0x0000003006177836 */ /* 0x000fe20000000000 */
[----:B------:R-:W-:Y:S01]  /*d720*/  IABS R42, R31 ;  /* 0x0000001f002a7213 */ /* 0x000fe20000000000 */
[----:B------:R-:W-:Y:S01]  /*d730*/  @!P2 IMAD.MOV R28, RZ, RZ, -R28 ;  /* 0x000000ffff1ca224 */ /* 0x000fe200078e0a1c */
[----:B------:R-:W-:Y:S01]  /*d740*/  ISETP.GE.AND P2, PT, R4, RZ, PT ;  /* 0x000000ff0400720c */ /* 0x000fe20003f46270 */
        /* <DEDUP_REMOVED lines=8> */
[----:B------:R-:W-:-:S03]  /*d7d0*/  IMAD.HI.U32 R4, R3, R40, RZ ;  /* 0x0000002803047227 */ /* 0x000fc600078e00ff */
[----:B------:R-:W-:Y:S01]  /*d7e0*/  ISETP.GT.U32.AND P5, PT, R7, R18, PT ;  /* 0x000000120700720c */ /* 0x000fe20003fa4070 */
[----:B------:R-:W-:-:S04]  /*d7f0*/  IMAD.HI.U32 R0, R3, R16, RZ ;  /* 0x0000001003007227 */ /* 0x000fc800078e00ff */
[----:B------:R-:W-:Y:S02]  /*d800*/  IMAD.MOV R0, RZ, RZ, -R0 ;  /* 0x000000ffff007224 */ /* 0x000fe400078e0a00 */
[----:B------:R-:W-:-:S04]  /*d810*/  IMAD.HI.U32 R14, R3, R58, RZ ;  /* 0x0000003a030e7227 */ /* 0x000fc800078e00ff */
[C---:B------:R-:W-:Y:S02]  /*d820*/  IMAD R16, R7.reuse, R0, R16 ;  /* 0x0000000007107224 */ /* 0x040fe400078e0210 */
[----:B------:R-:W-:Y:S02]  /*d830*/  IMAD.MOV R4, RZ, RZ, -R4 ;  /* 0x000000ffff047224 */ /* 0x000fe400078e0a04 */
[----:B------:R-:W-:Y:S01]  /*d840*/  @!P5 IMAD.IADD R18, R18, 0x1, -R7 ;  /* 0x000000011212d824 */ /* 0x000fe200078e0a07 */
[----:B------:R-:W-:Y:S01]  /*d850*/  ISETP.GT.U32.AND P5, PT, R7, R16, PT ;  /* 0x000000100700720c */ /* 0x000fe20003fa4070 */
[----:B------:R-:W-:Y:S01]  /*d860*/  @!P4 IMAD.MOV R24, RZ, RZ, -R24 ;  /* 0x000000ffff18c224 */ /* 0x000fe200078e0a18 */
[----:B------:R-:W-:Y:S01]  /*d870*/  ISETP.GE.AND P4, PT, R21, RZ, PT ;  /* 0x000000ff1500720c */ /* 0x000fe20003f86270 */
[----:B------:R-:W-:Y:S02]  /*d880*/  IMAD.MOV R21, RZ, RZ, -R14 ;  /* 0x000000ffff157224 */ /* 0x000fe400078e0a0e */
[----:B------:R-:W-:-:S02]  /*d890*/  IMAD R14, R7, R4, R40 ;  /* 0x00000004070e7224 */ /* 0x000fc400078e0228 */
[----:B------:R-:W-:Y:S02]  /*d8a0*/  @!P1 IMAD.MOV R18, RZ, RZ, -R18 ;  /* 0x000000ffff129224 */ /* 0x000fe400078e0a12 */
[C---:B------:R-:W-:Y:S01]  /*d8b0*/  VIADD R0, R6.reuse, 0x2c ;  /* 0x0000002c06007836 */ /* 0x040fe20000000000 */
[C---:B------:R-:W-:Y:S01]  /*d8c0*/  ISETP.GT.U32.AND P1, PT, R7.reuse, R14, PT ;  /* 0x0000000e0700720c */ /* 0x040fe20003f24070 */
[----:B------:R-:W-:Y:S02]  /*d8d0*/  VIADD R4, R6, 0x28 ;  /* 0x0000002806047836 */ /* 0x000fe40000000000 */
[----:B------:R-:W-:Y:S01]  /*d8e0*/  @!P5 IMAD.IADD R16, R16, 0x1, -R7 ;  /* 0x000000011010d824 */ /* 0x000fe200078e0a07 */
[----:B------:R-:W-:Y:S01]  /*d8f0*/  IABS R40, R0 ;  /* 0x0000000000287213 */ /* 0x000fe20000000000 */
[C---:B------:R-:W-:Y:S01]  /*d900*/  IMAD R58, R7.reuse, R21, R58 ;  /* 0x00000015073a7224 */ /* 0x040fe200078e023a */
[----:B------:R-:W-:Y:S01]  /*d910*/  IABS R56, R4 ;  /* 0x0000000400387213 */ /* 0x000fe20000000000 */
[----:B------:R-:W-:Y:S01]  /*d920*/  @!P2 IMAD.MOV R20, RZ, RZ, -R20 ;  /* 0x000000ffff14a224 */ /* 0x000fe200078e0a14 */
[----:B------:R-:W-:Y:S01]  /*d930*/  ISETP.GT.U32.AND P5, PT, R7, R16, PT ;  /* 0x000000100700720c */ /* 0x000fe20003fa4070 */
[----:B------:R-:W-:Y:S01]  /*d940*/  VIADD R33, R6, 0x20 ;  /* 0x0000002006217836 */ /* 0x000fe20000000000 */
[----:B------:R-:W-:Y:S01]  /*d950*/  ISETP.GE.AND P3, PT, R0, RZ, PT ;  /* 0x000000ff0000720c */ /* 0x000fe20003f66270 */
[----:B------:R-:W-:Y:S01]  /*d960*/  IMAD.HI.U32 R0, R3, R40, RZ ;  /* 0x0000002803007227 */ /* 0x000fe200078e00ff */
[----:B------:R-:W-:-:S02]  /*d970*/  ISETP.GE.AND P2, PT, R4, RZ, PT ;  /* 0x000000ff0400720c */ /* 0x000fc40003f46270 */
[----:B------:R-:W-:Y:S01]  /*d980*/  IABS R52, R33 ;  /* 0x0000002100347213 */ /* 0x000fe20000000000 */
[----:B------:R-:W-:Y:S02]  /*d990*/  @!P1 IMAD.IADD R14, R14, 0x1, -R7 ;  /* 0x000000010e0e9824 */ /* 0x000fe400078e0a07 */
[----:B------:R-:W-:-:S03]  /*d9a0*/  IMAD.HI.U32 R4, R3, R56, RZ ;  /* 0x0000003803047227 */ /* 0x000fc600078e00ff */
[C---:B------:R-:W-:Y:S01]  /*d9b0*/  ISETP.GT.U32.AND P1, PT, R7.reuse, R14, PT ;  /* 0x0000000e0700720c */ /* 0x040fe20003f24070 */
[----:B------:R-:W-:Y:S02]  /*d9c0*/  IMAD.MOV R0, RZ, RZ, -R0 ;  /* 0x000000ffff007224 */ /* 0x000fe400078e0a00 */
[----:B------:R-:W-:Y:S01]  /*d9d0*/  @!P5 IMAD.IADD R16, R16, 0x1, -R7 ;  /* 0x000000011010d824 */ /* 0x000fe200078e0a07 */
[C---:B------:R-:W-:Y:S01]  /*d9e0*/  ISETP.GT.U32.AND P5, PT, R7.reuse, R58, PT ;  /* 0x0000003a0700720c */ /* 0x040fe20003fa4070 */
[----:B------:R-:W-:Y:S02]  /*d9f0*/  IMAD.MOV R27, RZ, RZ, -R4 ;  /* 0x000000ffff1b7224 */ /* 0x000fe400078e0a04 */
[----:B------:R-:W-:Y:S02]  /*da00*/  IMAD R4, R7, R0, R40 ;  /* 0x0000000007047224 */ /* 0x000fe400078e0228 */
[----:B------:R-:W-:Y:S02]  /*da10*/  VIADD R35, R6, 0x1c ;  /* 0x0000001c06237836 */ /* 0x000fe40000000000 */
[----:B------:R-:W-:-:S03]  /*da20*/  IMAD.HI.U32 R21, R3, R42, RZ ;  /* 0x0000002a03157227 */ /* 0x000fc600078e00ff */
[----:B------:R-:W-:Y:S01]  /*da30*/  IABS R44, R35 ;  /* 0x00000023002c7213 */ /* 0x000fe20000000000 */
[--C-:B------:R-:W-:Y:S01]  /*da40*/  @!P1 IMAD.IADD R14, R14, 0x1, -R7.reuse ;  /* 0x000000010e0e9824 */ /* 0x100fe200078e0a07 */
[----:B------:R-:W-:Y:S01]  /*da50*/  ISETP.GT.U32.AND P1, PT, R7, R4, PT ;  /* 0x000000040700720c */ /* 0x000fe20003f24070 */
[----:B------:R-:W-:Y:S02]  /*da60*/  @!P5 IMAD.IADD R58, R58, 0x1, -R7 ;  /* 0x000000013a3ad824 */ /* 0x000fe400078e0a07 */
[----:B------:R-:W-:Y:S02]  /*da70*/  IMAD.MOV R29, RZ, RZ, -R21 ;  /* 0x000000ffff1d7224 */ /* 0x000fe400078e0a15 */
[----:B------:R-:W-:Y:S01]  /*da80*/  IMAD.HI.U32 R23, R3, R52, RZ ;  /* 0x0000003403177227 */ /* 0x000fe200078e00ff */
[----:B------:R-:W-:-:S03]  /*da90*/  ISETP.GT.U32.AND P5, PT, R7, R58, PT ;  /* 0x0000003a0700720c */ /* 0x000fc60003fa4070 */
[C---:B------:R-:W-:Y:S02]  /*daa0*/  IMAD R56, R7.reuse, R27, R56 ;  /* 0x0000001b07387224 */ /* 0x040fe400078e0238 */
[----:B------:R-:W-:Y:S02]  /*dab0*/  IMAD R0, R7, R29, R42 ;  /* 0x0000001d07007224 */ /* 0x000fe400078e022a */
[----:B------:R-:W-:Y:S02]  /*dac0*/  VIADD R27, R6, 0x18 ;  /* 0x00000018061b7836 */ /* 0x000fe40000000000 */
[----:B------:R-:W-:Y:S02]  /*dad0*/  @!P1 IMAD.IADD R4, R4, 0x1, -R7 ;  /* 0x0000000104049824 */ /* 0x000fe400078e0a07 */
[----:B------:R-:W-:Y:S01]  /*dae0*/  IMAD.HI.U32 R21, R3, R44, RZ ;  /* 0x0000002c03157227 */ /* 0x000fe200078e00ff */
[----:B------:R-:W-:Y:S02]  /*daf0*/  IABS R48, R27 ;  /* 0x0000001b00307213 */ /* 0x000fe40000000000 */
[----:B------:R-:W-:Y:S01]  /*db00*/  ISETP.GT.U32.AND P1, PT, R7, R4, PT ;  /* 0x000000040700720c */ /* 0x000fe20003f24070 */
[----:B------:R-:W-:-:S02]  /*db10*/  VIADD R29, R6, 0x14 ;  /* 0x00000014061d7836 */ /* 0x000fc40000000000 */
[----:B------:R-:W-:Y:S02]  /*db20*/  IMAD.MOV R23, RZ, RZ, -R23 ;  /* 0x000000ffff177224 */ /* 0x000fe400078e0a17 */
[----:B------:R-:W-:Y:S01]  /*db30*/  IMAD.MOV R21, RZ, RZ, -R21 ;  /* 0x000000ffff157224 */ /* 0x000fe200078e0a15 */
[----:B------:R-:W-:Y:S01]  /*db40*/  IABS R54, R29 ;  /* 0x0000001d00367213 */ /* 0x000fe20000000000 */
[C---:B------:R-:W-:Y:S02]  /*db50*/  IMAD R52, R7.reuse, R23, R52 ;  /* 0x0000001707347224 */ /* 0x040fe400078e0234 */
[----:B------:R-:W-:Y:S01]  /*db60*/  @!P6 IMAD.MOV R16, RZ, RZ, -R16 ;  /* 0x000000ffff10e224 */ /* 0x000fe200078e0a10 */
[C---:B------:R-:W-:Y:S01]  /*db70*/  ISETP.GT.U32.AND P6, PT, R7.reuse, R56, PT ;  /* 0x000000380700720c */ /* 0x040fe20003fc4070 */
[C---:B------:R-:W-:Y:S02]  /*db80*/  IMAD R40, R7.reuse, R21, R44 ;  /* 0x0000001507287224 */ /* 0x040fe400078e022c */
[----:B------:R-:W-:Y:S01]  /*db90*/  @!P4 IMAD.MOV R14, RZ, RZ, -R14 ;  /* 0x000000ffff0ec224 */ /* 0x000fe200078e0a0e */
[----:B------:R-:W-:Y:S01]  /*dba0*/  ISETP.GT.U32.AND P4, PT, R7, R0, PT ;  /* 0x000000000700720c */ /* 0x000fe20003f84070 */
[----:B------:R-:W-:-:S04]  /*dbb0*/  IMAD.HI.U32 R21, R3, R48, RZ ;  /* 0x0000003003157227 */ /* 0x000fc800078e00ff */
[----:B------:R-:W-:Y:S01]  /*dbc0*/  @!P5 IMAD.IADD R58, R58, 0x1, -R7 ;  /* 0x000000013a3ad824 */ /* 0x000fe200078e0a07 */
[----:B------:R-:W-:Y:S01]  /*dbd0*/  ISETP.GT.U32.AND P5, PT, R7, R52, PT ;  /* 0x000000340700720c */ /* 0x000fe20003fa4070 */
[----:B------:R-:W-:Y:S02]  /*dbe0*/  VIADD R53, R6, 0xc ;  /* 0x0000000c06357836 */ /* 0x000fe40000000000 */
[----:B------:R-:W-:-:S03]  /*dbf0*/  IMAD.HI.U32 R23, R3, R54, RZ ;  /* 0x0000003603177227 */ /* 0x000fc600078e00ff */
[----:B------:R-:W-:Y:S01]  /*dc00*/  IABS R46, R53 ;  /* 0x00000035002e7213 */ /* 0x000fe20000000000 */
[----:B------:R-:W-:Y:S02]  /*dc10*/  IMAD.MOV R21, RZ, RZ, -R21 ;  /* 0x000000ffff157224 */ /* 0x000fe400078e0a15 */
[----:B------:R-:W-:Y:S02]  /*dc20*/  VIADD R37, R6, 0x10 ;  /* 0x0000001006257836 */ /* 0x000fe40000000000 */
[----:B------:R-:W-:Y:S02]  /*dc30*/  IMAD.MOV R23, RZ, RZ, -R23 ;  /* 0x000000ffff177224 */ /* 0x000fe400078e0a17 */
[C---:B------:R-:W-:Y:S01]  /*dc40*/  IMAD R48, R7.reuse, R21, R48 ;  /* 0x0000001507307224 */ /* 0x040fe200078e0230 */
[----:B------:R-:W-:Y:S01]  /*dc50*/  IABS R50, R37 ;  /* 0x0000002500327213 */ /* 0x000fe20000000000 */
[----:B------:R-:W-:Y:S01]  /*dc60*/  @!P1 IMAD.IADD R4, R4, 0x1, -R7 ;  /* 0x0000000104049824 */ /* 0x000fe200078e0a07 */
[C---:B------:R-:W-:Y:S01]  /*dc70*/  ISETP.GT.U32.AND P1, PT, R7.reuse, R40, PT ;  /* 0x000000280700720c */ /* 0x040fe20003f24070 */
[----:B------:R-:W-:-:S02]  /*dc80*/  IMAD R54, R7, R23, R54 ;  /* 0x0000001707367224 */ /* 0x000fc400078e0236 */
[----:B------:R-:W-:Y:S01]  /*dc90*/  @!P6 IMAD.IADD R56, R56, 0x1, -R7 ;  /* 0x000000013838e824 */ /* 0x000fe200078e0a07 */
[----:B------:R-:W-:Y:S01]  /*dca0*/  ISETP.GT.U32.AND P6, PT, R7, R48, PT ;  /* 0x000000300700720c */ /* 0x000fe20003fc4070 */
[----:B------:R-:W-:-:S04]  /*dcb0*/  IMAD.HI.U32 R23, R3, R46, RZ ;  /* 0x0000002e03177227 */ /* 0x000fc800078e00ff */
[--C-:B------:R-:W-:Y:S01]  /*dcc0*/  @!P4 IMAD.IADD R0, R0, 0x1, -R7.reuse ;  /* 0x000000010000c824 */ /* 0x100fe200078e0a07 */
[C---:B------:R-:W-:Y:S01]  /*dcd0*/  ISETP.GT.U32.AND P4, PT, R7.reuse, R54, PT ;  /* 0x000000360700720c */ /* 0x040fe20003f84070 */
[----:B------:R-:W-:Y:S02]  /*dce0*/  VIADD R55, R6, 0x8 ;  /* 0x0000000806377836 */ /* 0x000fe40000000000 */
[----:B------:R-:W-:Y:S01]  /*dcf0*/  @!P5 IMAD.IADD R52, R52, 0x1, -R7 ;  /* 0x000000013434d824 */ /* 0x000fe200078e0a07 */
[----:B------:R-:W-:Y:S01]  /*dd00*/  ISETP.GT.U32.AND P5, PT, R7, R56, PT ;  /* 0x000000380700720c */ /* 0x000fe20003fa4070 */
[----:B------:R-:W-:Y:S01]  /*dd10*/  IMAD.HI.U32 R21, R3, R50, RZ ;  /* 0x0000003203157227 */ /* 0x000fe200078e00ff */
[----:B------:R-:W-:-:S03]  /*dd20*/  IABS R44, R55 ;  /* 0x00000037002c7213 */ /* 0x000fc60000000000 */
[----:B------:R-:W-:Y:S02]  /*dd30*/  IMAD.MOV R23, RZ, RZ, -R23 ;  /* 0x000000ffff177224 */ /* 0x000fe400078e0a17 */
[----:B------:R-:W-:Y:S01]  /*dd40*/  @!P0 IMAD.MOV R58, RZ, RZ, -R58 ;  /* 0x000000ffff3a8224 */ /* 0x000fe200078e0a3a */
[C---:B------:R-:W-:Y:S01]  /*dd50*/  ISETP.GT.U32.AND P0, PT, R7.reuse, R0, PT ;  /* 0x000000000700720c */ /* 0x040fe20003f04070 */
[----:B------:R-:W-:Y:S02]  /*dd60*/  IMAD.MOV R21, RZ, RZ, -R21 ;  /* 0x000000ffff157224 */ /* 0x000fe400078e0a15 */
[C---:B------:R-:W-:Y:S02]  /*dd70*/  IMAD R46, R7.reuse, R23, R46 ;  /* 0x00000017072e7224 */ /* 0x040fe400078e022e */
[----:B------:R-:W-:Y:S02]  /*dd80*/  VIADD R23, R6, 0x4 ;  /* 0x0000000406177836 */ /* 0x000fe40000000000 */
[----:B------:R-:W-:Y:S01]  /*dd90*/  @!P1 IMAD.IADD R40, R40, 0x1, -R7 ;  /* 0x0000000128289824 */ /* 0x000fe200078e0a07 */
[C---:B------:R-:W-:Y:S01]  /*dda0*/  ISETP.GT.U32.AND P1, PT, R7.reuse, R52, PT ;  /* 0x000000340700720c */ /* 0x040fe20003f24070 */
[----:B------:R-:W-:Y:S01]  /*ddb0*/  IMAD R50, R7, R21, R50 ;  /* 0x0000001507327224 */ /* 0x000fe200078e0232 */
[----:B------:R-:W-:Y:S01]  /*ddc0*/  IABS R42, R23 ;  /* 0x00000017002a7213 */ /* 0x000fe20000000000 */
[----:B------:R-:W-:-:S04]  /*ddd0*/  IMAD.HI.U32 R21, R3, R44, RZ ;  /* 0x0000002c03157227 */ /* 0x000fc800078e00ff */
[--C-:B------:R-:W-:Y:S01]  /*dde0*/  @!P6 IMAD.IADD R48, R48, 0x1, -R7.reuse ;  /* 0x000000013030e824 */ /* 0x100fe200078e0a07 */
[C---:B------:R-:W-:Y:S01]  /*ddf0*/  ISETP.GT.U32.AND P6, PT, R7.reuse, R40, PT ;  /* 0x000000280700720c */ /* 0x040fe20003fc4070 */
[----:B------:R-:W-:Y:S02]  /*de00*/  @!P4 IMAD.IADD R54, R54, 0x1, -R7 ;  /* 0x000000013636c824 */ /* 0x000fe400078e0a07 */
[----:B------:R-:W-:Y:S02]  /*de10*/  IMAD.MOV R21, RZ, RZ, -R21 ;  /* 0x000000ffff157224 */ /* 0x000fe400078e0a15 */
[----:B------:R-:W-:Y:S01]  /*de20*/  @!P5 IMAD.IADD R56, R56, 0x1, -R7 ;  /* 0x000000013838d824 */ /* 0x000fe200078e0a07 */
[----:B------:R-:W-:Y:S01]  /*de30*/  ISETP.GT.U32.AND P5, PT, R7, R50, PT ;  /* 0x000000320700720c */ /* 0x000fe20003fa4070 */
[----:B------:R-:W-:Y:S01]  /*de40*/  IMAD.HI.U32 R3, R3, R42, RZ ;  /* 0x0000002a03037227 */ /* 0x000fe200078e00ff */
[----:B------:R-:W-:-:S03]  /*de50*/  ISETP.GT.U32.AND P4, PT, R7, R54, PT ;  /* 0x000000360700720c */ /* 0x000fc60003f84070 */
[----:B------:R-:W-:Y:S01]  /*de60*/  @!P0 IMAD.IADD R0, R0, 0x1, -R7 ;  /* 0x0000000100008824 */ /* 0x000fe200078e0a07 */
[C---:B------:R-:W-:Y:S01]  /*de70*/  ISETP.GT.U32.AND P0, PT, R7.reuse, R46, PT ;  /* 0x0000002e0700720c */ /* 0x040fe20003f04070 */
[C---:B------:R-:W-:Y:S02]  /*de80*/  IMAD R44, R7.reuse, R21, R44 ;  /* 0x00000015072c7224 */ /* 0x040fe400078e022c */
[----:B------:R-:W-:Y:S02]  /*de90*/  IMAD.MOV R3, RZ, RZ, -R3 ;  /* 0x000000ffff037224 */ /* 0x000fe400078e0a03 */
[--C-:B------:R-:W-:Y:S01]  /*dea0*/  @!P1 IMAD.IADD R52, R52, 0x1, -R7.reuse ;  /* 0x0000000134349824 */ /* 0x100fe200078e0a07 */
[C---:B------:R-:W-:Y:S01]  /*deb0*/  ISETP.GT.U32.AND P1, PT, R7.reuse, R44, PT ;  /* 0x0000002c0700720c */ /* 0x040fe20003f24070 */
[C---:B------:R-:W-:Y:S02]  /*dec0*/  IMAD R42, R7.reuse, R3, R42 ;  /* 0x00000003072a7224 */ /* 0x040fe400078e022a */
[----:B------:R-:W-:Y:S01]  /*ded0*/  @!P3 IMAD.MOV R4, RZ, RZ, -R4 ;  /* 0x000000ffff04b224 */ /* 0x000fe200078e0a04 */
[----:B------:R-:W-:Y:S01]  /*dee0*/  ISETP.GT.U32.AND P3, PT, R7, R48, PT ;  /* 0x000000300700720c */ /* 0x000fe20003f64070 */
[--C-:B------:R-:W-:Y:S01]  /*def0*/  @!P6 IMAD.IADD R40, R40, 0x1, -R7.reuse ;  /* 0x000000012828e824 */ /* 0x100fe200078e0a07 */
[----:B------:R-:W-:Y:S01]  /*df00*/  ISETP.GE.AND P6, PT, R31, RZ, PT ;  /* 0x000000ff1f00720c */ /* 0x000fe20003fc6270 */
[--C-:B------:R-:W-:Y:S01]  /*df10*/  @!P5 IMAD.IADD R50, R50, 0x1, -R7.reuse ;  /* 0x000000013232d824 */ /* 0x100fe200078e0a07 */
[----:B------:R-:W-:Y:S01]  /*df20*/  ISETP.GT.U32.AND P5, PT, R7, R42, PT ;  /* 0x0000002a0700720c */ /* 0x000fe20003fa4070 */
[--C-:B------:R-:W-:Y:S01]  /*df30*/  @!P4 IMAD.IADD R54, R54, 0x1, -R7.reuse ;  /* 0x000000013636c824 */ /* 0x100fe200078e0a07 */
[----:B------:R-:W-:Y:S01]  /*df40*/  ISETP.GE.AND P4, PT, R35, RZ, PT ;  /* 0x000000ff2300720c */ /* 0x000fe20003f86270 */
[--C-:B------:R-:W-:Y:S01]  /*df50*/  @!P0 IMAD.IADD R46, R46, 0x1, -R7.reuse ;  /* 0x000000012e2e8824 */ /* 0x100fe200078e0a07 */
[----:B------:R-:W-:Y:S01]  /*df60*/  ISETP.GE.AND P0, PT, R27, RZ, PT ;  /* 0x000000ff1b00720c */ /* 0x000fe20003f06270 */
[----:B------:R-:W-:Y:S01]  /*df70*/  @!P2 IMAD.MOV R56, RZ, RZ, -R56 ;  /* 0x000000ffff38a224 */ /* 0x000fe200078e0a38 */
[----:B------:R-:W-:Y:S01]  /*df80*/  LOP3.LUT R35, RZ, R5, RZ, 0x33, !PT ;  /* 0x00000005ff237212 */ /* 0x000fe200078e33ff */
[--C-:B------:R-:W-:Y:S01]  /*df90*/  @!P1 IMAD.IADD R44, R44, 0x1, -R7.reuse ;  /* 0x000000012c2c9824 */ /* 0x100fe200078e0a07 */
[C---:B------:R-:W-:Y:S01]  /*dfa0*/  ISETP.GT.U32.AND P2, PT, R7.reuse, R46, PT ;  /* 0x0000002e0700720c */ /* 0x040fe20003f44070 */
[----:B------:R-:W-:Y:S01]  /*dfb0*/  IMAD.MOV.U32 R6, RZ, RZ, R0 ;  /* 0x000000ffff067224 */ /* 0x000fe200078e0000 */
[----:B------:R-:W-:Y:S01]  /*dfc0*/  ISETP.GT.U32.AND P1, PT, R7, R50, PT ;  /* 0x000000320700720c */ /* 0x000fe20003f24070 */
[--C-:B------:R-:W-:Y:S01]  /*dfd0*/  @!P3 IMAD.IADD R48, R48, 0x1, -R7.reuse ;  /* 0x000000013030b824 */ /* 0x100fe200078e0a07 */
[----:B------:R-:W-:Y:S01]  /*dfe0*/  ISETP.GE.AND P3, PT, R33, RZ, PT ;  /* 0x000000ff2100720c */ /* 0x000fe20003f66270 */
[----:B------:R-:W-:Y:S01]  /*dff0*/  @!P6 IMAD.MOV R6, RZ, RZ, -R6 ;  /* 0x000000ffff06e224 */ /* 0x000fe200078e0a06 */
[----:B------:R-:W-:Y:S01]  /*e000*/  ISETP.GT.U32.AND P6, PT, R7, R44, PT ;  /* 0x0000002c0700720c */ /* 0x000fe20003fc4070 */
[--C-:B------:R-:W-:Y:S01]  /*e010*/  @!P5 IMAD.IADD R42, R42, 0x1, -R7.reuse ;  /* 0x000000012a2ad824 */ /* 0x100fe200078e0a07 */
[----:B------:R-:W-:Y:S01]  /*e020*/  SHF.R.S32.HI R0, RZ, 0x2, R2 ;  /* 0x00000002ff007819 */ /* 0x000fe20000011402 */
[----:B------:R-:W-:Y:S01]  /*e030*/  @!P4 IMAD.MOV R40, RZ, RZ, -R40 ;  /* 0x000000ffff28c224 */ /* 0x000fe200078e0a28 */
[----:B------:R-:W-:Y:S01]  /*e040*/  ISETP.GE.AND P4, PT, R37, RZ, PT ;  /* 0x000000ff2500720c */ /* 0x000fe20003f86270 */
[----:B------:R-:W-:Y:S01]  /*e050*/  IMAD.SHL.U32 R3, R2, 0x20, RZ ;  /* 0x0000002002037824 */ /* 0x000fe200078e00ff */
[----:B------:R-:W-:Y:S01]  /*e060*/  ISETP.GT.U32.AND P5, PT, R7, R42, PT ;  /* 0x0000002a0700720c */ /* 0x000fe20003fa4070 */
[--C-:B------:R-:W-:Y:S01]  /*e070*/  @!P2 IMAD.IADD R46, R46, 0x1, -R7.reuse ;  /* 0x000000012e2ea824 */ /* 0x100fe200078e0a07 */
[----:B------:R-:W-:Y:S01]  /*e080*/  SGXT R0, R0, 0x1 ;  /* 0x000000010000781a */ /* 0x000fe20000000200 */
[--C-:B------:R-:W-:Y:S01]  /*e090*/  @!P1 IMAD.IADD R50, R50, 0x1, -R7.reuse ;  /* 0x0000000132329824 */ /* 0x100fe200078e0a07 */
[----:B------:R-:W-:Y:S01]  /*e0a0*/  ISETP.GE.AND P2, PT, R55, RZ, PT ;  /* 0x000000ff3700720c */ /* 0x000fe20003f46270 */
[----:B------:R-:W-:Y:S01]  /*e0b0*/  @!P3 IMAD.MOV R52, RZ, RZ, -R52 ;  /* 0x000000ffff34b224 */ /* 0x000fe200078e0a34 */
[----:B------:R-:W-:Y:S01]  /*e0c0*/  LOP3.LUT R0, R0, 0x90, RZ, 0xc0, !PT ;  /* 0x0000009000007812 */ /* 0x000fe200078ec0ff */
[--C-:B------:R-:W-:Y:S01]  /*e0d0*/  @!P6 IMAD.IADD R44, R44, 0x1, -R7.reuse ;  /* 0x000000012c2ce824 */ /* 0x100fe200078e0a07 */
[----:B------:R-:W-:Y:S01]  /*e0e0*/  ISETP.GE.AND P3, PT, R29, RZ, PT ;  /* 0x000000ff1d00720c */ /* 0x000fe20003f66270 */
[----:B------:R-:W-:Y:S01]  /*e0f0*/  @!P0 IMAD.MOV R48, RZ, RZ, -R48 ;  /* 0x000000ffff308224 */ /* 0x000fe200078e0a30 */
[----:B------:R-:W-:Y:S01]  /*e100*/  ISETP.GE.AND P1, PT, R53, RZ, PT ;  /* 0x000000ff3500720c */ /* 0x000fe20003f26270 */
[----:B------:R-:W-:Y:S01]  /*e110*/  @!P4 IMAD.MOV R50, RZ, RZ, -R50 ;  /* 0x000000ffff32c224 */ /* 0x000fe200078e0a32 */
[----:B------:R-:W-:Y:S01]  /*e120*/  ISETP.GE.AND P6, PT, R23, RZ, PT ;  /* 0x000000ff1700720c */ /* 0x000fe20003fc6270 */
[----:B------:R-:W-:Y:S01]  /*e130*/  @!P5 IMAD.IADD R42, R42, 0x1, -R7 ;  /* 0x000000012a2ad824 */ /* 0x000fe200078e0a07 */
[----:B------:R-:W-:Y:S01]  /*e140*/  LOP3.LUT R3, R0, 0xf60, R3, 0xf8, !PT ;  /* 0x00000f6000037812 */ /* 0x000fe200078ef803 */
[----:B------:R-:W-:Y:S01]  /*e150*/  IMAD R0, R57, UR5, RZ ;  /* 0x0000000539007c24 */ /* 0x000fe2000f8e02ff */
[----:B------:R-:W-:Y:S01]  /*e160*/  ISETP.NE.AND P0, PT, R5, RZ, PT ;  /* 0x000000ff0500720c */ /* 0x000fe20003f05270 */
[----:B------:R-:W-:Y:S01]  /*e170*/  @!P2 IMAD.MOV R44, RZ, RZ, -R44 ;  /* 0x000000ffff2ca224 */ /* 0x000fe200078e0a2c */
[----:B------:R-:W-:-:S02]  /*e180*/  USHF.L.U32 UR5, UR5, 0x5, URZ ;  /* 0x0000000505057899 */ /* 0x000fc4000800063f */
[C---:B------:R-:W-:Y:S01]  /*e190*/  SEL R29, R35.reuse, R38, !P0 ;  /* 0x00000026231d7207 */ /* 0x040fe20004000000 */
[----:B------:R-:W-:Y:S01]  /*e1a0*/  @!P3 IMAD.MOV R54, RZ, RZ, -R54 ;  /* 0x000000ffff36b224 */ /* 0x000fe200078e0a36 */
[C---:B------:R-:W-:Y:S01]  /*e1b0*/  SEL R239, R35.reuse, R68, !P0 ;  /* 0x0000004423ef7207 */ /* 0x040fe20004000000 */
[----:B------:R-:W-:Y:S01]  /*e1c0*/  @!P1 IMAD.MOV R46, RZ, RZ, -R46 ;  /* 0x000000ffff2e9224 */ /* 0x000fe200078e0a2e */
[----:B------:R-:W-:Y:S01]  /*e1d0*/  IADD3 R2, P5, R0, UR6, RZ ;  /* 0x0000000600027c10 */ /* 0x000fe2000ffbe0ff */
[----:B------:R-:W-:Y:S01]  /*e1e0*/  ULDC UR6, c[0x0][0x240] ;  /* 0x0000900000067ab9 */ /* 0x000fe20000000800 */
[----:B------:R-:W-:Y:S01]  /*e1f0*/  SEL R21, R35, R40, !P0 ;  /* 0x0000002823157207 */ /* 0x000fe20004000000 */
[----:B------:R-:W-:Y:S01]  /*e200*/  IMAD R241, R29, UR6, RZ ;  /* 0x000000061df17c24 */ /* 0x000fe2000f8e02ff */
[----:B------:R-:W-:Y:S01]  /*e210*/  SEL R237, R35, R66, !P0 ;  /* 0x0000004223ed7207 */ /* 0x000fe20004000000 */
[----:B------:R-:W-:Y:S01]  /*e220*/  IMAD R239, R239, UR6, RZ ;  /* 0x00000006efef7c24 */ /* 0x000fe2000f8e02ff */
[C---:B------:R-:W-:Y:S01]  /*e230*/  SEL R40, R35.reuse, R50, !P0 ;  /* 0x0000003223287207 */ /* 0x040fe20004000000 */
[----:B------:R-:W-:Y:S01]  /*e240*/  @!P6 IMAD.MOV R42, RZ, RZ, -R42 ;  /* 0x000000ffff2ae224 */ /* 0x000fe200078e0a2a */
[----:B------:R-:W-:Y:S01]  /*e250*/  SEL R235, R35, R64, !P0 ;  /* 0x0000004023eb7207 */ /* 0x000fe20004000000 */
[----:B------:R-:W-:Y:S01]  /*e260*/  IMAD R237, R237, UR6, RZ ;  /* 0x00000006eded7c24 */ /* 0x000fe2000f8e02ff */
[C---:B------:R-:W-:Y:S01]  /*e270*/  SEL R233, R35.reuse, R62, !P0 ;  /* 0x0000003e23e97207 */ /* 0x040fe20004000000 */
[----:B------:R-:W-:Y:S01]  /*e280*/  IMAD R29, R40, UR6, RZ ;  /* 0x00000006281d7c24 */ /* 0x000fe2000f8e02ff */
[----:B------:R-:W-:Y:S01]  /*e290*/  SEL R33, R35, R44, !P0 ;  /* 0x0000002c23217207 */ /* 0x000fe20004000000 */
[----:B------:R-:W-:Y:S01]  /*e2a0*/  IMAD R235, R235, UR6, RZ ;  /* 0x00000006ebeb7c24 */ /* 0x000fe2000f8e02ff */
[----:B------:R-:W-:Y:S01]  /*e2b0*/  IADD3 R44, P2, R241, R2, RZ ;  /* 0x00000002f12c7210 */ /* 0x000fe20007f5e0ff */
[----:B------:R-:W-:Y:S01]  /*e2c0*/  IMAD R233, R233, UR6, RZ ;  /* 0x00000006e9e97c24 */ /* 0x000fe2000f8e02ff */
[----:B------:R-:W-:Y:S01]  /*e2d0*/  SEL R231, R35, R70, !P0 ;  /* 0x0000004623e77207 */ /* 0x000fe20004000000 */
[----:B------:R-:W-:Y:S01]  /*e2e0*/  IMAD R21, R21, UR6, RZ ;  /* 0x0000000615157c24 */ /* 0x000fe2000f8e02ff */
[----:B------:R-:W-:Y:S01]  /*e2f0*/  IADD3 R40, P3, R239, R2, RZ ;  /* 0x00000002ef287210 */ /* 0x000fe20007f7e0ff */
[----:B------:R0:W-:Y:S01]  /*e300*/  STL [R1+0x2630], R44 ;  /* 0x0026302c01007387 */ /* 0x0001e20000100800 */
[----:B------:R-:W-:Y:S01]  /*e310*/  SEL R229, R35, R74, !P0 ;  /* 0x0000004a23e57207 */ /* 0x000fe20004000000 */
[----:B------:R-:W-:Y:S01]  /*e320*/  IMAD R231, R231, UR6, RZ ;  /* 0x00000006e7e77c24 */ /* 0x000fe2000f8e02ff */
[C---:B------:R-:W-:Y:S01]  /*e330*/  SEL R38, R35.reuse, R13, !P0 ;  /* 0x0000000d23267207 */ /* 0x040fe20004000000 */
[----:B------:R1:W-:Y:S01]  /*e340*/  STL [R1+0x1e58], R40 ;  /* 0x001e582801007387 */ /* 0x0003e20000100800 */
[----:B------:R-:W-:Y:S01]  /*e350*/  SEL R5, R35, R4, !P0 ;  /* 0x0000000423057207 */ /* 0x000fe20004000000 */
[----:B------:R-:W-:Y:S01]  /*e360*/  IMAD R229, R229, UR6, RZ ;  /* 0x00000006e5e57c24 */ /* 0x000fe2000f8e02ff */
[C---:B------:R-:W-:Y:S01]  /*e370*/  SEL R227, R35.reuse, R72, !P0 ;  /* 0x0000004823e37207 */ /* 0x040fe20004000000 */
[----:B------:R-:W-:Y:S01]  /*e380*/  IMAD R38, R38, UR6, RZ ;  /* 0x0000000626267c24 */ /* 0x000fe2000f8e02ff */
[----:B------:R-:W-:Y:S01]  /*e390*/  SEL R225, R35, R78, !P0 ;  /* 0x0000004e23e17207 */ /* 0x000fe20004000000 */
        /* <DEDUP_REMOVED lines=193> */
[C---:B------:R-:W-:Y:S01]  /*efb0*/  SEL R32, R35.reuse, R32, !P0 ;  /* 0x0000002023207207 */ /* 0x040fe20004000000 */
        /* <DEDUP_REMOVED lines=23> */
[----:B------:R-:W-:Y:S01]  /*f130*/  SEL R6, R35, R6, !P0 ;  /* 0x0000000623067207 */ /* 0x000fe20004000000 */
[----:B------:R-:W-:Y:S01]  /*f140*/  IMAD R7, R7, UR6, RZ ;  /* 0x0000000607077c24 */ /* 0x000fe2000f8e02ff */
[C---:B------:R-:W-:Y:S01]  /*f150*/  SEL R13, R35.reuse, R52, !P0 ;  /* 0x00000034230d7207 */ /* 0x040fe20004000000 */
        /* <DEDUP_REMOVED lines=9> */
[----:B------:R-:W-:Y:S01]  /*f1f0*/  LEA.HI.X.SX32 R0, R0, UR7, 0x1, P5 ;  /* 0x0000000700007c11 */ /* 0x000fe2000a8f0eff */
[----:B------:R-:W-:Y:S01]  /*f200*/  IMAD R31, R31, UR6, RZ ;  /* 0x000000061f1f7c24 */ /* 0x000fe2000f8e02ff */
[-C--:B------:R-:W-:Y:S01]  /*f210*/  IADD3 R42, P4, R237, R2.reuse, RZ ;  /* 0x00000002ed2a7210 */ /* 0x080fe20007f9e0ff */
[----:B------:R-:W-:Y:S01]  /*f220*/  IMAD R33, R33, UR6, RZ ;  /* 0x0000000621217c24 */ /* 0x000fe2000f8e02ff */
[-C--:B0-----:R-:W-:Y:S01]  /*f230*/  IADD3 R44, P5, R235, R2.reuse, RZ ;  /* 0x00000002eb2c7210 */ /* 0x081fe20007fbe0ff */
[----:B------:R-:W-:Y:S01]  /*f240*/  IMAD R35, R35, UR6, RZ ;  /* 0x0000000623237c24 */ /* 0x000fe2000f8e02ff */
[-C--:B-1----:R-:W-:Y:S01]  /*f250*/  IADD3 R40, P6, R233, R2.reuse, RZ ;  /* 0x00000002e9287210 */ /* 0x082fe20007fde0ff */
[----:B------:R0:W-:Y:S01]  /*f260*/  STL [R1+0x1e60], R42 ;  /* 0x001e602a01007387 */ /* 0x0001e20000100800 */
[----:B------:R-:W-:Y:S01]  /*f270*/  ULDC UR7, c[0x0][0x234] ;  /* 0x00008d0000077ab9 */ /* 0x000fe20000000800 */
[----:B------:R-:W-:Y:S01]  /*f280*/  UIADD3 UR6, UR4, 0x4000, URZ ;  /* 0x0000400004067890 */ /* 0x000fe2000fffe03f */
[----:B------:R-:W-:Y:S01]  /*f290*/  IMAD R19, R19, UR7, RZ ;  /* 0x0000000713137c24 */ /* 0x000fe2000f8e02ff */
[----:B------:R1:W-:Y:S04]  /*f2a0*/  STL [R1+0x1e68], R44 ;  /* 0x001e682c01007387 */ /* 0x0003e80000100800 */
[----:B------:R3:W-:Y:S01]  /*f2b0*/  STL [R1+0x1e70], R40 ;  /* 0x001e702801007387 */ /* 0x0007e20000100800 */
[----:B0-----:R-:W-:-:S02]  /*f2c0*/  IADD3 R42, P0, R231, R2, RZ ;  /* 0x00000002e72a7210 */ /* 0x001fc40007f1e0ff */
[----:B-1----:R-:W-:-:S03]  /*f2d0*/  IADD3 R44, P1, R229, R2, RZ ;  /* 0x00000002e52c7210 */ /* 0x002fc60007f3e0ff */
[----:B------:R0:W-:Y:S01]  /*f2e0*/  STL [R1+0x1e78], R42 ;  /* 0x001e782a01007387 */ /* 0x0001e20000100800 */
[----:B---3--:R-:W-:-:S03]  /*f2f0*/  LEA.HI.X.SX32 R40, R241, R0, 0x1, P2 ;  /* 0x00000000f1287211 */ /* 0x008fc600010f0eff */
[----:B------:R1:W-:Y:S04]  /*f300*/  STL [R1+0x1e80], R44 ;  /* 0x001e802c01007387 */ /* 0x0003e80000100800 */
[----:B------:R3:W-:Y:S01]  /*f310*/  STL [R1+0x262c], R40 ;  /* 0x00262c2801007387 */ /* 0x0007e20000100800 */
[----:B0-----:R-:W-:Y:S02]  /*f320*/  IADD3 R42, P2, R227, R2, RZ ;  /* 0x00000002e32a7210 */ /* 0x001fe40007f5e0ff */
[----:B-1----:R-:W-:-:S03]  /*f330*/  LEA.HI.X.SX32 R44, R239, R0, 0x1, P3 ;  /* 0x00000000ef2c7211 */ /* 0x002fc600018f0eff */
[----:B------:R0:W-:Y:S01]  /*f340*/  STL [R1+0x1e88], R42 ;  /* 0x001e882a01007387 */ /* 0x0001e20000100800 */
[----:B---3--:R-:W-:-:S03]  /*f350*/  IADD3 R40, P3, R225, R2, RZ ;  /* 0x00000002e1287210 */ /* 0x008fc60007f7e0ff */
[----:B------:R1:W-:Y:S04]  /*f360*/  STL [R1+0x1e54], R44 ;  /* 0x001e542c01007387 */ /* 0x0003e80000100800 */
[----:B------:R3:W-:Y:S01]  /*f370*/  STL [R1+0x1e90], R40 ;  /* 0x001e902801007387 */ /* 0x0007e20000100800 */
[----:B0-----:R-:W-:Y:S02]  /*f380*/  LEA.HI.X.SX32 R42, R237, R0, 0x1, P4 ;  /* 0x00000000ed2a7211 */ /* 0x001fe400020f0eff */
        /* <DEDUP_REMOVED lines=216> */
[----:B------:R-:W-:Y:S02]  /*10110*/  CS2R R128, SRZ ;  /* 0x0000000000807805 */ /* 0x000fe4000001ff00 */
[----:B-1----:R-:W-:Y:S01]  /*10120*/  IADD3 R44, P2, R115, R2, RZ ;  /* 0x00000002732c7210 */ /* 0x002fe20007f5e0ff */
[----:B------:R0:W-:Y:S01]  /*10130*/  STL [R1+0x200c], R42 ;  /* 0x00200c2a01007387 */ /* 0x0001e20000100800 */
[----:B---3--:R-:W-:-:S03]  /*10140*/  LEA.HI.X.SX32 R40, R127, R0, 0x1, P3 ;  /* 0x000000007f287211 */ /* 0x008fc600018f0eff */
[----:B------:R1:W-:Y:S01]  /*10150*/  STL [R1+0x2048], R44 ;  /* 0x0020482c01007387 */ /* 0x0003e20000100800 */
[----:B------:R-:W-:-:S03]  /*10160*/  CS2R R126, SRZ ;  /* 0x00000000007e7805 */ /* 0x000fc6000001ff00 */
[----:B------:R3:W-:Y:S01]  /*10170*/  STL [R1+0x2014], R40 ;  /* 0x0020142801007387 */ /* 0x0007e20000100800 */
[----:B0-----:R-:W-:Y:S02]  /*10180*/  IADD3 R42, P3, R113, R2, RZ ;  /* 0x00000002712a7210 */ /* 0x001fe40007f7e0ff */
[----:B-1----:R-:W-:-:S03]  /*10190*/  LEA.HI.X.SX32 R44, R125, R0, 0x1, P4 ;  /* 0x000000007d2c7211 */ /* 0x002fc600020f0eff */
[----:B------:R0:W-:Y:S01]  /*101a0*/  STL [R1+0x2050], R42 ;  /* 0x0020502a01007387 */ /* 0x0001e20000100800 */
[----:B------:R-:W-:Y:S02]  /*101b0*/  CS2R R124, SRZ ;  /* 0x00000000007c7805 */ /* 0x000fe4000001ff00 */
[----:B---3--:R-:W-:Y:S01]  /*101c0*/  IADD3 R40, P4, R111, R2, RZ ;  /* 0x000000026f287210 */ /* 0x008fe20007f9e0ff */
[----:B------:R1:W-:Y:S04]  /*101d0*/  STL [R1+0x201c], R44 ;  /* 0x00201c2c01007387 */ /* 0x0003e80000100800 */
[----:B------:R3:W-:Y:S01]  /*101e0*/  STL [R1+0x2058], R40 ;  /* 0x0020582801007387 */ /* 0x0007e20000100800 */
[----:B0-----:R-:W-:Y:S02]  /*101f0*/  LEA.HI.X.SX32 R42, R123, R0, 0x1, P5 ;  /* 0x000000007b2a7211 */ /* 0x001fe400028f0eff */
[----:B------:R-:W-:-:S02]  /*10200*/  CS2R R122, SRZ ;  /* 0x00000000007a7805 */ /* 0x000fc4000001ff00 */
        /* <DEDUP_REMOVED lines=174> */
[----:B------:R-:W-:Y:S02]  /*10cf0*/  LEA.HI.X.SX32 R41, R41, R0, 0x1, P4 ;  /* 0x0000000029297211 */ /* 0x000fe400020f0eff */
[----:B------:R-:W-:Y:S02]  /*10d00*/  CS2R R52, SRZ ;  /* 0x0000000000347805 */ /* 0x000fe4000001ff00 */
[C---:B---3--:R-:W-:Y:S01]  /*10d10*/  IADD3 R40, P5, R39.reuse, R2, RZ ;  /* 0x0000000227287210 */ /* 0x048fe20007fbe0ff */
[----:B------:R1:W-:Y:S03]  /*10d20*/  STL [R1+0x213c], R44 ;  /* 0x00213c2c01007387 */ /* 0x0003e60000100800 */
[-C--:B------:R-:W-:Y:S01]  /*10d30*/  LEA.HI.X.SX32 R39, R39, R0.reuse, 0x1, P5 ;  /* 0x0000000027277211 */ /* 0x080fe200028f0eff */
[----:B------:R3:W-:Y:S01]  /*10d40*/  STL [R1+0x2178], R40 ;  /* 0x0021782801007387 */ /* 0x0007e20000100800 */
[----:B0-----:R-:W-:-:S02]  /*10d50*/  LEA.HI.X.SX32 R42, R51, R0, 0x1, P6 ;  /* 0x00000000332a7211 */ /* 0x001fc400030f0eff */
        /* <DEDUP_REMOVED lines=11> */
[C---:B---3--:R-:W-:Y:S01]  /*10e10*/  IADD3 R40, P1, R36.reuse, R2, RZ ;  /* 0x0000000224287210 */ /* 0x048fe20007f3e0ff */
[----:B------:R1:W-:Y:S03]  /*10e20*/  STL [R1+0x2154], R44 ;  /* 0x0021542c01007387 */ /* 0x0003e60000100800 */
[-C--:B------:R-:W-:Y:S01]  /*10e30*/  LEA.HI.X.SX32 R36, R36, R0.reuse, 0x1, P1 ;  /* 0x0000000024247211 */ /* 0x080fe200008f0eff */
        /* <DEDUP_REMOVED lines=8> */
[----:B-1----:R-:W-:-:S03]  /*10ec0*/  CS2R R44, SRZ ;  /* 0x00000000002c7805 */ /* 0x002fc6000001ff00 */
[----:B------:R0:W-:Y:S01]  /*10ed0*/  STL [R1+0x21a0], R42 ;  /* 0x0021a02a01007387 */ /* 0x0001e20000100800 */
[----:B---3--:R-:W-:-:S03]  /*10ee0*/  IADD3 R40, P4, R30, R2, RZ ;  /* 0x000000021e287210 */ /* 0x008fc60007f9e0ff */
[----:B------:R1:W-:Y:S01]  /*10ef0*/  STL [R1+0x216c], R41 ;  /* 0x00216c2901007387 */ /* 0x0003e20000100800 */
[----:B------:R-:W-:-:S03]  /*10f00*/  LEA.HI.X.SX32 R30, R30, R0, 0x1, P4 ;  /* 0x000000001e1e7211 */ /* 0x000fc600020f0eff */
[----:B------:R3:W-:Y:S01]  /*10f10*/  STL [R1+0x21a8], R40 ;  /* 0x0021a82801007387 */ /* 0x0007e20000100800 */
[----:B0-----:R-:W-:-:S03]  /*10f20*/  CS2R R42, SRZ ;  /* 0x00000000002a7805 */ /* 0x001fc6000001ff00 */
[----:B------:R0:W-:Y:S01]  /*10f30*/  STL [R1+0x2174], R39 ;  /* 0x0021742701007387 */ /* 0x0001e20000100800 */
[----:B-1----:R-:W-:Y:S02]  /*10f40*/  IADD3 R41, P5, R28, R2, RZ ;  /* 0x000000021c297210 */ /* 0x002fe40007fbe0ff */
[----:B---3--:R-:W-:-:S03]  /*10f50*/  LEA.HI.X.SX32 R40, R38, R0, 0x1, P6 ;  /* 0x0000000026287211 */ /* 0x008fc600030f0eff */
[----:B------:R-:W-:Y:S01]  /*10f60*/  STL [R1+0x21b0], R41 ;  /* 0x0021b02901007387 */ /* 0x000fe20000100800 */
[----:B------:R-:W-:Y:S02]  /*10f70*/  LEA.HI.X.SX32 R38, R37, R0, 0x1, P0 ;  /* 0x0000000025267211 */ /* 0x000fe400000f0eff */
[-C--:B0-----:R-:W-:Y:S01]  /*10f80*/  IADD3 R39, P6, R26, R2.reuse, RZ ;  /* 0x000000021a277210 */ /* 0x081fe20007fde0ff */
[----:B------:R0:W-:Y:S01]  /*10f90*/  STL [R1+0x217c], R40 ;  /* 0x00217c2801007387 */ /* 0x0001e20000100800 */
[----:B------:R-:W-:-:S03]  /*10fa0*/  IADD3 R37, P0, R24, R2, RZ ;  /* 0x0000000218257210 */ /* 0x000fc60007f1e0ff */
[----:B------:R-:W-:Y:S01]  /*10fb0*/  STL [R1+0x21b8], R39 ;  /* 0x0021b82701007387 */ /* 0x000fe20000100800 */
[----:B------:R-:W-:-:S03]  /*10fc0*/  LEA.HI.X.SX32 R24, R24, R0, 0x1, P0 ;  /* 0x0000000018187211 */ /* 0x000fc600000f0eff */
[----:B------:R1:W-:Y:S01]  /*10fd0*/  STL [R1+0x2184], R38 ;  /* 0x0021842601007387 */ /* 0x0003e20000100800 */
[----:B0-----:R-:W-:-:S03]  /*10fe0*/  CS2R R40, SRZ ;  /* 0x0000000000287805 */ /* 0x001fc6000001ff00 */
[----:B------:R0:W-:Y:S04]  /*10ff0*/  STL [R1+0x21c0], R37 ;  /* 0x0021c02501007387 */ /* 0x0001e80000100800 */
[----:B------:R3:W-:Y:S01]  /*11000*/  STL [R1+0x218c], R36 ;  /* 0x00218c2401007387 */ /* 0x0007e20000100800 */
[----:B-1----:R-:W-:Y:S02]  /*11010*/  IADD3 R38, P1, R22, R2, RZ ;  /* 0x0000000216267210 */ /* 0x002fe40007f3e0ff */
[----:B0-----:R-:W-:-:S03]  /*11020*/  LEA.HI.X.SX32 R37, R34, R0, 0x1, P2 ;  /* 0x0000000022257211 */ /* 0x001fc600010f0eff */
[----:B------:R0:W-:Y:S01]  /*11030*/  STL [R1+0x21c8], R38 ;  /* 0x0021c82601007387 */ /* 0x0001e20000100800 */
[----:B------:R-:W-:Y:S02]  /*11040*/  LEA.HI.X.SX32 R34, R32, R0, 0x1, P3 ;  /* 0x0000000020227211 */ /* 0x000fe400018f0eff */
[-C--:B---3--:R-:W-:Y:S01]  /*11050*/  IADD3 R36, P2, R20, R2.reuse, RZ ;  /* 0x0000000214247210 */ /* 0x088fe20007f5e0ff */
[----:B------:R-:W-:Y:S01]  /*11060*/  STL [R1+0x2194], R37 ;  /* 0x0021942501007387 */ /* 0x000fe20000100800 */
[----:B------:R-:W-:-:S03]  /*11070*/  IADD3 R32, P3, R18, R2, RZ ;  /* 0x0000000212207210 */ /* 0x000fc60007f7e0ff */
[----:B------:R1:W-:Y:S01]  /*11080*/  STL [R1+0x21d0], R36 ;  /* 0x0021d02401007387 */ /* 0x0003e20000100800 */
[----:B------:R-:W-:Y:S02]  /*11090*/  LEA.HI.X.SX32 R18, R18, R0, 0x1, P3 ;  /* 0x0000000012127211 */ /* 0x000fe400018f0eff */
[----:B0-----:R-:W-:Y:S01]  /*110a0*/  CS2R R38, SRZ ;  /* 0x0000000000267805 */ /* 0x001fe2000001ff00 */
[----:B------:R0:W-:Y:S04]  /*110b0*/  STL [R1+0x219c], R34 ;  /* 0x00219c2201007387 */ /* 0x0001e80000100800 */
[----:B------:R3:W-:Y:S01]  /*110c0*/  STL [R1+0x21d8], R32 ;  /* 0x0021d82001007387 */ /* 0x0007e20000100800 */
[----:B-1----:R-:W-:-:S03]  /*110d0*/  CS2R R36, SRZ ;  /* 0x0000000000247805 */ /* 0x002fc6000001ff00 */
[----:B------:R1:W-:Y:S01]  /*110e0*/  STL [R1+0x21a4], R30 ;  /* 0x0021a41e01007387 */ /* 0x0003e20000100800 */
[----:B0-----:R-:W-:Y:S02]  /*110f0*/  IADD3 R34, P4, R16, R2, RZ ;  /* 0x0000000210227210 */ /* 0x001fe40007f9e0ff */
[----:B---3--:R-:W-:-:S03]  /*11100*/  LEA.HI.X.SX32 R32, R28, R0, 0x1, P5 ;  /* 0x000000001c207211 */ /* 0x008fc600028f0eff */
[----:B------:R-:W-:Y:S01]  /*11110*/  STL [R1+0x21e0], R34 ;  /* 0x0021e02201007387 */ /* 0x000fe20000100800 */
[----:B------:R-:W-:Y:S02]  /*11120*/  LEA.HI.X.SX32 R28, R26, R0, 0x1, P6 ;  /* 0x000000001a1c7211 */ /* 0x000fe400030f0eff */
[-C--:B-1----:R-:W-:Y:S01]  /*11130*/  IADD3 R30, P5, R14, R2.reuse, RZ ;  /* 0x000000020e1e7210 */ /* 0x082fe20007fbe0ff */
[----:B------:R-:W-:Y:S01]  /*11140*/  STL [R1+0x21ac], R32 ;  /* 0x0021ac2001007387 */ /* 0x000fe20000100800 */
[----:B------:R-:W-:-:S03]  /*11150*/  IADD3 R26, P6, R7, R2, RZ ;  /* 0x00000002071a7210 */ /* 0x000fc60007fde0ff */
[----:B------:R-:W-:Y:S01]  /*11160*/  STL [R1+0x21e8], R30 ;  /* 0x0021e81e01007387 */ /* 0x000fe20000100800 */
[----:B------:R-:W-:-:S03]  /*11170*/  LEA.HI.X.SX32 R7, R7, R0, 0x1, P6 ;  /* 0x0000000007077211 */ /* 0x000fc600030f0eff */
[----:B------:R0:W-:Y:S04]  /*11180*/  STL [R1+0x21b4], R28 ;  /* 0x0021b41c01007387 */ /* 0x0001e80000100800 */
[----:B------:R1:W-:Y:S04]  /*11190*/  STL [R1+0x21f0], R26 ;  /* 0x0021f01a01007387 */ /* 0x0003e80000100800 */
[----:B------:R3:W-:Y:S01]  /*111a0*/  STL [R1+0x21bc], R24 ;  /* 0x0021bc1801007387 */ /* 0x0007e20000100800 */
[----:B0-----:R-:W-:Y:S02]  /*111b0*/  IADD3 R28, P0, R5, R2, RZ ;  /* 0x00000002051c7210 */ /* 0x001fe40007f1e0ff */
[----:B-1----:R-:W-:-:S03]  /*111c0*/  LEA.HI.X.SX32 R26, R22, R0, 0x1, P1 ;  /* 0x00000000161a7211 */ /* 0x002fc600008f0eff */
[----:B------:R-:W-:Y:S01]  /*111d0*/  STL [R1+0x21f8], R28 ;  /* 0x0021f81c01007387 */ /* 0x000fe20000100800 */
[----:B------:R-:W-:Y:S02]  /*111e0*/  LEA.HI.X.SX32 R22, R20, R0, 0x1, P2 ;  /* 0x0000000014167211 */ /* 0x000fe400010f0eff */
[-C--:B---3--:R-:W-:Y:S01]  /*111f0*/  IADD3 R24, P1, R4, R2.reuse, RZ ;  /* 0x0000000204187210 */ /* 0x088fe20007f3e0ff */
        /* <DEDUP_REMOVED lines=14> */
[----:B------:R-:W-:Y:S04]  /*112e0*/  STL [R1+0x2218], R18 ;  /* 0x0022181201007387 */ /* 0x000fe80000100800 */
[----:B------:R0:W-:Y:S04]  /*112f0*/  STL [R1+0x21e4], R16 ;  /* 0x0021e41001007387 */ /* 0x0001e80000100800 */
[----:B------:R1:W-:Y:S04]  /*11300*/  STL [R1+0x2220], R14 ;  /* 0x0022200e01007387 */ /* 0x0003e80000100800 */
[----:B------:R3:W-:Y:S01]  /*11310*/  STL [R1+0x21ec], R7 ;  /* 0x0021ec0701007387 */ /* 0x0007e20000100800 */
[----:B0-----:R-:W-:-:S02]  /*11320*/  IADD3 R16, P6, R27, R2, RZ ;  /* 0x000000021b107210 */ /* 0x001fc40007fde0ff */
        /* <DEDUP_REMOVED lines=9> */
[----:B------:R-:W-:Y:S01]  /*113c0*/  STL [R1+0x2204], R6 ;  /* 0x0022040601007387 */ /* 0x000fe20000100800 */
[----:B0-----:R-:W-:-:S02]  /*113d0*/  IADD3 R5, P2, R33, R2, RZ ;  /* 0x0000000221057210 */ /* 0x001fc40007f5e0ff */
[----:B-1----:R-:W-:-:S03]  /*113e0*/  LEA.HI.X.SX32 R4, R13, R0, 0x1, P3 ;  /* 0x000000000d047211 */ /* 0x002fc600018f0eff */
[----:B------:R0:W-:Y:S01]  /*113f0*/  STL [R1+0x2628], R5 ;  /* 0x0026280501007387 */ /* 0x0001e20000100800 */
[----:B------:R-:W-:-:S03]  /*11400*/  IADD3 R2, P3, R35, R2, RZ ;  /* 0x0000000223027210 */ /* 0x000fc60007f7e0ff */
[----:B------:R1:W-:Y:S04]  /*11410*/  STL [R1+0x220c], R4 ;  /* 0x00220c0401007387 */ /* 0x0003e80000100800 */
[----:B------:R3:W-:Y:S01]  /*11420*/  STL [R1+0x261c], R2 ;  /* 0x00261c0201007387 */ /* 0x0007e20000100800 */
[-C--:B0-----:R-:W-:Y:S01]  /*11430*/  LEA.HI.X.SX32 R5, R21, R0.reuse, 0x1, P4 ;  /* 0x0000000015057211 */ /* 0x081fe200020f0eff */
[----:B------:R-:W-:Y:S01]  /*11440*/  IMAD.MOV.U32 R21, RZ, RZ, RZ ;  /* 0x000000ffff157224 */ /* 0x000fe200078e00ff */
[----:B-1----:R-:W-:-:S03]  /*11450*/  LEA.HI.X.SX32 R4, R23, R0, 0x1, P5 ;  /* 0x0000000017047211 */ /* 0x002fc600028f0eff */
[----:B------:R0:W-:Y:S01]  /*11460*/  STL [R1+0x2214], R5 ;  /* 0x0022140501007387 */ /* 0x0001e20000100800 */
[----:B---3--:R-:W-:-:S03]  /*11470*/  LEA.HI.X.SX32 R2, R27, R0, 0x1, P6 ;  /* 0x000000001b027211 */ /* 0x008fc600030f0eff */
[----:B------:R1:W-:Y:S01]  /*11480*/  STL [R1+0x221c], R4 ;  /* 0x00221c0401007387 */ /* 0x0003e20000100800 */
[----:B------:R-:W-:-:S03]  /*11490*/  CS2R R26, SRZ ;  /* 0x00000000001a7805 */ /* 0x000fc6000001ff00 */
[----:B------:R3:W-:Y:S01]  /*114a0*/  STL [R1+0x2608], R2 ;  /* 0x0026080201007387 */ /* 0x0007e20000100800 */
[-C--:B0-----:R-:W-:Y:S02]  /*114b0*/  LEA.HI.X.SX32 R5, R29, R0.reuse, 0x1, P0 ;  /* 0x000000001d057211 */ /* 0x081fe400000f0eff */
[----:B------:R-:W-:Y:S02]  /*114c0*/  CS2R R28, SRZ ;  /* 0x00000000001c7805 */ /* 0x000fe4000001ff00 */
[----:B------:R-:W-:Y:S02]  /*114d0*/  IADD3 R14, P0, R19, UR10, RZ ;  /* 0x0000000a130e7c10 */ /* 0x000fe4000ff1e0ff */
[----:B-1----:R-:W-:Y:S01]  /*114e0*/  LEA.HI.X.SX32 R4, R31, R0, 0x1, P1 ;  /* 0x000000001f047211 */ /* 0x002fe200008f0eff */
[----:B------:R0:W-:Y:S01]  /*114f0*/  STL [R1+0x2610], R5 ;  /* 0x0026100501007387 */ /* 0x0001e20000100800 */
[----:B------:R-:W-:Y:S02]  /*11500*/  LEA.HI.X.SX32 R13, R19, UR11, 0x1, P0 ;  /* 0x0000000b130d7c11 */ /* 0x000fe400080f0eff */
[----:B------:R-:W-:-:S02]  /*11510*/  CS2R R30, SRZ ;  /* 0x00000000001e7805 */ /* 0x000fc4000001ff00 */
[-C--:B---3--:R-:W-:Y:S01]  /*11520*/  LEA.HI.X.SX32 R2, R33, R0.reuse, 0x1, P2 ;  /* 0x0000000021027211 */ /* 0x088fe200010f0eff */
[----:B------:R-:W-:Y:S01]  /*11530*/  STL [R1+0x2614], R4 ;  /* 0x0026140401007387 */ /* 0x000fe20000100800 */
[----:B------:R-:W-:Y:S02]  /*11540*/  LEA.HI.X.SX32 R0, R35, R0, 0x1, P3 ;  /* 0x0000000023007211 */ /* 0x000fe400018f0eff */
[----:B------:R-:W-:Y:S02]  /*11550*/  CS2R R32, SRZ ;  /* 0x0000000000207805 */ /* 0x000fe4000001ff00 */
[----:B------:R-:W-:Y:S01]  /*11560*/  CS2R R34, SRZ ;  /* 0x0000000000227805 */ /* 0x000fe2000001ff00 */
[----:B------:R1:W-:Y:S01]  /*11570*/  STL [R1+0x2618], R2 ;  /* 0x0026180201007387 */ /* 0x0003e20000100800 */
[----:B0-----:R-:W-:-:S03]  /*11580*/  IADD3 R5, P0, R14, UR41, RZ ;  /* 0x000000290e057c10 */ /* 0x001fc6000ff1e0ff */
[----:B------:R0:W-:Y:S04]  /*11590*/  STL [R1+0x2224], R0 ;  /* 0x0022240001007387 */ /* 0x0001e80000100800 */
[----:B------:R-:W-:Y:S01]  /*115a0*/  STL [R1+0x1c00], RZ ;  /* 0x001c00ff01007387 */ /* 0x000fe20000100800 */
[----:B-1----:R-:W-:Y:S01]  /*115b0*/  IMAD R2, R25, UR7, RZ ;  /* 0x0000000719027c24 */ /* 0x002fe2000f8e02ff */
[----:B------:R-:W-:Y:S02]  /*115c0*/  CS2R R24, SRZ ;  /* 0x0000000000187805 */ /* 0x000fe4000001ff00 */
[----:B------:R-:W-:Y:S01]  /*115d0*/  STL [R1+0x1c04], RZ ;  /* 0x001c04ff01007387 */ /* 0x000fe20000100800 */
[----:B0-----:R-:W-:Y:S01]  /*115e0*/  IMAD R0, R17, UR7, RZ ;  /* 0x0000000711007c24 */ /* 0x001fe2000f8e02ff */
[----:B------:R-:W-:-:S02]  /*115f0*/  IADD3 R20, P3, R2, UR10, RZ ;  /* 0x0000000a02147c10 */ /* 0x000fc4000ff7e0ff */
[----:B------:R-:W-:Y:S01]  /*11600*/  STL [R1+0x1c08], RZ ;  /* 0x001c08ff01007387 */ /* 0x000fe20000100800 */
[----:B------:R-:W-:Y:S01]  /*11610*/  IMAD R17, R15, UR7, RZ ;  /* 0x000000070f117c24 */ /* 0x000fe2000f8e02ff */
[----:B------:R-:W-:Y:S01]  /*11620*/  USHF.R.S32.HI UR7, URZ, 0x1f, UR8 ;  /* 0x0000001f3f077899 */ /* 0x000fe20008011408 */
[----:B------:R-:W-:Y:S01]  /*11630*/  IADD3 R16, P1, R0, UR10, RZ ;  /* 0x0000000a00107c10 */ /* 0x000fe2000ff3e0ff */
[----:B------:R-:W-:Y:S01]  /*11640*/  STL [R1+0x1c0c], RZ ;  /* 0x001c0cff01007387 */ /* 0x000fe20000100800 */
[----:B------:R-:W-:Y:S02]  /*11650*/  LEA.HI.X.SX32 R19, R2, UR11, 0x1, P3 ;  /* 0x0000000b02137c11 */ /* 0x000fe400098f0eff */
[C---:B------:R-:W-:Y:S01]  /*11660*/  IADD3 R18, P2, R17.reuse, UR10, RZ ;  /* 0x0000000a11127c10 */ /* 0x040fe2000ff5e0ff */
[----:B------:R-:W-:Y:S01]  /*11670*/  STL [R1+0x1c10], RZ ;  /* 0x001c10ff01007387 */ /* 0x000fe20000100800 */
[----:B------:R-:W-:Y:S01]  /*11680*/  LEA.HI.X.SX32 R15, R0, UR11, 0x1, P1 ;  /* 0x0000000b000f7c11 */ /* 0x000fe200088f0eff */
[----:B------:R-:W-:Y:S01]  /*11690*/  IMAD.U32 R0, RZ, RZ, UR7 ;  /* 0x00000007ff007e24 */ /* 0x000fe2000f8e00ff */
[----:B------:R-:W-:Y:S01]  /*116a0*/  LEA.HI.X.SX32 R17, R17, UR11, 0x1, P2 ;  /* 0x0000000b11117c11 */ /* 0x000fe200090f0eff */
[----:B------:R-:W-:Y:S01]  /*116b0*/  STL [R1+0x1c14], RZ ;  /* 0x001c14ff01007387 */ /* 0x000fe20000100800 */
[----:B------:R-:W-:Y:S01]  /*116c0*/  IADD3 R6, P1, R16, UR41, RZ ;  /* 0x0000002910067c10 */ /* 0x000fe2000ff3e0ff */
[----:B------:R-:W-:Y:S01]  /*116d0*/  USHF.R.S32.HI UR7, URZ, 0x1f, UR12 ;  /* 0x0000001f3f077899 */ /* 0x000fe2000801140c */
[----:B------:R-:W-:Y:S01]  /*116e0*/  IADD3 R4, P2, R18, UR41, RZ ;  /* 0x0000002912047c10 */ /* 0x000fe2000ff5e0ff */
[----:B------:R-:W-:Y:S01]  /*116f0*/  STL [R1+0x1c18], RZ ;  /* 0x001c18ff01007387 */ /* 0x000fe20000100800 */
[----:B------:R-:W-:Y:S01]  /*11700*/  USHF.R.U32.HI UR10, URZ, 0x4, UR6 ;  /* 0x000000043f0a7899 */ /* 0x000fe20008011606 */
[----:B------:R-:W-:Y:S01]  /*11710*/  LOP3.LUT R2, R152, 0x10, RZ, 0x3c, !PT ;  /* 0x0000001098027812 */ /* 0x000fe200078e3cff */
[----:B------:R-:W-:Y:S01]  /*11720*/  USHF.L.U32 UR6, UR8, 0x5, URZ ;  /* 0x0000000508067899 */ /* 0x000fe2000800063f */
[----:B------:R-:W-:Y:S01]  /*11730*/  STL [R1+0x1c1c], RZ ;  /* 0x001c1cff01007387 */ /* 0x000fe20000100800 */
[----:B------:R-:W-:Y:S01]  /*11740*/  USGXT.U32 UR10, UR10, 0xe ;  /* 0x0000000e0a0a789a */ /* 0x000fe20008000000 */
[----:B------:R-:W-:-:S02]  /*11750*/  UMOV UR11, URZ ;  /* 0x0000003f000b7c82 */ /* 0x000fc40008000000 */
[----:B------:R-:W-:Y:S01]  /*11760*/  STL [R1+0x1c20], RZ ;  /* 0x001c20ff01007387 */ /* 0x000fe20000100800 */
[----:B------:R-:W-:-:S03]  /*11770*/  UIADD3.64 UR26, UR10, -UR26, URZ ;  /* 0x8000001a0a1a7297 */ /* 0x000fc6000fffe03f */
[----:B------:R-:W-:Y:S04]  /*11780*/  STL [R1+0x1c24], RZ ;  /* 0x001c24ff01007387 */ /* 0x000fe80000100800 */
        /* <DEDUP_REMOVED lines=1782> */
[----:B------:R-:W-:Y:S04]  /*186f0*/  STL [R1], RZ ;  /* 0x000000ff01007387 */ /* 0x000fe80000100800 */
        /* <DEDUP_REMOVED lines=127> */
[----:B------:R0:W-:Y:S04]  /*18ef0*/  STL [R1+0x222c], R5 ;  /* 0x00222c0501007387 */ /* 0x0001e80000100800 */
[----:B------:R1:W-:Y:S04]  /*18f00*/  STL [R1+0x2234], R6 ;  /* 0x0022340601007387 */ /* 0x0003e80000100800 */
[----:B------:R3:W-:Y:S01]  /*18f10*/  STL [R1+0x223c], R4 ;  /* 0x00223c0401007387 */ /* 0x0007e20000100800 */
[----:B0-----:R-:W-:Y:S01]  /*18f20*/  IADD3 R5, P3, R20, UR41, RZ ;  /* 0x0000002914057c10 */ /* 0x001fe2000ff7e0ff */
[----:B------:R-:W-:Y:S01]  /*18f30*/  USHF.R.S32.HI UR41, URZ, 0x1f, UR14 ;  /* 0x0000001f3f297899 */ /* 0x000fe2000801140e */
[----:B-1----:R-:W-:-:S03]  /*18f40*/  IADD3.X R6, R15, UR42, RZ, P1, !PT ;  /* 0x0000002a0f067c10 */ /* 0x002fc60008ffe4ff */
[----:B------:R0:W-:Y:S01]  /*18f50*/  STL [R1+0x2244], R5 ;  /* 0x0022440501007387 */ /* 0x0001e20000100800 */
[----:B---3--:R-:W-:-:S05]  /*18f60*/  IADD3.X R4, R13, UR42, RZ, P0, !PT ;  /* 0x0000002a0d047c10 */ /* 0x008fca00087fe4ff */
[----:B------:R1:W-:Y:S01]  /*18f70*/  STL [R1+0x2228], R4 ;  /* 0x0022280401007387 */ /* 0x0003e20000100800 */
[----:B0-----:R-:W-:-:S03]  /*18f80*/  IADD3.X R5, R17, UR42, RZ, P2, !PT ;  /* 0x0000002a11057c10 */ /* 0x001fc600097fe4ff */
[----:B------:R0:W-:Y:S04]  /*18f90*/  STL [R1+0x2230], R6 ;  /* 0x0022300601007387 */ /* 0x0001e80000100800 */
[----:B------:R3:W-:Y:S01]  /*18fa0*/  STL [R1+0x2238], R5 ;  /* 0x0022380501007387 */ /* 0x0007e20000100800 */
[----:B-1----:R-:W-:Y:S01]  /*18fb0*/  IADD3.X R4, R19, UR42, RZ, P3, !PT ;  /* 0x0000002a13047c10 */ /* 0x002fe20009ffe4ff */
[----:B------:R-:W-:Y:S01]  /*18fc0*/  USHF.R.S32.HI UR42, URZ, 0x1f, UR15 ;  /* 0x0000001f3f2a7899 */ /* 0x000fe2000801140f */
[----:B0-----:R-:W-:-:S03]  /*18fd0*/  IADD3 R6, P1, R16, UR43, RZ ;  /* 0x0000002b10067c10 */ /* 0x001fc6000ff3e0ff */
[----:B------:R0:W-:Y:S01]  /*18fe0*/  STL [R1+0x2240], R4 ;  /* 0x0022400401007387 */ /* 0x0001e20000100800 */
[----:B---3--:R-:W-:-:S05]  /*18ff0*/  IADD3 R5, P0, R14, UR43, RZ ;  /* 0x0000002b0e057c10 */ /* 0x008fca000ff1e0ff */
[----:B------:R1:W-:Y:S01]  /*19000*/  STL [R1+0x224c], R5 ;  /* 0x00224c0501007387 */ /* 0x0003e20000100800 */
[----:B0-----:R-:W-:-:S03]  /*19010*/  IADD3 R4, P2, R18, UR43, RZ ;  /* 0x0000002b12047c10 */ /* 0x001fc6000ff5e0ff */
[----:B------:R0:W-:Y:S04]  /*19020*/  STL [R1+0x2254], R6 ;  /* 0x0022540601007387 */ /* 0x0001e80000100800 */
[----:B------:R3:W-:Y:S01]  /*19030*/  STL [R1+0x225c], R4 ;  /* 0x00225c0401007387 */ /* 0x0007e20000100800 */
[----:B-1----:R-:W-:Y:S01]  /*19040*/  IADD3 R5, P3, R20, UR43, RZ ;  /* 0x0000002b14057c10 */ /* 0x002fe2000ff7e0ff */
[----:B------:R-:W-:Y:S01]  /*19050*/  USHF.R.S32.HI UR43, URZ, 0x1f, UR18 ;  /* 0x0000001f3f2b7899 */ /* 0x000fe20008011412 */
[----:B0-----:R-:W-:-:S03]  /*19060*/  IADD3.X R6, R15, UR46, RZ, P1, !PT ;  /* 0x0000002e0f067c10 */ /* 0x001fc60008ffe4ff */
        /* <DEDUP_REMOVED lines=96> */
[----:B-1----:R-:W-:Y:S02]  /*19670*/  IADD3.X R4, R19, UR13, RZ, P3, !PT ;  /* 0x0000000d13047c10 */ /* 0x002fe40009ffe4ff */
        /* <DEDUP_REMOVED lines=8> */
[----:B------:R-:W-:Y:S01]  /*19700*/  UIADD3 UR12, UP0, UR38, 0x80, URZ ;  /* 0x00000080260c7890 */ /* 0x000fe2000ff1e03f */
[----:B0-----:R-:W-:-:S03]  /*19710*/  IADD3.X R6, R15, UR7, RZ, P1, !PT ;  /* 0x000000070f067c10 */ /* 0x001fc60008ffe4ff */
[----:B------:R0:W-:Y:S01]  /*19720*/  STL [R1+0x2324], R5 ;  /* 0x0023240501007387 */ /* 0x0001e20000100800 */
[----:B---3--:R-:W-:-:S05]  /*19730*/  IADD3.X R4, R13, UR7, RZ, P0, !PT ;  /* 0x000000070d047c10 */ /* 0x008fca00087fe4ff */
[----:B------:R1:W-:Y:S01]  /*19740*/  STL [R1+0x2308], R4 ;  /* 0x0023080401007387 */ /* 0x0003e20000100800 */
[----:B0-----:R-:W-:-:S03]  /*19750*/  IADD3.X R5, R17, UR7, RZ, P2, !PT ;  /* 0x0000000711057c10 */ /* 0x001fc600097fe4ff */
[----:B------:R-:W-:Y:S04]  /*19760*/  STL [R1+0x2310], R6 ;  /* 0x0023100601007387 */ /* 0x000fe80000100800 */
[----:B------:R0:W-:Y:S01]  /*19770*/  STL [R1+0x2318], R5 ;  /* 0x0023180501007387 */ /* 0x0001e20000100800 */
[----:B-1----:R-:W-:Y:S01]  /*19780*/  IADD3.X R4, R19, UR7, RZ, P3, !PT ;  /* 0x0000000713047c10 */ /* 0x002fe20009ffe4ff */
[----:B------:R-:W-:-:S04]  /*19790*/  USHF.R.S32.HI UR7, URZ, 0x1f, UR6 ;  /* 0x0000001f3f077899 */ /* 0x000fc80008011406 */
[----:B------:R1:W-:Y:S01]  /*197a0*/  STL [R1+0x2320], R4 ;  /* 0x0023200401007387 */ /* 0x0003e20000100800 */
[----:B0-----:R-:W-:Y:S01]  /*197b0*/  IADD3 R5, P4, R14, UR54, RZ ;  /* 0x000000360e057c10 */ /* 0x001fe2000ff9e0ff */
[----:B------:R-:W-:Y:S01]  /*197c0*/  UMOV UR13, URZ ;  /* 0x0000003f000d7c82 */ /* 0x000fe20008000000 */
[----:B------:R-:W-:Y:S01]  /*197d0*/  IADD3 R6, P0, R16, UR54, RZ ;  /* 0x0000003610067c10 */ /* 0x000fe2000ff1e0ff */
[----:B------:R-:W-:Y:S01]  /*197e0*/  UIADD3.X UR13, UR13, -0x3ffffff0, URZ, UP0, !UPT ;  /* 0xc00000100d0d7890 */ /* 0x000fe200087fe43f */
[----:B-1----:R-:W-:Y:S01]  /*197f0*/  IADD3 R4, P1, R18, UR54, RZ ;  /* 0x0000003612047c10 */ /* 0x002fe2000ff3e0ff */
[----:B------:R0:W-:Y:S01]  /*19800*/  STL [R1+0x232c], R5 ;  /* 0x00232c0501007387 */ /* 0x0001e20000100800 */
[----:B------:R-:W-:Y:S02]  /*19810*/  CS2R R132, SRZ ;  /* 0x0000000000847805 */ /* 0x000fe4000001ff00 */
[----:B------:R-:W-:Y:S02]  /*19820*/  CS2R R134, SRZ ;  /* 0x0000000000867805 */ /* 0x000fe4000001ff00 */
[----:B------:R-:W-:Y:S01]  /*19830*/  CS2R R136, SRZ ;  /* 0x0000000000887805 */ /* 0x000fe2000001ff00 */
[----:B------:R1:W-:Y:S01]  /*19840*/  STL [R1+0x2334], R6 ;  /* 0x0023340601007387 */ /* 0x0003e20000100800 */
[----:B------:R-:W-:-:S02]  /*19850*/  CS2R R138, SRZ ;  /* 0x00000000008a7805 */ /* 0x000fc4000001ff00 */
[----:B------:R-:W-:Y:S02]  /*19860*/  CS2R R140, SRZ ;  /* 0x00000000008c7805 */ /* 0x000fe4000001ff00 */
[----:B------:R-:W-:Y:S01]  /*19870*/  CS2R R142, SRZ ;  /* 0x00000000008e7805 */ /* 0x000fe2000001ff00 */
[----:B------:R3:W-:Y:S01]  /*19880*/  STL [R1+0x233c], R4 ;  /* 0x00233c0401007387 */ /* 0x0007e20000100800 */
[----:B------:R-:W-:Y:S02]  /*19890*/  CS2R R144, SRZ ;  /* 0x0000000000907805 */ /* 0x000fe4000001ff00 */
[----:B0-----:R-:W-:Y:S02]  /*198a0*/  IADD3 R5, P6, R20, UR54, RZ ;  /* 0x0000003614057c10 */ /* 0x001fe4000ffde0ff */
[----:B------:R-:W-:Y:S02]  /*198b0*/  CS2R R146, SRZ ;  /* 0x0000000000927805 */ /* 0x000fe4000001ff00 */
[----:B------:R-:W-:-:S02]  /*198c0*/  CS2R R148, SRZ ;  /* 0x0000000000947805 */ /* 0x000fc4000001ff00 */
[----:B------:R-:W-:Y:S02]  /*198d0*/  CS2R R150, SRZ ;  /* 0x0000000000967805 */ /* 0x000fe4000001ff00 */
[----:B-1----:R-:W-:Y:S01]  /*198e0*/  IADD3 R6, P3, R18, UR17, RZ ;  /* 0x0000001112067c10 */ /* 0x002fe2000ff7e0ff */
[----:B------:R0:W-:Y:S01]  /*198f0*/  STL [R1+0x2344], R5 ;  /* 0x0023440501007387 */ /* 0x0001e20000100800 */
[----:B------:R-:W-:Y:S01]  /*19900*/  USHF.R.S32.HI UR54, URZ, 0x1f, UR5 ;  /* 0x0000001f3f367899 */ /* 0x000fe20008011405 */
[----:B---3--:R-:W-:Y:S02]  /*19910*/  SHF.R.S32.HI R4, RZ, 0x5, R130 ;  /* 0x00000005ff047819 */ /* 0x008fe40000011482 */
[----:B------:R-:W-:Y:S01]  /*19920*/  CS2R R130, SRZ ;  /* 0x0000000000827805 */ /* 0x000fe2000001ff00 */
[----:B------:R-:W-:Y:S02]  /*19930*/  UMOV UR11, 0xc0000010 ;  /* 0xc0000010000b7882 */ /* 0x000fe40000000000 */
[----:B------:R1:W-:Y:S01]  /*19940*/  STL [R1+0x2634], R4 ;  /* 0x0026340401007387 */ /* 0x0003e20000100800 */
[----:B0-----:R-:W-:-:S05]  /*19950*/  IADD3 R5, P5, R14, UR17, RZ ;  /* 0x000000110e057c10 */ /* 0x001fca000ffbe0ff */
[----:B------:R0:W-:Y:S01]  /*19960*/  STL [R1+0x234c], R5 ;  /* 0x00234c0501007387 */ /* 0x0001e20000100800 */
[----:B-1----:R-:W-:-:S05]  /*19970*/  IADD3 R4, P2, R16, UR17, RZ ;  /* 0x0000001110047c10 */ /* 0x002fca000ff5e0ff */
[----:B------:R1:W-:Y:S01]  /*19980*/  STL [R1+0x2354], R4 ;  /* 0x0023540401007387 */ /* 0x0003e20000100800 */
[----:B0-----:R-:W-:-:S03]  /*19990*/  IADD3.X R5, R13, UR16, RZ, P4, !PT ;  /* 0x000000100d057c10 */ /* 0x001fc6000a7fe4ff */
[----:B------:R0:W-:Y:S04]  /*199a0*/  STL [R1+0x235c], R6 ;  /* 0x00235c0601007387 */ /* 0x0001e80000100800 */
[----:B------:R3:W-:Y:S01]  /*199b0*/  STL [R1+0x2328], R5 ;  /* 0x0023280501007387 */ /* 0x0007e20000100800 */
[----:B-1----:R-:W-:Y:S02]  /*199c0*/  IADD3 R4, P4, R20, UR17, RZ ;  /* 0x0000001114047c10 */ /* 0x002fe4000ff9e0ff */
[----:B0-----:R-:W-:-:S03]  /*199d0*/  IADD3.X R6, R15, UR16, RZ, P0, !PT ;  /* 0x000000100f067c10 */ /* 0x001fc600087fe4ff */
[----:B------:R0:W-:Y:S01]  /*199e0*/  STL [R1+0x2364], R4 ;  /* 0x0023640401007387 */ /* 0x0001e20000100800 */
[----:B---3--:R-:W-:-:S03]  /*199f0*/  IADD3.X R5, R17, UR16, RZ, P1, !PT ;  /* 0x0000001011057c10 */ /* 0x008fc60008ffe4ff */
[----:B------:R1:W-:Y:S04]  /*19a00*/  STL [R1+0x2330], R6 ;  /* 0x0023300601007387 */ /* 0x0003e80000100800 */
[----:B------:R3:W-:Y:S01]  /*19a10*/  STL [R1+0x2338], R5 ;  /* 0x0023380501007387 */ /* 0x0007e20000100800 */
[----:B0-----:R-:W-:Y:S01]  /*19a20*/  IADD3.X R4, R19, UR16, RZ, P6, !PT ;  /* 0x0000001013047c10 */ /* 0x001fe2000b7fe4ff */
[----:B------:R-:W-:Y:S01]  /*19a30*/  UIADD3.64 UR16, UR12, 0x80, URZ ;  /* 0x000000800c107897 */ /* 0x000fe2000fffe03f */
[----:B-1----:R-:W-:-:S03]  /*19a40*/  IADD3 R6, P1, R18, UR60, RZ ;  /* 0x0000003c12067c10 */ /* 0x002fc6000ff3e0ff */
[----:B------:R0:W-:Y:S01]  /*19a50*/  STL [R1+0x2340], R4 ;  /* 0x0023400401007387 */ /* 0x0001e20000100800 */
[----:B---3--:R-:W-:-:S05]  /*19a60*/  IADD3 R5, P6, R14, UR60, RZ ;  /* 0x0000003c0e057c10 */ /* 0x008fca000ffde0ff */
[----:B------:R1:W-:Y:S01]  /*19a70*/  STL [R1+0x236c], R5 ;  /* 0x00236c0501007387 */ /* 0x0003e20000100800 */
[----:B0-----:R-:W-:-:S05]  /*19a80*/  IADD3 R4, P0, R16, UR60, RZ ;  /* 0x0000003c10047c10 */ /* 0x001fca000ff1e0ff */
[----:B------:R0:W-:Y:S01]  /*19a90*/  STL [R1+0x2374], R4 ;  /* 0x0023740401007387 */ /* 0x0001e20000100800 */
[----:B-1----:R-:W-:-:S03]  /*19aa0*/  IADD3.X R5, R13, UR61, RZ, P5, !PT ;  /* 0x0000003d0d057c10 */ /* 0x002fc6000affe4ff */
[----:B------:R1:W-:Y:S04]  /*19ab0*/  STL [R1+0x237c], R6 ;  /* 0x00237c0601007387 */ /* 0x0003e80000100800 */
[----:B------:R3:W-:Y:S01]  /*19ac0*/  STL [R1+0x2348], R5 ;  /* 0x0023480501007387 */ /* 0x0007e20000100800 */
[----:B0-----:R-:W-:Y:S02]  /*19ad0*/  IADD3 R4, P5, R20, UR60, RZ ;  /* 0x0000003c14047c10 */ /* 0x001fe4000ffbe0ff */
[----:B-1----:R-:W-:-:S03]  /*19ae0*/  IADD3.X R6, R15, UR61, RZ, P2, !PT ;  /* 0x0000003d0f067c10 */ /* 0x002fc600097fe4ff */
[----:B------:R0:W-:Y:S01]  /*19af0*/  STL [R1+0x2384], R4 ;  /* 0x0023840401007387 */ /* 0x0001e20000100800 */
[----:B---3--:R-:W-:-:S03]  /*19b00*/  IADD3.X R5, R17, UR61, RZ, P3, !PT ;  /* 0x0000003d11057c10 */ /* 0x008fc60009ffe4ff */
[----:B------:R-:W-:Y:S04]  /*19b10*/  STL [R1+0x2350], R6 ;  /* 0x0023500601007387 */ /* 0x000fe80000100800 */
[----:B------:R1:W-:Y:S01]  /*19b20*/  STL [R1+0x2358], R5 ;  /* 0x0023580501007387 */ /* 0x0003e20000100800 */
[----:B0-----:R-:W-:Y:S01]  /*19b30*/  IADD3.X R4, R19, UR61, RZ, P4, !PT ;  /* 0x0000003d13047c10 */ /* 0x001fe2000a7fe4ff */
[----:B------:R-:W-:-:S04]  /*19b40*/  UIADD3.64 UR60, UR12, 0x100, URZ ;  /* 0x000001000c3c7897 */ /* 0x000fc8000fffe03f */
[----:B------:R0:W-:Y:S03]  /*19b50*/  STL [R1+0x2360], R4 ;  /* 0x0023600401007387 */ /* 0x0001e60000100800 */
[----:B------:R-:W-:Y:S02]  /*19b60*/  R2UR UR60, R0 ;  /* 0x00000000003c72ca */ /* 0x000fe400000e0000 */
[----:B------:R-:W-:Y:S02]  /*19b70*/  IADD3 R0, P3, R16, UR20, RZ ;  /* 0x0000001410007c10 */ /* 0x000fe4000ff7e0ff */
[----:B-1----:R-:W-:Y:S02]  /*19b80*/  IADD3 R5, P4, R18, UR20, RZ ;  /* 0x0000001412057c10 */ /* 0x002fe4000ff9e0ff */
[----:B0-----:R-:W-:-:S05]  /*19b90*/  IADD3 R4, P2, R14, UR20, RZ ;  /* 0x000000140e047c10 */ /* 0x001fca000ff5e0ff */
[----:B------:R0:W-:Y:S04]  /*19ba0*/  STL [R1+0x238c], R4 ;  /* 0x00238c0401007387 */ /* 0x0001e80000100800 */
[----:B------:R1:W-:Y:S04]  /*19bb0*/  STL [R1+0x2394], R0 ;  /* 0x0023940001007387 */ /* 0x0003e80000100800 */
[----:B------:R3:W-:Y:S01]  /*19bc0*/  STL [R1+0x239c], R5 ;  /* 0x00239c0501007387 */ /* 0x0007e20000100800 */
[----:B0-----:R-:W-:Y:S02]  /*19bd0*/  IADD3.X R4, R13, UR21, RZ, P6, !PT ;  /* 0x000000150d047c10 */ /* 0x001fe4000b7fe4ff */
[----:B-1----:R-:W-:-:S03]  /*19be0*/  IADD3 R0, P6, R20, UR20, RZ ;  /* 0x0000001414007c10 */ /* 0x002fc6000ffde0ff */
[----:B------:R0:W-:Y:S01]  /*19bf0*/  STL [R1+0x2368], R4 ;  /* 0x0023680401007387 */ /* 0x0001e20000100800 */
[----:B---3--:R-:W-:-:S03]  /*19c00*/  IADD3.X R5, R15, UR21, RZ, P0, !PT ;  /* 0x000000150f057c10 */ /* 0x008fc600087fe4ff */
[----:B------:R1:W-:Y:S04]  /*19c10*/  STL [R1+0x23a4], R0 ;  /* 0x0023a40001007387 */ /* 0x0003e80000100800 */
[----:B------:R3:W-:Y:S01]  /*19c20*/  STL [R1+0x2370], R5 ;  /* 0x0023700501007387 */ /* 0x0007e20000100800 */
[----:B0-----:R-:W-:Y:S02]  /*19c30*/  IADD3.X R4, R17, UR21, RZ, P1, !PT ;  /* 0x0000001511047c10 */ /* 0x001fe40008ffe4ff */
[----:B-1----:R-:W-:-:S03]  /*19c40*/  IADD3.X R0, R19, UR21, RZ, P5, !PT ;  /* 0x0000001513007c10 */ /* 0x002fc6000affe4ff */
[----:B------:R0:W-:Y:S01]  /*19c50*/  STL [R1+0x2378], R4 ;  /* 0x0023780401007387 */ /* 0x0001e20000100800 */
[----:B------:R-:W-:Y:S01]  /*19c60*/  UIADD3.64 UR20, UR12, 0x180, URZ ;  /* 0x000001800c147897 */ /* 0x000fe2000fffe03f */
[----:B---3--:R-:W-:Y:S02]  /*19c70*/  IADD3 R5, P1, R18, UR28, RZ ;  /* 0x0000001c12057c10 */ /* 0x008fe4000ff3e0ff */
[----:B------:R1:W-:Y:S01]  /*19c80*/  STL [R1+0x2380], R0 ;  /* 0x0023800001007387 */ /* 0x0003e20000100800 */
[----:B0-----:R-:W-:Y:S02]  /*19c90*/  IADD3 R4, P5, R14, UR28, RZ ;  /* 0x0000001c0e047c10 */ /* 0x001fe4000ffbe0ff */
[----:B-1----:R-:W-:-:S03]  /*19ca0*/  IADD3 R0, P0, R16, UR28, RZ ;  /* 0x0000001c10007c10 */ /* 0x002fc6000ff1e0ff */
        /* <DEDUP_REMOVED lines=50> */
[----:B-1----:R-:W-:-:S05]  /*19fd0*/  LOP3.LUT R0, R3, 0x10, RZ, 0x3c, !PT ;  /* 0x0000001003007812 */ /* 0x002fca00078e3cff */
[----:B------:R0:W-:Y:S04]  /*19fe0*/  STL [R1+0x2638], R0 ;  /* 0x0026380001007387 */ /* 0x0001e80000100800 */
[----:B------:R1:W-:Y:S04]  /*19ff0*/  STL [R1+0x240c], R5 ;  /* 0x00240c0501007387 */ /* 0x0003e80000100800 */
[----:B------:R3:W-:Y:S01]  /*1a000*/  STL [R1+0x2414], R4 ;  /* 0x0024140401007387 */ /* 0x0007e20000100800 */
[----:B0-----:R-:W-:Y:S02]  /*1a010*/  IADD3 R0, P3, R18, UR9, RZ ;  /* 0x0000000912007c10 */ /* 0x001fe4000ff7e0ff */
[----:B-1----:R-:W-:-:S03]  /*1a020*/  IADD3.X R5, R13, UR39, RZ, P2, !PT ;  /* 0x000000270d057c10 */ /* 0x002fc600097fe4ff */
[----:B------:R0:W-:Y:S01]  /*1a030*/  STL [R1+0x241c], R0 ;  /* 0x00241c0001007387 */ /* 0x0001e20000100800 */
[----:B---3--:R-:W-:-:S03]  /*1a040*/  IADD3 R4, P2, R20, UR9, RZ ;  /* 0x0000000914047c10 */ /* 0x008fc6000ff5e0ff */
[----:B------:R1:W-:Y:S01]  /*1a050*/  STL [R1+0x23e8], R5 ;  /* 0x0023e80501007387 */ /* 0x0003e20000100800 */
[----:B------:R-:W-:-:S03]  /*1a060*/  UMOV UR9, 0xc0000010 ;  /* 0xc000001000097882 */ /* 0x000fc60000000000 */
[----:B------:R3:W-:Y:S01]  /*1a070*/  STL [R1+0x2424], R4 ;  /* 0x0024240401007387 */ /* 0x0007e20000100800 */
[----:B0-----:R-:W-:Y:S02]  /*1a080*/  IADD3.X R0, R15, UR39, RZ, P1, !PT ;  /* 0x000000270f007c10 */ /* 0x001fe40008ffe4ff */
[----:B-1----:R-:W-:-:S03]  /*1a090*/  IADD3 R5, P1, R14, UR14, RZ ;  /* 0x0000000e0e057c10 */ /* 0x002fc6000ff3e0ff */
[----:B------:R0:W-:Y:S01]  /*1a0a0*/  STL [R1+0x23f0], R0 ;  /* 0x0023f00001007387 */ /* 0x0001e20000100800 */
[----:B---3--:R-:W-:-:S03]  /*1a0b0*/  IADD3.X R4, R17, UR39, RZ, P0, !PT ;  /* 0x0000002711047c10 */ /* 0x008fc600087fe4ff */
[----:B------:R1:W-:Y:S04]  /*1a0c0*/  STL [R1+0x242c], R5 ;  /* 0x00242c0501007387 */ /* 0x0003e80000100800 */
[----:B------:R3:W-:Y:S01]  /*1a0d0*/  STL [R1+0x23f8], R4 ;  /* 0x0023f80401007387 */ /* 0x0007e20000100800 */
[----:B0-----:R-:W-:Y:S02]  /*1a0e0*/  IADD3 R0, P0, R16, UR14, RZ ;  /* 0x0000000e10007c10 */ /* 0x001fe4000ff1e0ff */
[----:B-1----:R-:W-:-:S03]  /*1a0f0*/  IADD3.X R5, R19, UR39, RZ, P6, !PT ;  /* 0x0000002713057c10 */ /* 0x002fc6000b7fe4ff */
[----:B------:R0:W-:Y:S01]  /*1a100*/  STL [R1+0x2434], R0 ;  /* 0x0024340001007387 */ /* 0x0001e20000100800 */
[----:B---3--:R-:W-:-:S03]  /*1a110*/  IADD3 R4, P6, R18, UR14, RZ ;  /* 0x0000000e12047c10 */ /* 0x008fc6000ffde0ff */
        /* <DEDUP_REMOVED lines=228> */
[----:B------:R1:W-:Y:S01]  /*1af60*/  STL [R1+0x25c8], R5 ;  /* 0x0025c80501007387 */ /* 0x0003e20000100800 */
[----:B------:R-:W-:-:S03]  /*1af70*/  UMOV UR8, UR38 ;  /* 0x0000002600087c82 */ /* 0x000fc60008000000 */
[----:B------:R3:W-:Y:S01]  /*1af80*/  STL [R1+0x2604], R4 ;  /* 0x0026040401007387 */ /* 0x0007e20000100800 */
[----:B0-----:R-:W-:Y:S02]  /*1af90*/  IADD3.X R0, R15, UR59, RZ, P4, !PT ;  /* 0x0000003b0f007c10 */ /* 0x001fe4000a7fe4ff */
[----:B-1----:R-:W-:-:S03]  /*1afa0*/  IADD3.X R5, R17, UR59, RZ, P3, !PT ;  /* 0x0000003b11057c10 */ /* 0x002fc60009ffe4ff */
[----:B------:R0:W-:Y:S01]  /*1afb0*/  STL [R1+0x25d0], R0 ;  /* 0x0025d00001007387 */ /* 0x0001e20000100800 */
[----:B---3--:R-:W-:-:S03]  /*1afc0*/  IADD3.X R4, R19, UR59, RZ, P2, !PT ;  /* 0x0000003b13047c10 */ /* 0x008fc600097fe4ff */
[----:B------:R1:W-:Y:S04]  /*1afd0*/  STL [R1+0x25d8], R5 ;  /* 0x0025d80501007387 */ /* 0x0003e80000100800 */
[----:B------:R3:W-:Y:S01]  /*1afe0*/  STL [R1+0x25e0], R4 ;  /* 0x0025e00401007387 */ /* 0x0007e20000100800 */
[----:B0-----:R-:W-:Y:S02]  /*1aff0*/  IADD3.X R0, R13, UR60, RZ, P1, !PT ;  /* 0x0000003c0d007c10 */ /* 0x001fe40008ffe4ff */
[----:B-1----:R-:W-:-:S03]  /*1b000*/  IADD3.X R5, R15, UR60, RZ, P0, !PT ;  /* 0x0000003c0f057c10 */ /* 0x002fc600087fe4ff */
[----:B------:R0:W-:Y:S01]  /*1b010*/  STL [R1+0x25e8], R0 ;  /* 0x0025e80001007387 */ /* 0x0001e20000100800 */
[----:B---3--:R-:W-:-:S03]  /*1b020*/  IADD3.X R4, R17, UR60, RZ, P6, !PT ;  /* 0x0000003c11047c10 */ /* 0x008fc6000b7fe4ff */
[----:B------:R1:W-:Y:S04]  /*1b030*/  STL [R1+0x25f0], R5 ;  /* 0x0025f00501007387 */ /* 0x0003e80000100800 */
[----:B------:R1:W-:Y:S01]  /*1b040*/  STL [R1+0x25f8], R4 ;  /* 0x0025f80401007387 */ /* 0x0003e20000100800 */
[----:B0-----:R-:W-:-:S05]  /*1b050*/  IADD3.X R0, R19, UR60, RZ, P5, !PT ;  /* 0x0000003c13007c10 */ /* 0x001fca000affe4ff */
[----:B------:R1:W-:Y:S02]  /*1b060*/  STL [R1+0x2600], R0 ;  /* 0x0026000001007387 */ /* 0x0003e40000100800 */
.L_x_1:
[----:B------:R-:W-:Y:S01]  /*1b070*/  STL [R1+0x5bc4], R53 ;  /* 0x005bc43501007387 */ /* 0x000fe20000100800 */
[----:B-1----:R-:W0:Y:S03]  /*1b080*/  LDC R0, c[0x0][0x230] ;  /* 0x00008c00ff007b82 */ /* 0x002e260000000800 */
[----:B------:R-:W-:Y:S04]  /*1b090*/  STL [R1+0x5bc0], R50 ;  /* 0x005bc03201007387 */ /* 0x000fe80000100800 */
[----:B------:R1:W-:Y:S04]  /*1b0a0*/  STL [R1+0x5bbc], R51 ;  /* 0x005bbc3301007387 */ /* 0x0003e80000100800 */
[----:B-1----:R-:W3:Y:S04]  /*1b0b0*/  LDL R51, [R1+0x2604] ;  /* 0x0026040001337983 */ /* 0x002ee80000100800 */
[----:B------:R1:W-:Y:S04]  /*1b0c0*/  STL [R1+0x5bb8], R48 ;  /* 0x005bb83001007387 */ /* 0x0003e80000100800 */
[----:B-1----:R-:W4:Y:S04]  /*1b0d0*/  LDL R48, [R1+0x25e8] ;  /* 0x0025e80001307983 */ /* 0x002f280000100800 */
[----:B------:R1:W-:Y:S04]  /*1b0e0*/  STL [R1+0x5bb4], R49 ;  /* 0x005bb43101007387 */ /* 0x0003e80000100800 */
[----:B-1----:R-:W2:Y:S04]  /*1b0f0*/  LDL R49, [R1+0x25f8] ;  /* 0x0025f80001317983 */ /* 0x002ea80000100800 */
[----:B------:R1:W-:Y:S04]  /*1b100*/  STL [R1+0x5bb0], R46 ;  /* 0x005bb02e01007387 */ /* 0x0003e80000100800 */
[----:B-1----:R-:W4:Y:S04]  /*1b110*/  LDL R46, [R1+0x2600] ;  /* 0x00260000012e7983 */ /* 0x002f280000100800 */
[----:B------:R1:W-:Y:S04]  /*1b120*/  STL [R1+0x5bac], R47 ;  /* 0x005bac2f01007387 */ /* 0x0003e80000100800 */
[----:B-1----:R-:W2:Y:S04]  /*1b130*/  LDL R47, [R1+0x25f0] ;  /* 0x0025f000012f7983 */ /* 0x002ea80000100800 */
[----:B------:R-:W-:Y:S04]  /*1b140*/  STL [R1+0x5ba8], R44 ;  /* 0x005ba82c01007387 */ /* 0x000fe80000100800 */
[----:B------:R1:W-:Y:S04]  /*1b150*/  STL [R1+0x5ba4], R45 ;  /* 0x005ba42d01007387 */ /* 0x0003e80000100800 */
[----:B-1----:R-:W2:Y:S01]  /*1b160*/  LDL R45, [R1+0x25e0] ;  /* 0x0025e000012d7983 */ /* 0x002ea20000100800 */
[----:B0-----:R-:W-:-:S03]  /*1b170*/  IMAD R0, R21, -0x20, R0 ;  /* 0xffffffe015007824 */ /* 0x001fc600078e0200 */
[----:B------:R-:W-:Y:S02]  /*1b180*/  STL [R1+0x5ba0], R42 ;  /* 0x005ba02a01007387 */ /* 0x000fe40000100800 */
[----:B------:R-:W-:Y:S02]  /*1b190*/  ISETP.GT.AND P0, PT, R0, RZ, PT ;  /* 0x000000ff0000720c */ /* 0x000fe40003f04270 */
[----:B------:R-:W-:Y:S04]  /*1b1a0*/  STL [R1+0x5b9c], R43 ;  /* 0x005b9c2b01007387 */ /* 0x000fe80000100800 */
[----:B------:R-:W-:Y:S04]  /*1b1b0*/  STL [R1+0x5b98], R40 ;  /* 0x005b982801007387 */ /* 0x000fe80000100800 */
[----:B------:R0:W-:Y:S03]  /*1b1c0*/  STL [R1+0x5b94], R41 ;  /* 0x005b942901007387 */ /* 0x0001e60000100800 */
[----:B------:R-:W-:Y:S01]  /*1b1d0*/  @P0 IMAD.MOV.U32 R5, RZ, RZ, R19 ;  /* 0x000000ffff050224 */ /* 0x000fe200078e0013 */
[----:B------:R-:W-:Y:S01]  /*1b1e0*/  STL [R1+0x5b90], R38 ;  /* 0x005b902601007387 */ /* 0x000fe20000100800 */
[----:B------:R-:W-:-:S03]  /*1b1f0*/  @P0 IMAD.MOV.U32 R4, RZ, RZ, R20 ;  /* 0x000000ffff040224 */ /* 0x000fc600078e0014 */
[----:B------:R-:W-:Y:S01]  /*1b200*/  STL [R1+0x5b8c], R39 ;  /* 0x005b8c2701007387 */ /* 0x000fe20000100800 */
[----:B0-----:R-:W-:-:S03]  /*1b210*/  PRMT R41, RZ, 0x7610, R41 ;  /* 0x00007610ff297816 */ /* 0x001fc60000000029 */
[----:B------:R-:W-:Y:S04]  /*1b220*/  STL [R1+0x5b88], R36 ;  /* 0x005b882401007387 */ /* 0x000fe80000100800 */
        /* <DEDUP_REMOVED lines=41> */
[----:B-----5:R-:W-:Y:S04]  /*1b4c0*/  STL [R1+0x51d8], R12 ;  /* 0x0051d80c01007387 */ /* 0x020fe80000100800 */
[----:B------:R-:W-:Y:S04]  /*1b4d0*/  STL [R1+0x51d4], R11 ;  /* 0x0051d40b01007387 */ /* 0x000fe80000100800 */
[----:B------:R-:W-:Y:S04]  /*1b4e0*/  STL [R1+0x51d0], R10 ;  /* 0x0051d00a01007387 */ /* 0x000fe80000100800 */
[----:B------:R-:W-:Y:S04]  /*1b4f0*/  STL [R1+0x51cc], R9 ;  /* 0x0051cc0901007387 */ /* 0x000fe80000100800 */
[----:B------:R-:W-:Y:S04]  /*1b500*/  STL [R1+0x51c8], R8 ;  /* 0x0051c80801007387 */ /* 0x000fe80000100800 */
[----:B------:R-:W-:Y:S04]  /*1b510*/  STL [R1+0x5b20], R21 ;  /* 0x005b201501007387 */ /* 0x000fe80000100800 */
[----:B------:R-:W-:Y:S04]  /*1b520*/  STL [R1+0x5b28], R20 ;  /* 0x005b281401007387 */ /* 0x000fe80000100800 */
[----:B------:R0:W-:Y:S01]  /*1b530*/  STL [R1+0x5820], R19 ;  /* 0x0058201301007387 */ /* 0x0001e20000100800 */
[----:B------:R-:W-:-:S03]  /*1b540*/  PRMT R50, RZ, 0x7610, R50 ;  /* 0x00007610ff327816 */ /* 0x000fc60000000032 */
[----:B------:R1:W2:Y:S04]  /*1b550*/  @P0 LDG.E.U8 R41, desc[UR52][R4.64] ;  /* 0x0000003404290981 */ /* 0x0002a8000c1e1100 */
[----:B0-----:R-:W2:Y:S04]  /*1b560*/  LDL.LU R19, [R1+0x25fc] ;  /* 0x0025fc0001137983 */ /* 0x001ea80000300800 */
[----:B------:R-:W-:Y:S01]  /*1b570*/  STL [R1+0x5b2c], R18 ;  /* 0x005b2c1201007387 */ /* 0x000fe20000100800 */
[----:B-1----:R-:W-:Y:S02]  /*1b580*/  @P0 IMAD.MOV.U32 R4, RZ, RZ, R18 ;  /* 0x000000ffff040224 */ /* 0x002fe400078e0012 */
[----:B------:R-:W-:Y:S01]  /*1b590*/  @P0 IMAD.MOV.U32 R5, RZ, RZ, R17 ;  /* 0x000000ffff050224 */ /* 0x000fe200078e0011 */
[----:B------:R0:W-:Y:S01]  /*1b5a0*/  STL [R1+0x581c], R17 ;  /* 0x00581c1101007387 */ /* 0x0001e20000100800 */
[----:B------:R-:W-:-:S03]  /*1b5b0*/  PRMT R53, RZ, 0x7610, R53 ;  /* 0x00007610ff357816 */ /* 0x000fc60000000035 */
[----:B------:R1:W2:Y:S04]  /*1b5c0*/  @P0 LDG.E.U8 R50, desc[UR52][R4.64] ;  /* 0x0000003404320981 */ /* 0x0002a8000c1e1100 */
[----:B0-----:R-:W2:Y:S04]  /*1b5d0*/  LDL.LU R17, [R1+0x25f4] ;  /* 0x0025f40001117983 */ /* 0x001ea80000300800 */
[----:B------:R-:W-:Y:S01]  /*1b5e0*/  STL [R1+0x5b30], R16 ;  /* 0x005b301001007387 */ /* 0x000fe20000100800 */
[----:B-1----:R-:W-:Y:S02]  /*1b5f0*/  @P0 IMAD.MOV.U32 R4, RZ, RZ, R16 ;  /* 0x000000ffff040224 */ /* 0x002fe400078e0010 */
[----:B------:R-:W-:Y:S01]  /*1b600*/  @P0 IMAD.MOV.U32 R5, RZ, RZ, R15 ;  /* 0x000000ffff050224 */ /* 0x000fe200078e000f */
[----:B------:R0:W-:Y:S04]  /*1b610*/  STL [R1+0x5818], R15 ;  /* 0x0058180f01007387 */ /* 0x0001e80000100800 */
[----:B------:R1:W2:Y:S04]  /*1b620*/  @P0 LDG.E.U8 R53, desc[UR52][R4.64] ;  /* 0x0000003404350981 */ /* 0x0002a8000c1e1100 */
[----:B0-----:R-:W2:Y:S04]  /*1b630*/  LDL.LU R15, [R1+0x25ec] ;  /* 0x0025ec00010f7983 */ /* 0x001ea80000300800 */
[----:B------:R-:W-:Y:S01]  /*1b640*/  STL [R1+0x5b34], R14 ;  /* 0x005b340e01007387 */ /* 0x000fe20000100800 */
[----:B-1----:R-:W-:-:S03]  /*1b650*/  @P0 IMAD.MOV.U32 R5, RZ, RZ, R13 ;  /* 0x000000ffff050224 */ /* 0x002fc600078e000d */
[----:B------:R0:W-:Y:S01]  /*1b660*/  STL [R1+0x5814], R13 ;  /* 0x0058140d01007387 */ /* 0x0001e20000100800 */
[----:B------:R-:W-:-:S03]  /*1b670*/  ISETP.GT.AND P1, PT, R0, 0x1, PT ;  /* 0x000000010000780c */ /* 0x000fc60003f24270 */
[----:B0-----:R-:W2:Y:S04]  /*1b680*/  LDL.LU R13, [R1+0x25e4] ;  /* 0x0025e400010d7983 */ /* 0x001ea80000300800 */
[----:B------:R-:W2:Y:S01]  /*1b690*/  LDL R126, [R1+0x25dc] ;  /* 0x0025dc00017e7983 */ /* 0x000ea20000100800 */
[----:B------:R-:W-:Y:S01]  /*1b6a0*/  PRMT R152, RZ, 0x7610, R152 ;  /* 0x00007610ff987816 */ /* 0x000fe20000000098 */
[----:B------:R-:W-:Y:S02]  /*1b6b0*/  @P0 IMAD.MOV.U32 R4, RZ, RZ, R14 ;  /* 0x000000ffff040224 */ /* 0x000fe400078e000e */
[----:B------:R-:W2:Y:S04]  /*1b6c0*/  LDL R129, [R1+0x25d8] ;  /* 0x0025d80001817983 */ /* 0x000ea80000100800 */
[----:B------:R3:W2:Y:S01]  /*1b6d0*/  @P0 LDG.E.U8 R152, desc[UR52][R4.64] ;  /* 0x0000003404980981 */ /* 0x0006a2000c1e1100 */
[----:B------:R-:W-:-:S03]  /*1b6e0*/  PRMT R158, RZ, 0x7610, R158 ;  /* 0x00007610ff9e7816 */ /* 0x000fc6000000009e */
[----:B------:R-:W2:Y:S01]  /*1b6f0*/  LDL R43, [R1+0x25cc] ;  /* 0x0025cc00012b7983 */ /* 0x000ea20000100800 */
[----:B---3--:R-:W-:-:S03]  /*1b700*/  @P1 IMAD.MOV.U32 R4, RZ, RZ, R51 ;  /* 0x000000ffff041224 */ /* 0x008fc600078e0033 */
[----:B------:R-:W3:Y:S01]  /*1b710*/  LDL R51, [R1+0x25d0] ;  /* 0x0025d00001337983 */ /* 0x000ee20000100800 */
[----:B----4-:R-:W-:-:S03]  /*1b720*/  @P1 IMAD.MOV.U32 R5, RZ, RZ, R46 ;  /* 0x000000ffff051224 */ /* 0x010fc600078e002e */
[----:B------:R-:W4:Y:S04]  /*1b730*/  LDL R46, [R1+0x25d4] ;  /* 0x0025d400012e7983 */ /* 0x000f280000100800 */
[----:B------:R2:W4:Y:S02]  /*1b740*/  @P1 LDG.E.U8 R158, desc[UR52][R4.64] ;  /* 0x00000034049e1981 */ /* 0x000524000c1e1100 */
[----:B--2---:R-:W-:Y:S02]  /*1b750*/  @P1 IMAD.MOV.U32 R5, RZ, RZ, R49 ;  /* 0x000000ffff051224 */ /* 0x004fe400078e0031 */
[----:B------:R-:W2:Y:S04]  /*1b760*/  LDL R49, [R1+0x25c8] ;  /* 0x0025c80001317983 */ /* 0x000ea80000100800 */
[----:B------:R-:W-:Y:S04]  /*1b770*/  STL [R1+0x5b38], R19 ;  /* 0x005b381301007387 */ /* 0x000fe80000100800 */
[----:B------:R-:W2:Y:S01]  /*1b780*/  LDL R127, [R1+0x25c0] ;  /* 0x0025c000017f7983 */ /* 0x000ea20000100800 */
[----:B------:R-:W-:Y:S01]  /*1b790*/  PRMT R40, RZ, 0x7610, R40 ;  /* 0x00007610ff287816 */ /* 0x000fe20000000028 */
[----:B------:R-:W-:Y:S01]  /*1b7a0*/  @P1 IMAD.MOV.U32 R4, RZ, RZ, R19 ;  /* 0x000000ffff041224 */ /* 0x000fe200078e0013 */
[----:B------:R-:W-:Y:S01]  /*1b7b0*/  PRMT R35, RZ, 0x7610, R35 ;  /* 0x00007610ff237816 */ /* 0x000fe20000000023 */
[----:B------:R-:W2:Y:S01]  /*1b7c0*/  LDL R44, [R1+0x25c4] ;  /* 0x0025c400012c7983 */ /* 0x000ea20000100800 */
[----:B------:R-:W-:-:S03]  /*1b7d0*/  ISETP.GT.AND P0, PT, R0, 0x2, PT ;  /* 0x000000020000780c */ /* 0x000fc60003f04270 */
[----:B------:R0:W2:Y:S01]  /*1b7e0*/  @P1 LDG.E.U8 R40, desc[UR52][R4.64] ;  /* 0x0000003404281981 */ /* 0x0000a2000c1e1100 */
[----:B------:R-:W-:Y:S01]  /*1b7f0*/  PRMT R12, RZ, 0x7610, R12 ;  /* 0x00007610ff0c7816 */ /* 0x000fe2000000000c */
[----:B0-----:R-:W-:Y:S02]  /*1b800*/  @P1 IMAD.MOV.U32 R4, RZ, RZ, R17 ;  /* 0x000000ffff041224 */ /* 0x001fe400078e0011 */
[----:B------:R-:W-:Y:S01]  /*1b810*/  @P1 IMAD.MOV.U32 R5, RZ, RZ, R47 ;  /* 0x000000ffff051224 */ /* 0x000fe200078e002f */
[----:B------:R-:W-:Y:S04]  /*1b820*/  STL [R1+0x5b3c], R17 ;  /* 0x005b3c1101007387 */ /* 0x000fe80000100800 */
[----:B------:R0:W2:Y:S04]  /*1b830*/  @P1 LDG.E.U8 R35, desc[UR52][R4.64] ;  /* 0x0000003404231981 */ /* 0x0000a8000c1e1100 */
[----:B------:R-:W2:Y:S01]  /*1b840*/  LDL R125, [R1+0x25b8] ;  /* 0x0025b800017d7983 */ /* 0x000ea20000100800 */
[----:B------:R-:W-:-:S03]  /*1b850*/  PRMT R42, RZ, 0x7610, R42 ;  /* 0x00007610ff2a7816 */ /* 0x000fc6000000002a */
[----:B------:R-:W2:Y:S01]  /*1b860*/  LDL R128, [R1+0x25b0] ;  /* 0x0025b00001807983 */ /* 0x000ea20000100800 */
[----:B0-----:R-:W-:Y:S02]  /*1b870*/  @P1 IMAD.MOV.U32 R4, RZ, RZ, R15 ;  /* 0x000000ffff041224 */ /* 0x001fe400078e000f */
[----:B------:R-:W-:Y:S01]  /*1b880*/  @P1 IMAD.MOV.U32 R5, RZ, RZ, R48 ;  /* 0x000000ffff051224 */ /* 0x000fe200078e0030 */
[----:B------:R-:W2:Y:S04]  /*1b890*/  LDL R47, [R1+0x25b4] ;  /* 0x0025b400012f7983 */ /* 0x000ea80000100800 */
[----:B------:R-:W2:Y:S04]  /*1b8a0*/  LDL R48, [R1+0x25bc] ;  /* 0x0025bc0001307983 */ /* 0x000ea80000100800 */
[----:B------:R0:W2:Y:S04]  /*1b8b0*/  @P1 LDG.E.U8 R12, desc[UR52][R4.64] ;  /* 0x00000034040c1981 */ /* 0x0000a8000c1e1100 */
[----:B------:R-:W-:Y:S01]  /*1b8c0*/  STL [R1+0x5b40], R15 ;  /* 0x005b400f01007387 */ /* 0x000fe20000100800 */
[----:B0-----:R-:W-:-:S02]  /*1b8d0*/  @P0 IMAD.MOV.U32 R4, RZ, RZ, R13 ;  /* 0x000000ffff040224 */ /* 0x001fc400078e000d */
[----:B------:R-:W-:Y:S02]  /*1b8e0*/  @P0 IMAD.MOV.U32 R5, RZ, RZ, R45 ;  /* 0x000000ffff050224 */ /* 0x000fe400078e002d */
[----:B------:R-:W2:Y:S04]  /*1b8f0*/  LDL R45, [R1+0x25ac] ;  /* 0x0025ac00012d7983 */ /* 0x000ea80000100800 */
[----:B------:R0:W2:Y:S04]  /*1b900*/  @P0 LDG.E.U8 R42, desc[UR52][R4.64] ;  /* 0x00000034042a0981 */ /* 0x0000a8000c1e1100 */
[----:B------:R-:W-:Y:S01]  /*1b910*/  STL [R1+0x5b44], R13 ;  /* 0x005b440d01007387 */ /* 0x000fe20000100800 */
[----:B------:R-:W-:-:S02]  /*1b920*/  PRMT R39, RZ, 0x7610, R39 ;  /* 0x00007610ff277816 */ /* 0x000fc40000000027 */
[----:B------:R-:W-:Y:S01]  /*1b930*/  PRMT R33, RZ, 0x7610, R33 ;  /* 0x00007610ff217816 */ /* 0x000fe20000000021 */
[----:B------:R-:W2:Y:S01]  /*1b940*/  LDL R130, [R1+0x2280] ;  /* 0x0022800001827983 */ /* 0x000ea20000100800 */
[----:B0-----:R-:W-:-:S03]  /*1b950*/  @P0 IMAD.MOV.U32 R4, RZ, RZ, R126 ;  /* 0x000000ffff040224 */ /* 0x001fc600078e007e */
[----:B------:R-:W2:Y:S01]  /*1b960*/  LDL R126, [R1+0x25a8] ;  /* 0x0025a800017e7983 */ /* 0x000ea20000100800 */
[----:B------:R-:W-:Y:S01]  /*1b970*/  @P0 IMAD.MOV.U32 R5, RZ, RZ, R129 ;  /* 0x000000ffff050224 */ /* 0x000fe200078e0081 */
[----:B------:R-:W-:Y:S02]  /*1b980*/  ISETP.GT.AND P1, PT, R0, 0x3, PT ;  /* 0x000000030000780c */ /* 0x000fe40003f24270 */
[----:B------:R-:W-:Y:S01]  /*1b990*/  PRMT R11, RZ, 0x7610, R11 ;  /* 0x00007610ff0b7816 */ /* 0x000fe2000000000b */
[----:B------:R-:W2:Y:S04]  /*1b9a0*/  LDL R129, [R1+0x2578] ;  /* 0x0025780001817983 */ /* 0x000ea80000100800 */
[----:B------:R3:W2:Y:S02]  /*1b9b0*/  @P0 LDG.E.U8 R39, desc[UR52][R4.64] ;  /* 0x0000003404270981 */ /* 0x0006a4000c1e1100 */
[----:B---3--:R-:W-:-:S02]  /*1b9c0*/  @P0 IMAD.MOV.U32 R5, RZ, RZ, R51 ;  /* 0x000000ffff050224 */ /* 0x008fc400078e0033 */
[----:B------:R-:W3:Y:S01]  /*1b9d0*/  LDL R51, [R1+0x25a0] ;  /* 0x0025a00001337983 */ /* 0x000ee20000100800 */
[----:B----4-:R-:W-:-:S03]  /*1b9e0*/  @P0 IMAD.MOV.U32 R4, RZ, RZ, R46 ;  /* 0x000000ffff040224 */ /* 0x010fc600078e002e */
[----:B------:R-:W4:Y:S04]  /*1b9f0*/  LDL R46, [R1+0x25a4] ;  /* 0x0025a400012e7983 */ /* 0x000f280000100800 */
[----:B------:R0:W4:Y:S02]  /*1ba00*/  @P0 LDG.E.U8 R33, desc[UR52][R4.64] ;  /* 0x0000003404210981 */ /* 0x000124000c1e1100 */
[----:B0-----:R-:W-:Y:S02]  /*1ba10*/  @P0 IMAD.MOV.U32 R4, RZ, RZ, R43 ;  /* 0x000000ffff040224 */ /* 0x001fe400078e002b */
[----:B--2---:R-:W-:Y:S01]  /*1ba20*/  @P0 IMAD.MOV.U32 R5, RZ, RZ, R49 ;  /* 0x000000ffff050224 */ /* 0x004fe200078e0031 */
[----:B------:R-:W2:Y:S04]  /*1ba30*/  LDL R43, [R1+0x259c] ;  /* 0x00259c00012b7983 */ /* 0x000ea80000100800 */
[----:B------:R-:W2:Y:S04]  /*1ba40*/  LDL R49, [R1+0x2598] ;  /* 0x0025980001317983 */ /* 0x000ea80000100800 */
[----:B------:R0:W2:Y:S02]  /*1ba50*/  @P0 LDG.E.U8 R11, desc[UR52][R4.64] ;  /* 0x00000034040b0981 */ /* 0x0000a4000c1e1100 */
[----:B0-----:R-:W-:-:S02]  /*1ba60*/  @P1 IMAD.MOV.U32 R5, RZ, RZ, R127 ;  /* 0x000000ffff051224 */ /* 0x001fc400078e007f */
[----:B------:R-:W2:Y:S01]  /*1ba70*/  LDL R127, [R1+0x2590] ;  /* 0x00259000017f7983 */ /* 0x000ea20000100800 */
[----:B------:R-:W-:Y:S01]  /*1ba80*/  PRMT R22, RZ, 0x7610, R22 ;  /* 0x00007610ff167816 */ /* 0x000fe20000000016 */
[----:B------:R-:W-:Y:S02]  /*1ba90*/  @P1 IMAD.MOV.U32 R4, RZ, RZ, R44 ;  /* 0x000000ffff041224 */ /* 0x000fe400078e002c */
[----:B------:R-:W2:Y:S01]  /*1baa0*/  LDL R44, [R1+0x2594] ;  /* 0x00259400012c7983 */ /* 0x000ea20000100800 */
[----:B------:R-:W-:-:S03]  /*1bab0*/  PRMT R38, RZ, 0x7610, R38 ;  /* 0x00007610ff267816 */ /* 0x000fc60000000026 */
[----:B------:R0:W2:Y:S01]  /*1bac0*/  @P1 LDG.E.U8 R22, desc[UR52][R4.64] ;  /* 0x0000003404161981 */ /* 0x0000a2000c1e1100 */
[----:B------:R-:W-:Y:S02]  /*1bad0*/  PRMT R31, RZ, 0x7610, R31 ;  /* 0x00007610ff1f7816 */ /* 0x000fe4000000001f */
[----:B------:R-:W-:Y:S01]  /*1bae0*/  ISETP.GT.AND P0, PT, R0, 0x4, PT ;  /* 0x000000040000780c */ /* 0x000fe20003f04270 */
[----:B0-----:R-:W-:Y:S02]  /*1baf0*/  @P1 IMAD.MOV.U32 R5, RZ, RZ, R125 ;  /* 0x000000ffff051224 */ /* 0x001fe400078e007d */
[----:B------:R-:W2:Y:S01]  /*1bb00*/  LDL R125, [R1+0x2588] ;  /* 0x00258800017d7983 */ /* 0x000ea20000100800 */
[----:B------:R-:W-:-:S03]  /*1bb10*/  @P1 IMAD.MOV.U32 R4, RZ, RZ, R48 ;  /* 0x000000ffff041224 */ /* 0x000fc600078e0030 */
[----:B------:R-:W2:Y:S04]  /*1bb20*/  LDL R48, [R1+0x258c] ;  /* 0x00258c0001307983 */ /* 0x000ea80000100800 */
[----:B------:R0:W2:Y:S02]  /*1bb30*/  @P1 LDG.E.U8 R38, desc[UR52][R4.64] ;  /* 0x0000003404261981 */ /* 0x0000a4000c1e1100 */
[----:B0-----:R-:W-:Y:S02]  /*1bb40*/  @P1 IMAD.MOV.U32 R4, RZ, RZ, R47 ;  /* 0x000000ffff041224 */ /* 0x001fe400078e002f */
[----:B------:R-:W-:Y:S01]  /*1bb50*/  @P1 IMAD.MOV.U32 R5, RZ, RZ, R128 ;  /* 0x000000ffff051224 */ /* 0x000fe200078e0080 */
[----:B------:R-:W2:Y:S04]  /*1bb60*/  LDL R47, [R1+0x2584] ;  /* 0x00258400012f7983 */ /* 0x000ea80000100800 */
[----:B------:R-:W2:Y:S04]  /*1bb70*/  LDL R128, [R1+0x2580] ;  /* 0x0025800001807983 */ /* 0x000ea80000100800 */
[----:B------:R0:W2:Y:S01]  /*1bb80*/  @P1 LDG.E.U8 R31, desc[UR52][R4.64] ;  /* 0x00000034041f1981 */ /* 0x0000a2000c1e1100 */
[----:B------:R-:W-:Y:S01]  /*1bb90*/  PRMT R10, RZ, 0x7610, R10 ;  /* 0x00007610ff0a7816 */ /* 0x000fe2000000000a */
[----:B0-----:R-:W-:-:S02]  /*1bba0*/  @P1 IMAD.MOV.U32 R5, RZ, RZ, R126 ;  /* 0x000000ffff051224 */ /* 0x001fc400078e007e */
[----:B------:R-:W2:Y:S01]  /*1bbb0*/  LDL R126, [R1+0x257c] ;  /* 0x00257c00017e7983 */ /* 0x000ea20000100800 */
[----:B------:R-:W-:Y:S01]  /*1bbc0*/  @P1 IMAD.MOV.U32 R4, RZ, RZ, R45 ;  /* 0x000000ffff041224 */ /* 0x000fe200078e002d */
[----:B------:R-:W-:Y:S02]  /*1bbd0*/  PRMT R251, RZ, 0x7610, R251 ;  /* 0x00007610fffb7816 */ /* 0x000fe400000000fb */
[----:B------:R-:W2:Y:S04]  /*1bbe0*/  LDL R45, [R1+0x2574] ;  /* 0x00257400012d7983 */ /* 0x000ea80000100800 */
[----:B------:R3:W2:Y:S02]  /*1bbf0*/  @P1 LDG.E.U8 R10, desc[UR52][R4.64] ;  /* 0x00000034040a1981 */ /* 0x0006a4000c1e1100 */
[----:B---3--:R-:W-:-:S02]  /*1bc00*/  @P0 IMAD.MOV.U32 R5, RZ, RZ, R51 ;  /* 0x000000ffff050224 */ /* 0x008fc400078e0033 */
[----:B------:R-:W3:Y:S01]  /*1bc10*/  LDL R51, [R1+0x2570] ;  /* 0x0025700001337983 */ /* 0x000ee20000100800 */
[----:B----4-:R-:W-:Y:S01]  /*1bc20*/  @P0 IMAD.MOV.U32 R4, RZ, RZ, R46 ;  /* 0x000000ffff040224 */ /* 0x010fe200078e002e */
[----:B------:R-:W-:Y:S02]  /*1bc30*/  PRMT R36, RZ, 0x7610, R36 ;  /* 0x00007610ff247816 */ /* 0x000fe40000000024 */
[----:B------:R-:W4:Y:S04]  /*1bc40*/  LDL R46, [R1+0x256c] ;  /* 0x00256c00012e7983 */ /* 0x000f280000100800 */
[----:B------:R2:W4:Y:S02]  /*1bc50*/  @P0 LDG.E.U8 R251, desc[UR52][R4.64] ;  /* 0x0000003404fb0981 */ /* 0x000524000c1e1100 */
[----:B--2---:R-:W-:Y:S01]  /*1bc60*/  @P0 IMAD.MOV.U32 R4, RZ, RZ, R43 ;  /* 0x000000ffff040224 */ /* 0x004fe200078e002b */
[----:B------:R-:W-:Y:S01]  /*1bc70*/  PRMT R28, RZ, 0x7610, R28 ;  /* 0x00007610ff1c7816 */ /* 0x000fe2000000001c */
[----:B------:R-:W2:Y:S01]  /*1bc80*/  LDL R43, [R1+0x2564] ;  /* 0x00256400012b7983 */ /* 0x000ea20000100800 */
[----:B------:R-:W-:-:S03]  /*1bc90*/  @P0 IMAD.MOV.U32 R5, RZ, RZ, R49 ;  /* 0x000000ffff050224 */ /* 0x000fc600078e0031 */
[----:B------:R-:W2:Y:S04]  /*1bca0*/  LDL R49, [R1+0x2568] ;  /* 0x0025680001317983 */ /* 0x000ea80000100800 */
[----:B------:R0:W2:Y:S02]  /*1bcb0*/  @P0 LDG.E.U8 R36, desc[UR52][R4.64] ;  /* 0x0000003404240981 */ /* 0x0000a4000c1e1100 */
[----:B0-----:R-:W-:Y:S02]  /*1bcc0*/  @P0 IMAD.MOV.U32 R5, RZ, RZ, R127 ;  /* 0x000000ffff050224 */ /* 0x001fe400078e007f */
[----:B------:R-:W2:Y:S01]  /*1bcd0*/  LDL R127, [R1+0x2560] ;  /* 0x00256000017f7983 */ /* 0x000ea20000100800 */
[----:B------:R-:W-:Y:S01]  /*1bce0*/  ISETP.GT.AND P1, PT, R0, 0x5, PT ;  /* 0x000000050000780c */ /* 0x000fe20003f24270 */
[----:B------:R-:W-:Y:S01]  /*1bcf0*/  @P0 IMAD.MOV.U32 R4, RZ, RZ, R44 ;  /* 0x000000ffff040224 */ /* 0x000fe200078e002c */
[----:B------:R-:W-:Y:S01]  /*1bd00*/  PRMT R9, RZ, 0x7610, R9 ;  /* 0x00007610ff097816 */ /* 0x000fe20000000009 */
[----:B------:R-:W2:Y:S04]  /*1bd10*/  LDL R44, [R1+0x255c] ;  /* 0x00255c00012c7983 */ /* 0x000ea80000100800 */
[----:B------:R0:W2:Y:S01]  /*1bd20*/  @P0 LDG.E.U8 R28, desc[UR52][R4.64] ;  /* 0x00000034041c0981 */ /* 0x0000a2000c1e1100 */
[----:B------:R-:W-:Y:S01]  /*1bd30*/  PRMT R23, RZ, 0x7610, R23 ;  /* 0x00007610ff177816 */ /* 0x000fe20000000017 */
[----:B0-----:R-:W-:-:S02]  /*1bd40*/  @P0 IMAD.MOV.U32 R5, RZ, RZ, R125 ;  /* 0x000000ffff050224 */ /* 0x001fc400078e007d */
[----:B------:R-:W2:Y:S01]  /*1bd50*/  LDL R125, [R1+0x2558] ;  /* 0x00255800017d7983 */ /* 0x000ea20000100800 */
[----:B------:R-:W-:-:S03]  /*1bd60*/  @P0 IMAD.MOV.U32 R4, RZ, RZ, R48 ;  /* 0x000000ffff040224 */ /* 0x000fc600078e0030 */
[----:B------:R-:W2:Y:S04]  /*1bd70*/  LDL R48, [R1+0x2554] ;  /* 0x0025540001307983 */ /* 0x000ea80000100800 */
[----:B------:R0:W2:Y:S02]  /*1bd80*/  @P0 LDG.E.U8 R9, desc[UR52][R4.64] ;  /* 0x0000003404090981 */ /* 0x0000a4000c1e1100 */
[----:B0-----:R-:W-:Y:S01]  /*1bd90*/  @P1 IMAD.MOV.U32 R4, RZ, RZ, R47 ;  /* 0x000000ffff041224 */ /* 0x001fe200078e002f */
[----:B------:R-:W-:Y:S01]  /*1bda0*/  PRMT R252, RZ, 0x7610, R252 ;  /* 0x00007610fffc7816 */ /* 0x000fe200000000fc */
[----:B------:R-:W2:Y:S01]  /*1bdb0*/  LDL R47, [R1+0x254c] ;  /* 0x00254c00012f7983 */ /* 0x000ea20000100800 */
[----:B------:R-:W-:-:S03]  /*1bdc0*/  @P1 IMAD.MOV.U32 R5, RZ, RZ, R128 ;  /* 0x000000ffff051224 */ /* 0x000fc600078e0080 */
[----:B------:R-:W2:Y:S04]  /*1bdd0*/  LDL R128, [R1+0x2550] ;  /* 0x0025500001807983 */ /* 0x000ea80000100800 */
[----:B------:R0:W2:Y:S02]  /*1bde0*/  @P1 LDG.E.U8 R23, desc[UR52][R4.64] ;  /* 0x0000003404171981 */ /* 0x0000a4000c1e1100 */
[----:B0-----:R-:W-:Y:S02]  /*1bdf0*/  @P1 IMAD.MOV.U32 R4, RZ, RZ, R126 ;  /* 0x000000ffff041224 */ /* 0x001fe400078e007e */
[----:B------:R-:W2:Y:S01]  /*1be00*/  LDL R126, [R1+0x2548] ;  /* 0x00254800017e7983 */ /* 0x000ea20000100800 */
[----:B------:R-:W-:Y:S01]  /*1be10*/  @P1 IMAD.MOV.U32 R5, RZ, RZ, R129 ;  /* 0x000000ffff051224 */ /* 0x000fe200078e0081 */
[----:B------:R-:W-:-:S02]  /*1be20*/  PRMT R25, RZ, 0x7610, R25 ;  /* 0x00007610ff197816 */ /* 0x000fc40000000019 */
[----:B------:R-:W-:Y:S01]  /*1be30*/  ISETP.GT.AND P0, PT, R0, 0x6, PT ;  /* 0x000000060000780c */ /* 0x000fe20003f04270 */
[----:B------:R-:W2:Y:S04]  /*1be40*/  LDL R129, [R1+0x2518] ;  /* 0x0025180001817983 */ /* 0x000ea80000100800 */
[----:B------:R3:W2:Y:S02]  /*1be50*/  @P1 LDG.E.U8 R252, desc[UR52][R4.64] ;  /* 0x0000003404fc1981 */ /* 0x0006a4000c1e1100 */
[----:B---3--:R-:W-:Y:S02]  /*1be60*/  @P1 IMAD.MOV.U32 R5, RZ, RZ, R51 ;  /* 0x000000ffff051224 */ /* 0x008fe400078e0033 */
[----:B------:R-:W3:Y:S01]  /*1be70*/  LDL R51, [R1+0x2540] ;  /* 0x0025400001337983 */ /* 0x000ee20000100800 */
[----:B------:R-:W-:-:S03]  /*1be80*/  @P1 IMAD.MOV.U32 R4, RZ, RZ, R45 ;  /* 0x000000ffff041224 */ /* 0x000fc600078e002d */
[----:B------:R-:W3:Y:S01]  /*1be90*/  LDL R45, [R1+0x2544] ;  /* 0x00254400012d7983 */ /* 0x000ee20000100800 */
[----:B------:R-:W-:-:S03]  /*1bea0*/  PRMT R8, RZ, 0x7610, R8 ;  /* 0x00007610ff087816 */ /* 0x000fc60000000008 */
[----:B------:R4:W3:Y:S02]  /*1beb0*/  @P1 LDG.E.U8 R25, desc[UR52][R4.64] ;  /* 0x0000003404191981 */ /* 0x0008e4000c1e1100 */
[----:B----4-:R-:W-:Y:S02]  /*1bec0*/  @P1 IMAD.MOV.U32 R4, RZ, RZ, R46 ;  /* 0x000000ffff041224 */ /* 0x010fe400078e002e */
[----:B------:R-:W4:Y:S01]  /*1bed0*/  LDL R46, [R1+0x253c] ;  /* 0x00253c00012e7983 */ /* 0x000f220000100800 */
[----:B--2---:R-:W-:-:S03]  /*1bee0*/  @P1 IMAD.MOV.U32 R5, RZ, RZ, R49 ;  /* 0x000000ffff051224 */ /* 0x004fc600078e0031 */
[----:B------:R-:W2:Y:S04]  /*1bef0*/  LDL R49, [R1+0x2538] ;  /* 0x0025380001317983 */ /* 0x000ea80000100800 */
[----:B------:R0:W2:Y:S02]  /*1bf00*/  @P1 LDG.E.U8 R8, desc[UR52][R4.64] ;  /* 0x0000003404081981 */ /* 0x0000a4000c1e1100 */
[----:B0-----:R-:W-:Y:S02]  /*1bf10*/  @P0 IMAD.MOV.U32 R5, RZ, RZ, R127 ;  /* 0x000000ffff050224 */ /* 0x001fe400078e007f */
[----:B------:R-:W2:Y:S01]  /*1bf20*/  LDL R127, [R1+0x2530] ;  /* 0x00253000017f7983 */ /* 0x000ea20000100800 */
[----:B------:R-:W-:Y:S01]  /*1bf30*/  PRMT R245, RZ, 0x7610, R245 ;  /* 0x00007610fff57816 */ /* 0x000fe200000000f5 */
[----:B------:R-:W-:-:S02]  /*1bf40*/  @P0 IMAD.MOV.U32 R4, RZ, RZ, R43 ;  /* 0x000000ffff040224 */ /* 0x000fc400078e002b */
[----:B------:R-:W2:Y:S01]  /*1bf50*/  LDL R43, [R1+0x2534] ;  /* 0x00253400012b7983 */ /* 0x000ea20000100800 */
[----:B------:R-:W-:-:S03]  /*1bf60*/  PRMT R248, RZ, 0x7610, R248 ;  /* 0x00007610fff87816 */ /* 0x000fc600000000f8 */
[----:B------:R0:W2:Y:S01]  /*1bf70*/  @P0 LDG.E.U8 R245, desc[UR52][R4.64] ;  /* 0x0000003404f50981 */ /* 0x0000a2000c1e1100 */
[----:B------:R-:W-:Y:S01]  /*1bf80*/  PRMT R249, RZ, 0x7610, R249 ;  /* 0x00007610fff97816 */ /* 0x000fe200000000f9 */
[----:B0-----:R-:W-:Y:S02]  /*1bf90*/  @P0 IMAD.MOV.U32 R4, RZ, RZ, R44 ;  /* 0x000000ffff040224 */ /* 0x001fe400078e002c */
[----:B------:R-:W2:Y:S01]  /*1bfa0*/  LDL R44, [R1+0x252c] ;  /* 0x00252c00012c7983 */ /* 0x000ea20000100800 */
[----:B------:R-:W-:-:S03]  /*1bfb0*/  @P0 IMAD.MOV.U32 R5, RZ, RZ, R125 ;  /* 0x000000ffff050224 */ /* 0x000fc600078e007d */
[----:B------:R-:W2:Y:S04]  /*1bfc0*/  LDL R125, [R1+0x2528] ;  /* 0x00252800017d7983 */ /* 0x000ea80000100800 */
[----:B------:R0:W2:Y:S01]  /*1bfd0*/  @P0 LDG.E.U8 R248, desc[UR52][R4.64] ;  /* 0x0000003404f80981 */ /* 0x0000a2000c1e1100 */
[----:B------:R-:W-:Y:S01]  /*1bfe0*/  ISETP.GT.AND P1, PT, R0, 0x7, PT ;  /* 0x000000070000780c */ /* 0x000fe20003f24270 */
[----:B0-----:R-:W-:Y:S02]  /*1bff0*/  @P0 IMAD.MOV.U32 R4, RZ, RZ, R48 ;  /* 0x000000ffff040224 */ /* 0x001fe400078e0030 */
[----:B------:R-:W2:Y:S01]  /*1c000*/  LDL R48, [R1+0x2524] ;  /* 0x0025240001307983 */ /* 0x000ea20000100800 */
[----:B------:R-:W-:Y:S01]  /*1c010*/  PRMT R250, RZ, 0x7610, R250 ;  /* 0x00007610fffa7816 */ /* 0x000fe200000000fa */
[----:B------:R-:W-:-:S02]  /*1c020*/  @P0 IMAD.MOV.U32 R5, RZ, RZ, R128 ;  /* 0x000000ffff050224 */ /* 0x000fc400078e0080 */
[----:B------:R-:W2:Y:S04]  /*1c030*/  LDL R128, [R1+0x2520] ;  /* 0x0025200001807983 */ /* 0x000ea80000100800 */
[----:B------:R0:W2:Y:S02]  /*1c040*/  @P0 LDG.E.U8 R249, desc[UR52][R4.64] ;  /* 0x0000003404f90981 */ /* 0x0000a4000c1e1100 */
[----:B0-----:R-:W-:Y:S02]  /*1c050*/  @P0 IMAD.MOV.U32 R5, RZ, RZ, R126 ;  /* 0x000000ffff050224 */ /* 0x001fe400078e007e */
[----:B------:R-:W2:Y:S01]  /*1c060*/  LDL R126, [R1+0x251c] ;  /* 0x00251c00017e7983 */ /* 0x000ea20000100800 */
[----:B------:R-:W-:Y:S01]  /*1c070*/  @P0 IMAD.MOV.U32 R4, RZ, RZ, R47 ;  /* 0x000000ffff040224 */ /* 0x000fe200078e002f */
[----:B------:R-:W-:-:S02]  /*1c080*/  PRMT R153, RZ, 0x7610, R153 ;  /* 0x00007610ff997816 */ /* 0x000fc40000000099 */
[----:B------:R-:W2:Y:S04]  /*1c090*/  LDL R47, [R1+0x2514] ;  /* 0x00251400012f7983 */ /* 0x000ea80000100800 */
[----:B------:R3:W2:Y:S02]  /*1c0a0*/  @P0 LDG.E.U8 R250, desc[UR52][R4.64] ;  /* 0x0000003404fa0981 */ /* 0x0006a4000c1e1100 */
[----:B---3--:R-:W-:Y:S02]  /*1c0b0*/  @P1 IMAD.MOV.U32 R5, RZ, RZ, R51 ;  /* 0x000000ffff051224 */ /* 0x008fe400078e0033 */
[----:B------:R-:W3:Y:S01]  /*1c0c0*/  LDL R51, [R1+0x2510] ;  /* 0x0025100001337983 */ /* 0x000ee20000100800 */
[----:B------:R-:W-:Y:S01]  /*1c0d0*/  @P1 IMAD.MOV.U32 R4, RZ, RZ, R45 ;  /* 0x000000ffff041224 */ /* 0x000fe200078e002d */
[----:B------:R-:W-:-:S02]  /*1c0e0*/  PRMT R244, RZ, 0x7610, R244 ;  /* 0x00007610fff47816 */ /* 0x000fc400000000f4 */
[----:B------:R-:W3:Y:S04]  /*1c0f0*/  LDL R45, [R1+0x250c] ;  /* 0x00250c00012d7983 */ /* 0x000ee80000100800 */
[----:B------:R4:W3:Y:S02]  /*1c100*/  @P1 LDG.E.U8 R153, desc[UR52][R4.64] ;  /* 0x0000003404991981 */ /* 0x0008e4000c1e1100 */
[----:B----4-:R-:W-:Y:S01]  /*1c110*/  @P1 IMAD.MOV.U32 R4, RZ, RZ, R46 ;  /* 0x000000ffff041224 */ /* 0x010fe200078e002e */
[----:B------:R-:W-:Y:S01]  /*1c120*/  PRMT R246, RZ, 0x7610, R246 ;  /* 0x00007610fff67816 */ /* 0x000fe200000000f6 */
[----:B------:R-:W4:Y:S01]  /*1c130*/  LDL R46, [R1+0x2504] ;  /* 0x00250400012e7983 */ /* 0x000f220000100800 */
[----:B--2---:R-:W-:-:S03]  /*1c140*/  @P1 IMAD.MOV.U32 R5, RZ, RZ, R49 ;  /* 0x000000ffff051224 */ /* 0x004fc600078e0031 */
[----:B------:R-:W2:Y:S04]  /*1c150*/  LDL R49, [R1+0x2508] ;  /* 0x0025080001317983 */ /* 0x000ea80000100800 */
[----:B------:R0:W4:Y:S02]  /*1c160*/  @P1 LDG.E.U8 R244, desc[UR52][R4.64] ;  /* 0x0000003404f41981 */ /* 0x000124000c1e1100 */
[----:B0-----:R-:W-:Y:S02]  /*1c170*/  @P1 IMAD.MOV.U32 R5, RZ, RZ, R127 ;  /* 0x000000ffff051224 */ /* 0x001fe400078e007f */
[----:B------:R-:W4:Y:S01]  /*1c180*/  LDL R127, [R1+0x2500] ;  /* 0x00250000017f7983 */ /* 0x000f220000100800 */
[----:B------:R-:W-:Y:S01]  /*1c190*/  ISETP.GT.AND P0, PT, R0, 0x8, PT ;  /* 0x000000080000780c */ /* 0x000fe20003f04270 */
[----:B------:R-:W-:Y:S01]  /*1c1a0*/  @P1 IMAD.MOV.U32 R4, RZ, RZ, R43 ;  /* 0x000000ffff041224 */ /* 0x000fe200078e002b */
[----:B------:R-:W-:Y:S01]  /*1c1b0*/  PRMT R247, RZ, 0x7610, R247 ;  /* 0x00007610fff77816 */ /* 0x000fe200000000f7 */
[----:B------:R-:W4:Y:S04]  /*1c1c0*/  LDL R43, [R1+0x24fc] ;  /* 0x0024fc00012b7983 */ /* 0x000f280000100800 */
[----:B------:R0:W4:Y:S01]  /*1c1d0*/  @P1 LDG.E.U8 R246, desc[UR52][R4.64] ;  /* 0x0000003404f61981 */ /* 0x000122000c1e1100 */
[----:B------:R-:W-:Y:S01]  /*1c1e0*/  PRMT R239, RZ, 0x7610, R239 ;  /* 0x00007610ffef7816 */ /* 0x000fe200000000ef */
[----:B0-----:R-:W-:-:S02]  /*1c1f0*/  @P1 IMAD.MOV.U32 R4, RZ, RZ, R44 ;  /* 0x000000ffff041224 */ /* 0x001fc400078e002c */
[----:B------:R-:W4:Y:S01]  /*1c200*/  LDL R44, [R1+0x24f4] ;  /* 0x0024f400012c7983 */ /* 0x000f220000100800 */
[----:B------:R-:W-:-:S03]  /*1c210*/  @P1 IMAD.MOV.U32 R5, RZ, RZ, R125 ;  /* 0x000000ffff051224 */ /* 0x000fc600078e007d */
[----:B------:R-:W4:Y:S04]  /*1c220*/  LDL R125, [R1+0x24f8] ;  /* 0x0024f800017d7983 */ /* 0x000f280000100800 */
[----:B------:R0:W4:Y:S02]  /*1c230*/  @P1 LDG.E.U8 R247, desc[UR52][R4.64] ;  /* 0x0000003404f71981 */ /* 0x000124000c1e1100 */
[----:B0-----:R-:W-:Y:S01]  /*1c240*/  @P0 IMAD.MOV.U32 R4, RZ, RZ, R48 ;  /* 0x000000ffff040224 */ /* 0x001fe200078e0030 */
[----:B------:R-:W-:Y:S01]  /*1c250*/  PRMT R241, RZ, 0x7610, R241 ;  /* 0x00007610fff17816 */ /* 0x000fe200000000f1 */
[----:B------:R-:W4:Y:S01]  /*1c260*/  LDL R48, [R1+0x24ec] ;  /* 0x0024ec0001307983 */ /* 0x000f220000100800 */
[----:B------:R-:W-:-:S03]  /*1c270*/  @P0 IMAD.MOV.U32 R5, RZ, RZ, R128 ;  /* 0x000000ffff050224 */ /* 0x000fc600078e0080 */
[----:B------:R-:W4:Y:S04]  /*1c280*/  LDL R128, [R1+0x24f0] ;  /* 0x0024f00001807983 */ /* 0x000f280000100800 */
[----:B------:R0:W4:Y:S02]  /*1c290*/  @P0 LDG.E.U8 R239, desc[UR52][R4.64] ;  /* 0x0000003404ef0981 */ /* 0x000124000c1e1100 */
[----:B0-----:R-:W-:Y:S02]  /*1c2a0*/  @P0 IMAD.MOV.U32 R4, RZ, RZ, R126 ;  /* 0x000000ffff040224 */ /* 0x001fe400078e007e */
[----:B------:R-:W4:Y:S01]  /*1c2b0*/  LDL R126, [R1+0x24e8] ;  /* 0x0024e800017e7983 */ /* 0x000f220000100800 */
[----:B------:R-:W-:Y:S01]  /*1c2c0*/  @P0 IMAD.MOV.U32 R5, RZ, RZ, R129 ;  /* 0x000000ffff050224 */ /* 0x000fe200078e0081 */
[----:B------:R-:W-:-:S02]  /*1c2d0*/  PRMT R242, RZ, 0x7610, R242 ;  /* 0x00007610fff27816 */ /* 0x000fc400000000f2 */
[----:B------:R-:W-:Y:S01]  /*1c2e0*/  ISETP.GT.AND P1, PT, R0, 0x9, PT ;  /* 0x000000090000780c */ /* 0x000fe20003f24270 */
[----:B------:R-:W4:Y:S04]  /*1c2f0*/  LDL R129, [R1+0x24b8] ;  /* 0x0024b80001817983 */ /* 0x000f280000100800 */
[----:B------:R3:W4:Y:S02]  /*1c300*/  @P0 LDG.E.U8 R241, desc[UR52][R4.64] ;  /* 0x0000003404f10981 */ /* 0x000724000c1e1100 */
[----:B---3--:R-:W-:Y:S02]  /*1c310*/  @P0 IMAD.MOV.U32 R5, RZ, RZ, R51 ;  /* 0x000000ffff050224 */ /* 0x008fe400078e0033 */
[----:B------:R-:W3:Y:S01]  /*1c320*/  LDL R51, [R1+0x24e0] ;  /* 0x0024e00001337983 */ /* 0x000ee20000100800 */
[----:B------:R-:W-:-:S03]  /*1c330*/  @P0 IMAD.MOV.U32 R4, RZ, RZ, R47 ;  /* 0x000000ffff040224 */ /* 0x000fc600078e002f */
[----:B------:R-:W3:Y:S01]  /*1c340*/  LDL R47, [R1+0x24e4] ;  /* 0x0024e400012f7983 */ /* 0x000ee20000100800 */
[----:B------:R-:W-:-:S03]  /*1c350*/  PRMT R243, RZ, 0x7610, R243 ;  /* 0x00007610fff37816 */ /* 0x000fc600000000f3 */
[----:B------:R0:W3:Y:S02]  /*1c360*/  @P0 LDG.E.U8 R242, desc[UR52][R4.64] ;  /* 0x0000003404f20981 */ /* 0x0000e4000c1e1100 */
[----:B0-----:R-:W-:Y:S02]  /*1c370*/  @P0 IMAD.MOV.U32 R4, RZ, RZ, R45 ;  /* 0x000000ffff040224 */ /* 0x001fe400078e002d */
[----:B------:R-:W3:Y:S01]  /*1c380*/  LDL R45, [R1+0x24dc] ;  /* 0x0024dc00012d7983 */ /* 0x000ee20000100800 */
[----:B--2---:R-:W-:-:S03]  /*1c390*/  @P0 IMAD.MOV.U32 R5, RZ, RZ, R49 ;  /* 0x000000ffff050224 */ /* 0x004fc600078e0031 */
[----:B------:R-:W2:Y:S04]  /*1c3a0*/  LDL R49, [R1+0x24d8] ;  /* 0x0024d80001317983 */ /* 0x000ea80000100800 */
[----:B------:R4:W2:Y:S02]  /*1c3b0*/  @P0 LDG.E.U8 R243, desc[UR52][R4.64] ;  /* 0x0000003404f30981 */ /* 0x0008a4000c1e1100 */
[----:B----4-:R-:W-:Y:S02]  /*1c3c0*/  @P1 IMAD.MOV.U32 R5, RZ, RZ, R127 ;  /* 0x000000ffff051224 */ /* 0x010fe400078e007f */
[----:B------:R-:W4:Y:S01]  /*1c3d0*/  LDL R127, [R1+0x24d0] ;  /* 0x0024d000017f7983 */ /* 0x000f220000100800 */
[----:B------:R-:W-:Y:S01]  /*1c3e0*/  PRMT R154, RZ, 0x7610, R154 ;  /* 0x00007610ff9a7816 */ /* 0x000fe2000000009a */
[----:B------:R-:W-:-:S02]  /*1c3f0*/  @P1 IMAD.MOV.U32 R4, RZ, RZ, R46 ;  /* 0x000000ffff041224 */ /* 0x000fc400078e002e */
[----:B------:R-:W4:Y:S01]  /*1c400*/  LDL R46, [R1+0x24d4] ;  /* 0x0024d400012e7983 */ /* 0x000f220000100800 */
[----:B------:R-:W-:-:S03]  /*1c410*/  PRMT R237, RZ, 0x7610, R237 ;  /* 0x00007610ffed7816 */ /* 0x000fc600000000ed */
[----:B------:R0:W4:Y:S01]  /*1c420*/  @P1 LDG.E.U8 R154, desc[UR52][R4.64] ;  /* 0x00000034049a1981 */ /* 0x000122000c1e1100 */
[----:B------:R-:W-:Y:S01]  /*1c430*/  PRMT R238, RZ, 0x7610, R238 ;  /* 0x00007610ffee7816 */ /* 0x000fe200000000ee */
[----:B0-----:R-:W-:Y:S02]  /*1c440*/  @P1 IMAD.MOV.U32 R4, RZ, RZ, R43 ;  /* 0x000000ffff041224 */ /* 0x001fe400078e002b */
[----:B------:R-:W4:Y:S01]  /*1c450*/  LDL R43, [R1+0x24cc] ;  /* 0x0024cc00012b7983 */ /* 0x000f220000100800 */
[----:B------:R-:W-:-:S03]  /*1c460*/  @P1 IMAD.MOV.U32 R5, RZ, RZ, R125 ;  /* 0x000000ffff051224 */ /* 0x000fc600078e007d */
[----:B------:R-:W4:Y:S04]  /*1c470*/  LDL R125, [R1+0x24c8] ;  /* 0x0024c800017d7983 */ /* 0x000f280000100800 */
[----:B------:R0:W4:Y:S01]  /*1c480*/  @P1 LDG.E.U8 R237, desc[UR52][R4.64] ;  /* 0x0000003404ed1981 */ /* 0x000122000c1e1100 */
[----:B------:R-:W-:Y:S01]  /*1c490*/  ISETP.GT.AND P0, PT, R0, 0xa, PT ;  /* 0x0000000a0000780c */ /* 0x000fe20003f04270 */
[----:B0-----:R-:W-:Y:S02]  /*1c4a0*/  @P1 IMAD.MOV.U32 R4, RZ, RZ, R44 ;  /* 0x000000ffff041224 */ /* 0x001fe400078e002c */
[----:B------:R-:W4:Y:S01]  /*1c4b0*/  LDL R44, [R1+0x24c4] ;  /* 0x0024c400012c7983 */ /* 0x000f220000100800 */
[----:B------:R-:W-:Y:S01]  /*1c4c0*/  PRMT R240, RZ, 0x7610, R240 ;  /* 0x00007610fff07816 */ /* 0x000fe200000000f0 */
[----:B------:R-:W-:-:S02]  /*1c4d0*/  @P1 IMAD.MOV.U32 R5, RZ, RZ, R128 ;  /* 0x000000ffff051224 */ /* 0x000fc400078e0080 */
[----:B------:R-:W4:Y:S04]  /*1c4e0*/  LDL R128, [R1+0x24c0] ;  /* 0x0024c00001807983 */ /* 0x000f280000100800 */
[----:B------:R0:W4:Y:S02]  /*1c4f0*/  @P1 LDG.E.U8 R238, desc[UR52][R4.64] ;  /* 0x0000003404ee1981 */ /* 0x000124000c1e1100 */
[----:B0-----:R-:W-:Y:S02]  /*1c500*/  @P1 IMAD.MOV.U32 R5, RZ, RZ, R126 ;  /* 0x000000ffff051224 */ /* 0x001fe400078e007e */
[----:B------:R-:W4:Y:S01]  /*1c510*/  LDL R126, [R1+0x24bc] ;  /* 0x0024bc00017e7983 */ /* 0x000f220000100800 */
[----:B------:R-:W-:Y:S01]  /*1c520*/  @P1 IMAD.MOV.U32 R4, RZ, RZ, R48 ;  /* 0x000000ffff041224 */ /* 0x000fe200078e0030 */
[----:B------:R-:W-:-:S02]  /*1c530*/  PRMT R233, RZ, 0x7610, R233 ;  /* 0x00007610ffe97816 */ /* 0x000fc400000000e9 */
[----:B------:R-:W4:Y:S04]  /*1c540*/  LDL R48, [R1+0x24b4] ;  /* 0x0024b40001307983 */ /* 0x000f280000100800 */
[----:B------:R3:W4:Y:S02]  /*1c550*/  @P1 LDG.E.U8 R240, desc[UR52][R4.64] ;  /* 0x0000003404f01981 */ /* 0x000724000c1e1100 */
[----:B---3--:R-:W-:Y:S02]  /*1c560*/  @P0 IMAD.MOV.U32 R5, RZ, RZ, R51 ;  /* 0x000000ffff050224 */ /* 0x008fe400078e0033 */
[----:B------:R-:W3:Y:S01]  /*1c570*/  LDL R51, [R1+0x24b0] ;  /* 0x0024b00001337983 */ /* 0x000ee20000100800 */
[----:B------:R-:W-:Y:S01]  /*1c580*/  @P0 IMAD.MOV.U32 R4, RZ, RZ, R47 ;  /* 0x000000ffff040224 */ /* 0x000fe200078e002f */
[----:B------:R-:W-:-:S02]  /*1c590*/  PRMT R234, RZ, 0x7610, R234 ;  /* 0x00007610ffea7816 */ /* 0x000fc400000000ea */
[----:B------:R-:W3:Y:S04]  /*1c5a0*/  LDL R47, [R1+0x24ac] ;  /* 0x0024ac00012f7983 */ /* 0x000ee80000100800 */
[----:B------:R0:W3:Y:S02]  /*1c5b0*/  @P0 LDG.E.U8 R233, desc[UR52][R4.64] ;  /* 0x0000003404e90981 */ /* 0x0000e4000c1e1100 */
[----:B0-----:R-:W-:Y:S01]  /*1c5c0*/  @P0 IMAD.MOV.U32 R4, RZ, RZ, R45 ;  /* 0x000000ffff040224 */ /* 0x001fe200078e002d */
[----:B------:R-:W-:Y:S01]  /*1c5d0*/  PRMT R235, RZ, 0x7610, R235 ;  /* 0x00007610ffeb7816 */ /* 0x000fe200000000eb */
[----:B------:R-:W3:Y:S01]  /*1c5e0*/  LDL R45, [R1+0x24a4] ;  /* 0x0024a400012d7983 */ /* 0x000ee20000100800 */
[----:B--2---:R-:W-:-:S03]  /*1c5f0*/  @P0 IMAD.MOV.U32 R5, RZ, RZ, R49 ;  /* 0x000000ffff050224 */ /* 0x004fc600078e0031 */
[----:B------:R-:W2:Y:S04]  /*1c600*/  LDL R49, [R1+0x24a8] ;  /* 0x0024a80001317983 */ /* 0x000ea80000100800 */
[----:B------:R4:W2:Y:S02]  /*1c610*/  @P0 LDG.E.U8 R234, desc[UR52][R4.64] ;  /* 0x0000003404ea0981 */ /* 0x0008a4000c1e1100 */
[----:B----4-:R-:W-:Y:S02]  /*1c620*/  @P0 IMAD.MOV.U32 R5, RZ, RZ, R127 ;  /* 0x000000ffff050224 */ /* 0x010fe400078e007f */
        /* <DEDUP_REMOVED lines=58> */
[----:B------:R-:W-:-:S03]  /*1c9d0*/  @P0 IMAD.MOV.U32 R4, RZ, RZ, R44 ;  /* 0x000000ffff040224 */ /* 0x000fc600078e002c */
[----:B------:R-:W4:Y:S04]  /*1c9e0*/  LDL R44, [R1+0x2454] ;  /* 0x00245400012c7983 */ /* 0x000f280000100800 */
[----:B------:R3:W4:Y:S01]  /*1c9f0*/  @P0 LDG.E.U8 R228, desc[UR52][R4.64] ;  /* 0x0000003404e40981 */ /* 0x000722000c1e1100 */
[----:B------:R-:W-:Y:S01]  /*1ca00*/  PRMT R221, RZ, 0x7610, R221 ;  /* 0x00007610ffdd7816 */ /* 0x000fe200000000dd */
[----:B---3--:R-:W-:Y:S02]  /*1ca10*/  @P1 IMAD.MOV.U32 R5, RZ, RZ, R51 ;  /* 0x000000ffff051224 */ /* 0x008fe400078e0033 */
[----:B------:R-:W3:Y:S01]  /*1ca20*/  LDL R51, [R1+0x2450] ;  /* 0x0024500001337983 */ /* 0x000ee20000100800 */
[----:B------:R-:W-:-:S03]  /*1ca30*/  @P1 IMAD.MOV.U32 R4, RZ, RZ, R48 ;  /* 0x000000ffff041224 */ /* 0x000fc600078e0030 */
[----:B------:R-:W3:Y:S01]  /*1ca40*/  LDL R48, [R1+0x244c] ;  /* 0x00244c0001307983 */ /* 0x000ee20000100800 */
[----:B------:R-:W-:-:S03]  /*1ca50*/  PRMT R222, RZ, 0x7610, R222 ;  /* 0x00007610ffde7816 */ /* 0x000fc600000000de */
        /* <DEDUP_REMOVED lines=33> */
[----:B0-----:R-:W-:Y:S02]  /*1cc70*/  @P0 IMAD.MOV.U32 R4, RZ, RZ, R44 ;  /* 0x000000ffff040224 */ /* 0x001fe400078e002c */
[----:B---3--:R-:W-:Y:S01]  /*1cc80*/  @P0 IMAD.MOV.U32 R5, RZ, RZ, R51 ;  /* 0x000000ffff050224 */ /* 0x008fe200078e0033 */
[----:B------:R-:W3:Y:S04]  /*1cc90*/  LDL R44, [R1+0x2424] ;  /* 0x00242400012c7983 */ /* 0x000ee80000100800 */
[----:B------:R-:W3:Y:S04]  /*1cca0*/  LDL R51, [R1+0x2420] ;  /* 0x0024200001337983 */ /* 0x000ee80000100800 */
[----:B------:R0:W3:Y:S01]  /*1ccb0*/  @P0 LDG.E.U8 R218, desc[UR52][R4.64] ;  /* 0x0000003404da0981 */ /* 0x0000e2000c1e1100 */
[----:B------:R-:W-:Y:S01]  /*1ccc0*/  PRMT R220, RZ, 0x7610, R220 ;  /* 0x00007610ffdc7816 */ /* 0x000fe200000000dc */
[----:B0-----:R-:W-:-:S02]  /*1ccd0*/  @P0 IMAD.MOV.U32 R4, RZ, RZ, R48 ;  /* 0x000000ffff040224 */ /* 0x001fc400078e0030 */
        /* <DEDUP_REMOVED lines=29> */
[----:B------:R3:W4:Y:S01]  /*1ceb0*/  @P1 LDG.E.U8 R213, desc[UR52][R4.64] ;  /* 0x0000003404d51981 */ /* 0x000722000c1e1100 */
[----:B------:R-:W-:Y:S01]  /*1cec0*/  PRMT R215, RZ, 0x7610, R215 ;  /* 0x00007610ffd77816 */ /* 0x000fe200000000d7 */
[----:B---3--:R-:W-:Y:S02]  /*1ced0*/  @P0 IMAD.MOV.U32 R4, RZ, RZ, R44 ;  /* 0x000000ffff040224 */ /* 0x008fe400078e002c */
[----:B------:R-:W3:Y:S01]  /*1cee0*/  LDL R44, [R1+0x23ec] ;  /* 0x0023ec00012c7983 */ /* 0x000ee20000100800 */
[----:B------:R-:W-:-:S03]  /*1cef0*/  @P0 IMAD.MOV.U32 R5, RZ, RZ, R51 ;  /* 0x000000ffff050224 */ /* 0x000fc600078e0033 */
[----:B------:R-:W3:Y:S04]  /*1cf00*/  LDL R51, [R1+0x23f0] ;  /* 0x0023f00001337983 */ /* 0x000ee80000100800 */
[----:B------:R0:W3:Y:S02]  /*1cf10*/  @P0 LDG.E.U8 R214, desc[UR52][R4.64] ;  /* 0x0000003404d60981 */ /* 0x0000e4000c1e1100 */
[----:B0-----:R-:W-:Y:S02]  /*1cf20*/  @P0 IMAD.MOV.U32 R4, RZ, RZ, R48 ;  /* 0x000000ffff040224 */ /* 0x001fe400078e0030 */
[----:B------:R-:W3:Y:S01]  /*1cf30*/  LDL R48, [R1+0x23e8] ;  /* 0x0023e80001307983 */ /* 0x000ee20000100800 */
[----:B--2---:R-:W-:Y:S01]  /*1cf40*/  @P0 IMAD.MOV.U32 R5, RZ, RZ, R49 ;  /* 0x000000ffff050224 */ /* 0x004fe200078e0031 */
[----:B------:R-:W-:-:S02]  /*1cf50*/  PRMT R217, RZ, 0x7610, R217 ;  /* 0x00007610ffd97816 */ /* 0x000fc400000000d9 */
[----:B------:R-:W2:Y:S04]  /*1cf60*/  LDL R49, [R1+0x23e4] ;  /* 0x0023e40001317983 */ /* 0x000ea80000100800 */
[----:B------:R4:W2:Y:S02]  /*1cf70*/  @P0 LDG.E.U8 R215, desc[UR52][R4.64] ;  /* 0x0000003404d70981 */ /* 0x0008a4000c1e1100 */
[----:B----4-:R-:W-:Y:S02]  /*1cf80*/  @P0 IMAD.MOV.U32 R5, RZ, RZ, R127 ;  /* 0x000000ffff050224 */ /* 0x010fe400078e007f */
[----:B------:R-:W4:Y:S01]  /*1cf90*/  LDL R127, [R1+0x23e0] ;  /* 0x0023e000017f7983 */ /* 0x000f220000100800 */
        /* <DEDUP_REMOVED lines=24> */
[----:B0-----:R-:W-:Y:S02]  /*1d120*/  @P1 IMAD.MOV.U32 R4, RZ, RZ, R43 ;  /* 0x000000ffff041224 */ /* 0x001fe400078e002b */
[----:B------:R-:W2:Y:S01]  /*1d130*/  LDL R43, [R1+0x23c4] ;  /* 0x0023c400012b7983 */ /* 0x000ea20000100800 */
[----:B---3--:R-:W-:-:S03]  /*1d140*/  @P1 IMAD.MOV.U32 R5, RZ, RZ, R51 ;  /* 0x000000ffff051224 */ /* 0x008fc600078e0033 */
[----:B------:R-:W3:Y:S04]  /*1d150*/  LDL R51, [R1+0x23c0] ;  /* 0x0023c00001337983 */ /* 0x000ee80000100800 */
[----:B------:R0:W3:Y:S01]  /*1d160*/  @P1 LDG.E.U8 R210, desc[UR52][R4.64] ;  /* 0x0000003404d21981 */ /* 0x0000e2000c1e1100 */
[----:B------:R-:W-:Y:S01]  /*1d170*/  PRMT R212, RZ, 0x7610, R212 ;  /* 0x00007610ffd47816 */ /* 0x000fe200000000d4 */
[----:B0-----:R-:W-:Y:S02]  /*1d180*/  @P1 IMAD.MOV.U32 R5, RZ, RZ, R48 ;  /* 0x000000ffff051224 */ /* 0x001fe400078e0030 */
[----:B------:R-:W3:Y:S01]  /*1d190*/  LDL R48, [R1+0x23b8] ;  /* 0x0023b80001307983 */ /* 0x000ee20000100800 */
[----:B------:R-:W-:-:S03]  /*1d1a0*/  @P1 IMAD.MOV.U32 R4, RZ, RZ, R44 ;  /* 0x000000ffff041224 */ /* 0x000fc600078e002c */
[----:B------:R-:W3:Y:S04]  /*1d1b0*/  LDL R44, [R1+0x23bc] ;  /* 0x0023bc00012c7983 */ /* 0x000ee80000100800 */
[----:B------:R4:W3:Y:S02]  /*1d1c0*/  @P1 LDG.E.U8 R212, desc[UR52][R4.64] ;  /* 0x0000003404d41981 */ /* 0x0008e4000c1e1100 */
[----:B----4-:R-:W-:Y:S02]  /*1d1d0*/  @P0 IMAD.MOV.U32 R5, RZ, RZ, R127 ;  /* 0x000000ffff050224 */ /* 0x010fe400078e007f */
[----:B------:R-:W4:Y:S01]  /*1d1e0*/  LDL R127, [R1+0x23b0] ;  /* 0x0023b000017f7983 */ /* 0x000f220000100800 */
[----:B------:R-:W-:Y:S01]  /*1d1f0*/  PRMT R203, RZ, 0x7610, R203 ;  /* 0x00007610ffcb7816 */ /* 0x000fe200000000cb */
[----:B--2---:R-:W-:-:S02]  /*1d200*/  @P0 IMAD.MOV.U32 R4, RZ, RZ, R49 ;  /* 0x000000ffff040224 */ /* 0x004fc400078e0031 */
        /* <DEDUP_REMOVED lines=22> */
[----:B0-----:R-:W-:Y:S01]  /*1d370*/  @P1 IMAD.MOV.U32 R4, RZ, RZ, R43 ;  /* 0x000000ffff041224 */ /* 0x001fe200078e002b */
[----:B------:R-:W-:Y:S01]  /*1d380*/  PRMT R200, RZ, 0x7610, R200 ;  /* 0x00007610ffc87816 */ /* 0x000fe200000000c8 */
[----:B------:R-:W2:Y:S01]  /*1d390*/  LDL R43, [R1+0x238c] ;  /* 0x00238c00012b7983 */ /* 0x000ea20000100800 */
[----:B---3--:R-:W-:-:S03]  /*1d3a0*/  @P1 IMAD.MOV.U32 R5, RZ, RZ, R51 ;  /* 0x000000ffff051224 */ /* 0x008fc600078e0033 */
[----:B------:R-:W3:Y:S04]  /*1d3b0*/  LDL R51, [R1+0x2390] ;  /* 0x0023900001337983 */ /* 0x000ee80000100800 */
[----:B------:R0:W3:Y:S02]  /*1d3c0*/  @P1 LDG.E.U8 R199, desc[UR52][R4.64] ;  /* 0x0000003404c71981 */ /* 0x0000e4000c1e1100 */
        /* <DEDUP_REMOVED lines=8> */
[----:B--2---:R-:W-:Y:S01]  /*1d450*/  @P1 IMAD.MOV.U32 R4, RZ, RZ, R49 ;  /* 0x000000ffff041224 */ /* 0x004fe200078e0031 */
[----:B------:R-:W-:Y:S01]  /*1d460*/  ISETP.GT.AND P0, PT, R0, 0x14, PT ;  /* 0x000000140000780c */ /* 0x000fe20003f04270 */
        /* <DEDUP_REMOVED lines=33> */
[----:B0-----:R-:W-:Y:S02]  /*1d680*/  @P1 IMAD.MOV.U32 R4, RZ, RZ, R44 ;  /* 0x000000ffff041224 */ /* 0x001fe400078e002c */
[----:B------:R-:W3:Y:S01]  /*1d690*/  LDL R44, [R1+0x2354] ;  /* 0x00235400012c7983 */ /* 0x000ee20000100800 */
[----:B----4-:R-:W-:-:S03]  /*1d6a0*/  @P1 IMAD.MOV.U32 R5, RZ, RZ, R127 ;  /* 0x000000ffff051224 */ /* 0x010fc600078e007f */
[----:B------:R-:W4:Y:S01]  /*1d6b0*/  LDL R127, [R1+0x2350] ;  /* 0x00235000017f7983 */ /* 0x000f220000100800 */
[----:B------:R-:W-:Y:S02]  /*1d6c0*/  PRMT R191, RZ, 0x7610, R191 ;  /* 0x00007610ffbf7816 */ /* 0x000fe400000000bf */
[----:B------:R-:W-:-:S04]  /*1d6d0*/  PRMT R192, RZ, 0x7610, R192 ;  /* 0x00007610ffc07816 */ /* 0x000fc800000000c0 */
[----:B------:R2:W4:Y:S01]  /*1d6e0*/  @P1 LDG.E.U8 R191, desc[UR52][R4.64] ;  /* 0x0000003404bf1981 */ /* 0x000522000c1e1100 */
[----:B------:R-:W-:Y:S01]  /*1d6f0*/  PRMT R193, RZ, 0x7610, R193 ;  /* 0x00007610ffc17816 */ /* 0x000fe200000000c1 */
[----:B--2---:R-:W-:Y:S02]  /*1d700*/  @P1 IMAD.MOV.U32 R4, RZ, RZ, R49 ;  /* 0x000000ffff041224 */ /* 0x004fe400078e0031 */
        /* <DEDUP_REMOVED lines=33> */
[----:B------:R-:W-:Y:S02]  /*1d920*/  ISETP.GT.AND P1, PT, R0, 0x17, PT ;  /* 0x000000170000780c */ /* 0x000fe40003f24270 */
[----:B------:R-:W-:Y:S02]  /*1d930*/  PRMT R190, RZ, 0x7610, R190 ;  /* 0x00007610ffbe7816 */ /* 0x000fe400000000be */
[----:B------:R2:W4:Y:S01]  /*1d940*/  @P0 LDG.E.U8 R189, desc[UR52][R4.64] ;  /* 0x0000003404bd0981 */ /* 0x000522000c1e1100 */
[----:B------:R-:W-:Y:S01]  /*1d950*/  PRMT R183, RZ, 0x7610, R183 ;  /* 0x00007610ffb77816 */ /* 0x000fe200000000b7 */
[----:B--2---:R-:W-:Y:S02]  /*1d960*/  @P0 IMAD.MOV.U32 R4, RZ, RZ, R49 ;  /* 0x000000ffff040224 */ /* 0x004fe400078e0031 */
        /* <DEDUP_REMOVED lines=26> */
[----:B------:R-:W3:Y:S01]  /*1db10*/  LDL R46, [R1+0x22fc] ;  /* 0x0022fc00012e7983 */ /* 0x000ee20000100800 */
[----:B------:R-:W-:-:S03]  /*1db20*/  PRMT R179, RZ, 0x7610, R179 ;  /* 0x00007610ffb37816 */ /* 0x000fc600000000b3 */
[----:B------:R0:W3:Y:S02]  /*1db30*/  @P1 LDG.E.U8 R186, desc[UR52][R4.64] ;  /* 0x0000003404ba1981 */ /* 0x0000e4000c1e1100 */
[----:B0-----:R-:W-:Y:S02]  /*1db40*/  @P0 IMAD.MOV.U32 R4, RZ, RZ, R43 ;  /* 0x000000ffff040224 */ /* 0x001fe400078e002b */
[----:B------:R-:W3:Y:S01]  /*1db50*/  LDL R43, [R1+0x22f4] ;  /* 0x0022f400012b7983 */ /* 0x000ee20000100800 */
[----:B----4-:R-:W-:-:S03]  /*1db60*/  @P0 IMAD.MOV.U32 R5, RZ, RZ, R127 ;  /* 0x000000ffff050224 */ /* 0x010fc600078e007f */
[----:B------:R-:W4:Y:S04]  /*1db70*/  LDL R127, [R1+0x22f0] ;  /* 0x0022f000017f7983 */ /* 0x000f280000100800 */
[----:B------:R0:W4:Y:S02]  /*1db80*/  @P0 LDG.E.U8 R179, desc[UR52][R4.64] ;  /* 0x0000003404b30981 */ /* 0x000124000c1e1100 */
[----:B0-----:R-:W-:Y:S02]  /*1db90*/  @P0 IMAD.MOV.U32 R4, RZ, RZ, R44 ;  /* 0x000000ffff040224 */ /* 0x001fe400078e002c */
[----:B------:R-:W4:Y:S01]  /*1dba0*/  LDL R44, [R1+0x22ec] ;  /* 0x0022ec00012c7983 */ /* 0x000f220000100800 */
[----:B------:R-:W-:Y:S02]  /*1dbb0*/  PRMT R180, RZ, 0x7610, R180 ;  /* 0x00007610ffb47816 */ /* 0x000fe400000000b4 */
[----:B------:R-:W-:Y:S01]  /*1dbc0*/  PRMT R181, RZ, 0x7610, R181 ;  /* 0x00007610ffb57816 */ /* 0x000fe200000000b5 */
[----:B--2---:R-:W-:-:S02]  /*1dbd0*/  @P0 IMAD.MOV.U32 R5, RZ, RZ, R125 ;  /* 0x000000ffff050224 */ /* 0x004fc400078e007d */
        /* <DEDUP_REMOVED lines=34> */
[----:B------:R-:W-:Y:S02]  /*1de00*/  ISETP.GT.AND P0, PT, R0, 0x1a, PT ;  /* 0x0000001a0000780c */ /* 0x000fe40003f04270 */
[----:B------:R-:W-:-:S02]  /*1de10*/  PRMT R178, RZ, 0x7610, R178 ;  /* 0x00007610ffb27816 */ /* 0x000fc400000000b2 */
[----:B------:R-:W-:Y:S01]  /*1de20*/  PRMT R171, RZ, 0x7610, R171 ;  /* 0x00007610ffab7816 */ /* 0x000fe200000000ab */
[----:B--2---:R-:W-:Y:S02]  /*1de30*/  @P1 IMAD.MOV.U32 R5, RZ, RZ, R125 ;  /* 0x000000ffff051224 */ /* 0x004fe400078e007d */
        /* <DEDUP_REMOVED lines=14> */
[----:B------:R0:W2:Y:S01]  /*1df20*/  @P0 LDG.E.U8 R172, desc[UR52][R4.64] ;  /* 0x0000003404ac0981 */ /* 0x0000a2000c1e1100 */
[----:B------:R-:W-:Y:S01]  /*1df30*/  PRMT R174, RZ, 0x7610, R174 ;  /* 0x00007610ffae7816 */ /* 0x000fe200000000ae */
[----:B0-----:R-:W-:Y:S02]  /*1df40*/  @P0 IMAD.MOV.U32 R4, RZ, RZ, R47 ;  /* 0x000000ffff040224 */ /* 0x001fe400078e002f */
[----:B------:R-:W2:Y:S01]  /*1df50*/  LDL R47, [R1+0x22a4] ;  /* 0x0022a400012f7983 */ /* 0x000ea20000100800 */
[----:B---3--:R-:W-:-:S03]  /*1df60*/  @P0 IMAD.MOV.U32 R5, RZ, RZ, R51 ;  /* 0x000000ffff050224 */ /* 0x008fc600078e0033 */
[----:B------:R-:W3:Y:S04]  /*1df70*/  LDL R51, [R1+0x22a0] ;  /* 0x0022a00001337983 */ /* 0x000ee80000100800 */
[----:B------:R0:W3:Y:S02]  /*1df80*/  @P0 LDG.E.U8 R173, desc[UR52][R4.64] ;  /* 0x0000003404ad0981 */ /* 0x0000e4000c1e1100 */
[----:B0-----:R-:W-:Y:S02]  /*1df90*/  @P0 IMAD.MOV.U32 R4, RZ, RZ, R45 ;  /* 0x000000ffff040224 */ /* 0x001fe400078e002d */
[----:B------:R-:W-:Y:S01]  /*1dfa0*/  @P0 IMAD.MOV.U32 R5, RZ, RZ, R48 ;  /* 0x000000ffff050224 */ /* 0x000fe200078e0030 */
[----:B------:R-:W3:Y:S04]  /*1dfb0*/  LDL R45, [R1+0x229c] ;  /* 0x00229c00012d7983 */ /* 0x000ee80000100800 */
[----:B------:R-:W3:Y:S04]  /*1dfc0*/  LDL R48, [R1+0x2298] ;  /* 0x0022980001307983 */ /* 0x000ee80000100800 */
[----:B------:R0:W3:Y:S01]  /*1dfd0*/  @P0 LDG.E.U8 R174, desc[UR52][R4.64] ;  /* 0x0000003404ae0981 */ /* 0x0000e2000c1e1100 */
[----:B------:R-:W-:Y:S01]  /*1dfe0*/  PRMT R167, RZ, 0x7610, R167 ;  /* 0x00007610ffa77816 */ /* 0x000fe200000000a7 */
[----:B0-----:R-:W-:-:S02]  /*1dff0*/  @P1 IMAD.MOV.U32 R4, RZ, RZ, R46 ;  /* 0x000000ffff041224 */ /* 0x001fc400078e002e */
[----:B------:R-:W3:Y:S01]  /*1e000*/  LDL R46, [R1+0x2294] ;  /* 0x00229400012e7983 */ /* 0x000ee20000100800 */
[----:B----4-:R-:W-:-:S03]  /*1e010*/  @P1 IMAD.MOV.U32 R5, RZ, RZ, R127 ;  /* 0x000000ffff051224 */ /* 0x010fc600078e007f */
[----:B------:R-:W4:Y:S04]  /*1e020*/  LDL R127, [R1+0x2290] ;  /* 0x00229000017f7983 */ /* 0x000f280000100800 */
[----:B------:R0:W4:Y:S02]  /*1e030*/  @P1 LDG.E.U8 R167, desc[UR52][R4.64] ;  /* 0x0000003404a71981 */ /* 0x000124000c1e1100 */
[----:B0-----:R-:W-:Y:S02]  /*1e040*/  @P1 IMAD.MOV.U32 R4, RZ, RZ, R43 ;  /* 0x000000ffff041224 */ /* 0x001fe400078e002b */
[----:B------:R-:W-:Y:S01]  /*1e050*/  @P1 IMAD.MOV.U32 R5, RZ, RZ, R44 ;  /* 0x000000ffff051224 */ /* 0x000fe200078e002c */
[----:B------:R-:W4:Y:S04]  /*1e060*/  LDL R43, [R1+0x228c] ;  /* 0x00228c00012b7983 */ /* 0x000f280000100800 */
[----:B------:R-:W4:Y:S01]  /*1e070*/  LDL R44, [R1+0x2288] ;  /* 0x00228800012c7983 */ /* 0x000f220000100800 */
[----:B------:R-:W-:-:S02]  /*1e080*/  PRMT R168, RZ, 0x7610, R168 ;  /* 0x00007610ffa87816 */ /* 0x000fc400000000a8 */
[----:B------:R-:W-:-:S04]  /*1e090*/  PRMT R169, RZ, 0x7610, R169 ;  /* 0x00007610ffa97816 */ /* 0x000fc800000000a9 */
[----:B------:R2:W4:Y:S01]  /*1e0a0*/  @P1 LDG.E.U8 R168, desc[UR52][R4.64] ;  /* 0x0000003404a81981 */ /* 0x000522000c1e1100 */
[----:B------:R-:W-:Y:S01]  /*1e0b0*/  ISETP.GT.AND P0, PT, R0, 0x1c, PT ;  /* 0x0000001c0000780c */ /* 0x000fe20003f04270 */
[----:B--2---:R-:W-:Y:S02]  /*1e0c0*/  @P1 IMAD.MOV.U32 R4, RZ, RZ, R125 ;  /* 0x000000ffff041224 */ /* 0x004fe400078e007d */
[----:B------:R-:W2:Y:S01]  /*1e0d0*/  LDL R125, [R1+0x2284] ;  /* 0x00228400017d7983 */ /* 0x000ea20000100800 */
[----:B------:R-:W-:Y:S02]  /*1e0e0*/  PRMT R170, RZ, 0x7610, R170 ;  /* 0x00007610ffaa7816 */ /* 0x000fe400000000aa */
[----:B------:R-:W-:Y:S01]  /*1e0f0*/  PRMT R163, RZ, 0x7610, R163 ;  /* 0x00007610ffa37816 */ /* 0x000fe200000000a3 */
[----:B------:R-:W-:Y:S01]  /*1e100*/  @P1 IMAD.MOV.U32 R5, RZ, RZ, R128 ;  /* 0x000000ffff051224 */ /* 0x000fe200078e0080 */
[----:B------:R-:W-:Y:S01]  /*1e110*/  PRMT R164, RZ, 0x7610, R164 ;  /* 0x00007610ffa47816 */ /* 0x000fe200000000a4 */
[----:B------:R-:W2:Y:S04]  /*1e120*/  LDL R128, [R1+0x2258] ;  /* 0x0022580001807983 */ /* 0x000ea80000100800 */
[----:B------:R0:W2:Y:S02]  /*1e130*/  @P1 LDG.E.U8 R169, desc[UR52][R4.64] ;  /* 0x0000003404a91981 */ /* 0x0000a4000c1e1100 */
[----:B0-----:R-:W-:-:S02]  /*1e140*/  @P1 IMAD.MOV.U32 R5, RZ, RZ, R126 ;  /* 0x000000ffff051224 */ /* 0x001fc400078e007e */
[----:B------:R-:W2:Y:S01]  /*1e150*/  LDL R126, [R1+0x227c] ;  /* 0x00227c00017e7983 */ /* 0x000ea20000100800 */
[----:B------:R-:W-:-:S03]  /*1e160*/  @P1 IMAD.MOV.U32 R4, RZ, RZ, R49 ;  /* 0x000000ffff041224 */ /* 0x000fc600078e0031 */
[----:B------:R-:W2:Y:S04]  /*1e170*/  LDL R49, [R1+0x2274] ;  /* 0x0022740001317983 */ /* 0x000ea80000100800 */
[----:B------:R0:W2:Y:S02]  /*1e180*/  @P1 LDG.E.U8 R170, desc[UR52][R4.64] ;  /* 0x0000003404aa1981 */ /* 0x0000a4000c1e1100 */
[----:B0-----:R-:W-:Y:S02]  /*1e190*/  @P0 IMAD.MOV.U32 R4, RZ, RZ, R47 ;  /* 0x000000ffff040224 */ /* 0x001fe400078e002f */
        /* <DEDUP_REMOVED lines=8> */
[----:B------:R0:W3:Y:S01]  /*1e220*/  @P0 LDG.E.U8 R164, desc[UR52][R4.64] ;  /* 0x0000003404a40981 */ /* 0x0000e2000c1e1100 */
[----:B------:R-:W-:Y:S01]  /*1e230*/  PRMT R165, RZ, 0x7610, R165 ;  /* 0x00007610ffa57816 */ /* 0x000fe200000000a5 */
[----:B0-----:R-:W-:Y:S02]  /*1e240*/  @P0 IMAD.MOV.U32 R4, RZ, RZ, R46 ;  /* 0x000000ffff040224 */ /* 0x001fe400078e002e */
[----:B------:R-:W3:Y:S01]  /*1e250*/  LDL R46, [R1+0x2260] ;  /* 0x00226000012e7983 */ /* 0x000ee20000100800 */
[----:B----4-:R-:W-:-:S03]  /*1e260*/  @P0 IMAD.MOV.U32 R5, RZ, RZ, R127 ;  /* 0x000000ffff050224 */ /* 0x010fc600078e007f */
[----:B------:R-:W4:Y:S04]  /*1e270*/  LDL R127, [R1+0x225c] ;  /* 0x00225c00017f7983 */ /* 0x000f280000100800 */
[----:B------:R0:W4:Y:S02]  /*1e280*/  @P0 LDG.E.U8 R165, desc[UR52][R4.64] ;  /* 0x0000003404a50981 */ /* 0x000124000c1e1100 */
[----:B0-----:R-:W-:Y:S02]  /*1e290*/  @P0 IMAD.MOV.U32 R4, RZ, RZ, R43 ;  /* 0x000000ffff040224 */ /* 0x001fe400078e002b */
[----:B------:R-:W4:Y:S01]  /*1e2a0*/  LDL R43, [R1+0x2254] ;  /* 0x00225400012b7983 */ /* 0x000f220000100800 */
[----:B------:R-:W-:-:S03]  /*1e2b0*/  @P0 IMAD.MOV.U32 R5, RZ, RZ, R44 ;  /* 0x000000ffff050224 */ /* 0x000fc600078e002c */
[----:B------:R-:W4:Y:S01]  /*1e2c0*/  LDL R44, [R1+0x2250] ;  /* 0x00225000012c7983 */ /* 0x000f220000100800 */
[----:B------:R-:W-:Y:S02]  /*1e2d0*/  ISETP.GT.AND P1, PT, R0, 0x1d, PT ;  /* 0x0000001d0000780c */ /* 0x000fe40003f24270 */
[----:B------:R-:W-:Y:S02]  /*1e2e0*/  PRMT R166, RZ, 0x7610, R166 ;  /* 0x00007610ffa67816 */ /* 0x000fe400000000a6 */
[----:B------:R-:W-:-:S04]  /*1e2f0*/  PRMT R159, RZ, 0x7610, R159 ;  /* 0x00007610ff9f7816 */ /* 0x000fc8000000009f */
[----:B------:R2:W4:Y:S05]  /*1e300*/  @P0 LDG.E.U8 R166, desc[UR52][R4.64] ;  /* 0x0000003404a60981 */ /* 0x00052a000c1e1100 */
[----:B--2---:R-:W-:Y:S02]  /*1e310*/  @P1 IMAD.MOV.U32 R4, RZ, RZ, R125 ;  /* 0x000000ffff041224 */ /* 0x004fe400078e007d */
[----:B------:R-:W-:Y:S01]  /*1e320*/  @P1 IMAD.MOV.U32 R5, RZ, RZ, R130 ;  /* 0x000000ffff051224 */ /* 0x000fe200078e0082 */
[----:B------:R-:W2:Y:S04]  /*1e330*/  LDL R125, [R1+0x224c] ;  /* 0x00224c00017d7983 */ /* 0x000ea80000100800 */
[----:B------:R0:W2:Y:S01]  /*1e340*/  @P1 LDG.E.U8 R159, desc[UR52][R4.64] ;  /* 0x00000034049f1981 */ /* 0x0000a2000c1e1100 */
[----:B------:R-:W-:-:S02]  /*1e350*/  PRMT R160, RZ, 0x7610, R160 ;  /* 0x00007610ffa07816 */ /* 0x000fc400000000a0 */
[----:B------:R-:W-:Y:S02]  /*1e360*/  PRMT R161, RZ, 0x7610, R161 ;  /* 0x00007610ffa17816 */ /* 0x000fe400000000a1 */
[----:B------:R-:W-:Y:S01]  /*1e370*/  ISETP.GT.AND P0, PT, R0, 0x1e, PT ;  /* 0x0000001e0000780c */ /* 0x000fe20003f04270 */
[----:B0-----:R-:W-:Y:S01]  /*1e380*/  @P1 IMAD.MOV.U32 R5, RZ, RZ, R129 ;  /* 0x000000ffff051224 */ /* 0x001fe200078e0081 */
[----:B------:R-:W-:Y:S01]  /*1e390*/  PRMT R162, RZ, 0x7610, R162 ;  /* 0x00007610ffa27816 */ /* 0x000fe200000000a2 */
[----:B------:R-:W-:Y:S02]  /*1e3a0*/  @P1 IMAD.MOV.U32 R4, RZ, RZ, R126 ;  /* 0x000000ffff041224 */ /* 0x000fe400078e007e */
[----:B------:R-:W2:Y:S04]  /*1e3b0*/  LDL R126, [R1+0x2248] ;  /* 0x00224800017e7983 */ /* 0x000ea80000100800 */
[----:B------:R0:W2:Y:S02]  /*1e3c0*/  @P1 LDG.E.U8 R160, desc[UR52][R4.64] ;  /* 0x0000003404a01981 */ /* 0x0000a4000c1e1100 */
[----:B0-----:R-:W-:-:S02]  /*1e3d0*/  @P1 IMAD.MOV.U32 R4, RZ, RZ, R49 ;  /* 0x000000ffff041224 */ /* 0x001fc400078e0031 */
        /* <DEDUP_REMOVED lines=9> */
[----:B------:R0:W3:Y:S01]  /*1e470*/  @P1 LDG.E.U8 R162, desc[UR52][R4.64] ;  /* 0x0000003404a21981 */ /* 0x0000e2000c1e1100 */
[----:B------:R-:W-:Y:S01]  /*1e480*/  PRMT R156, RZ, 0x7610, R156 ;  /* 0x00007610ff9c7816 */ /* 0x000fe2000000009c */
[----:B0-----:R-:W-:Y:S02]  /*1e490*/  @P0 IMAD.MOV.U32 R4, RZ, RZ, R45 ;  /* 0x000000ffff040224 */ /* 0x001fe400078e002d */
[----:B------:R-:W-:Y:S01]  /*1e4a0*/  @P0 IMAD.MOV.U32 R5, RZ, RZ, R46 ;  /* 0x000000ffff050224 */ /* 0x000fe200078e002e */
[----:B------:R-:W3:Y:S04]  /*1e4b0*/  LDL R45, [R1+0x2234] ;  /* 0x00223400012d7983 */ /* 0x000ee80000100800 */
[----:B------:R0:W3:Y:S04]  /*1e4c0*/  @P0 LDG.E.U8 R155, desc[UR52][R4.64] ;  /* 0x00000034049b0981 */ /* 0x0000e8000c1e1100 */
[----:B------:R-:W3:Y:S01]  /*1e4d0*/  LDL R46, [R1+0x2230] ;  /* 0x00223000012e7983 */ /* 0x000ee20000100800 */
[----:B0-----:R-:W-:-:S02]  /*1e4e0*/  @P0 IMAD.MOV.U32 R5, RZ, RZ, R128 ;  /* 0x000000ffff050224 */ /* 0x001fc400078e0080 */
[----:B----4-:R-:W-:-:S05]  /*1e4f0*/  @P0 IMAD.MOV.U32 R4, RZ, RZ, R127 ;  /* 0x000000ffff040224 */ /* 0x010fca00078e007f */
[----:B------:R0:W4:Y:S02]  /*1e500*/  @P0 LDG.E.U8 R156, desc[UR52][R4.64] ;  /* 0x00000034049c0981 */ /* 0x000124000c1e1100 */
[----:B0-----:R-:W-:Y:S02]  /*1e510*/  @P0 IMAD.MOV.U32 R4, RZ, RZ, R43 ;  /* 0x000000ffff040224 */ /* 0x001fe400078e002b */
[----:B------:R-:W4:Y:S01]  /*1e520*/  LDL R43, [R1+0x222c] ;  /* 0x00222c00012b7983 */ /* 0x000f220000100800 */
[----:B------:R-:W-:-:S03]  /*1e530*/  @P0 IMAD.MOV.U32 R5, RZ, RZ, R44 ;  /* 0x000000ffff050224 */ /* 0x000fc600078e002c */
[----:B------:R-:W4:Y:S01]  /*1e540*/  LDL R44, [R1+0x2228] ;  /* 0x00222800012c7983 */ /* 0x000f220000100800 */
[----:B------:R-:W-:Y:S02]  /*1e550*/  PRMT R157, RZ, 0x7610, R157 ;  /* 0x00007610ff9d7816 */ /* 0x000fe4000000009d */
[----:B------:R-:W-:-:S04]  /*1e560*/  LOP3.LUT R158, R158, 0xffff, RZ, 0xc0, !PT ;  /* 0x0000ffff9e9e7812 */ /* 0x000fc800078ec0ff */
[----:B------:R0:W4:Y:S02]  /*1e570*/  @P0 LDG.E.U8 R157, desc[UR52][R4.64] ;  /* 0x00000034049d0981 */ /* 0x000124000c1e1100 */
[----:B0-----:R-:W-:-:S04]  /*1e580*/  LOP3.LUT R4, R41, 0xffff, RZ, 0xc0, !PT ;  /* 0x0000ffff29047812 */ /* 0x001fc800078ec0ff */
[--C-:B------:R-:W-:Y:S01]  /*1e590*/  PRMT R41, R4, 0x3340, R158.reuse ;  /* 0x0000334004297816 */ /* 0x100fe2000000009e */
[----:B--2---:R-:W-:Y:S01]  /*1e5a0*/  @P0 IMAD.MOV.U32 R4, RZ, RZ, R125 ;  /* 0x000000ffff040224 */ /* 0x004fe200078e007d */
[----:B------:R-:W-:Y:S02]  /*1e5b0*/  PRMT R158, RZ, 0x7610, R158 ;  /* 0x00007610ff9e7816 */ /* 0x000fe4000000009e */
[----:B------:R-:W-:Y:S02]  /*1e5c0*/  LOP3.LUT R22, R22, 0xffff, RZ, 0xc0, !PT ;  /* 0x0000ffff16167812 */ /* 0x000fe400078ec0ff */
[----:B------:R-:W-:Y:S02]  /*1e5d0*/  LOP3.LUT R251, R251, 0xffff, RZ, 0xc0, !PT ;  /* 0x0000fffffbfb7812 */ /* 0x000fe400078ec0ff */
[----:B------:R-:W-:Y:S02]  /*1e5e0*/  LOP3.LUT R23, R23, 0xffff, RZ, 0xc0, !PT ;  /* 0x0000ffff17177812 */ /* 0x000fe400078ec0ff */
[----:B------:R-:W-:-:S02]  /*1e5f0*/  LOP3.LUT R245, R245, 0xffff, RZ, 0xc0, !PT ;  /* 0x0000fffff5f57812 */ /* 0x000fc400078ec0ff */
[----:B------:R-:W-:Y:S01]  /*1e600*/  PRMT R251, R251, 0x3340, R23 ;  /* 0x00003340fbfb7816 */ /* 0x000fe20000000017 */
[----:B------:R-:W-:-:S05]  /*1e610*/  @P0 IMAD.MOV.U32 R5, RZ, RZ, R126 ;  /* 0x000000ffff050224 */ /* 0x000fca00078e007e */
[----:B------:R0:W2:Y:S01]  /*1e620*/  @P0 LDG.E.U8 R158, desc[UR52][R4.64] ;  /* 0x00000034049e0981 */ /* 0x0000a2000c1e1100 */
[----:B------:R-:W-:Y:S02]  /*1e630*/  ISETP.GT.AND P0, PT, R0, 0x1f, PT ;  /* 0x0000001f0000780c */ /* 0x000fe40003f04270 */
[----:B0-----:R-:W-:-:S04]  /*1e640*/  LOP3.LUT R4, R42, 0xffff, RZ, 0xc0, !PT ;  /* 0x0000ffff2a047812 */ /* 0x001fc800078ec0ff */
[----:B------:R-:W-:-:S07]  /*1e650*/  PRMT R42, R4, 0x3340, R22 ;  /* 0x00003340042a7816 */ /* 0x000fce0000000016 */
[----:B------:R-:W-:Y:S01]  /*1e660*/  @P0 IMAD.MOV.U32 R4, RZ, RZ, R49 ;  /* 0x000000ffff040224 */ /* 0x000fe200078e0031 */
[----:B------:R-:W-:Y:S01]  /*1e670*/  PRMT R22, RZ, 0x7610, R22 ;  /* 0x00007610ff167816 */ /* 0x000fe20000000016 */
[----:B---3--:R-:W-:Y:S01]  /*1e680*/  @P0 IMAD.MOV.U32 R5, RZ, RZ, R51 ;  /* 0x000000ffff050224 */ /* 0x008fe200078e0033 */
[----:B------:R-:W-:Y:S02]  /*1e690*/  PRMT R23, RZ, 0x7610, R23 ;  /* 0x00007610ff177816 */ /* 0x000fe40000000017 */
[----:B------:R-:W-:Y:S02]  /*1e6a0*/  LOP3.LUT R153, R153, 0xffff, RZ, 0xc0, !PT ;  /* 0x0000ffff99997812 */ /* 0x000fe400078ec0ff */
[----:B------:R0:W3:Y:S02]  /*1e6b0*/  @P0 LDG.E.U8 R22, desc[UR52][R4.64] ;  /* 0x0000003404160981 */ /* 0x0000e4000c1e1100 */
[--C-:B------:R-:W-:Y:S02]  /*1e6c0*/  PRMT R245, R245, 0x3340, R153.reuse ;  /* 0x00003340f5f57816 */ /* 0x100fe40000000099 */
[----:B------:R-:W-:Y:S01]  /*1e6d0*/  PRMT R153, RZ, 0x7610, R153 ;  /* 0x00007610ff997816 */ /* 0x000fe20000000099 */
[----:B0-----:R-:W-:-:S02]  /*1e6e0*/  @P0 IMAD.MOV.U32 R4, RZ, RZ, R47 ;  /* 0x000000ffff040224 */ /* 0x001fc400078e002f */
[----:B------:R-:W-:Y:S01]  /*1e6f0*/  @P0 IMAD.MOV.U32 R5, RZ, RZ, R48 ;  /* 0x000000ffff050224 */ /* 0x000fe200078e0030 */
[----:B------:R-:W-:Y:S02]  /*1e700*/  LOP3.LUT R239, R239, 0xffff, RZ, 0xc0, !PT ;  /* 0x0000ffffefef7812 */ /* 0x000fe400078ec0ff */
[----:B------:R-:W-:Y:S02]  /*1e710*/  LOP3.LUT R154, R154, 0xffff, RZ, 0xc0, !PT ;  /* 0x0000ffff9a9a7812 */ /* 0x000fe400078ec0ff */
[----:B------:R0:W2:Y:S02]  /*1e720*/  @P0 LDG.E.U8 R23, desc[UR52][R4.64] ;  /* 0x0000003404170981 */ /* 0x0000a4000c1e1100 */
[--C-:B------:R-:W-:Y:S02]  /*1e730*/  PRMT R239, R239, 0x3340, R154.reuse ;  /* 0x00003340efef7816 */ /* 0x100fe4000000009a */
[----:B------:R-:W-:Y:S01]  /*1e740*/  PRMT R154, RZ, 0x7610, R154 ;  /* 0x00007610ff9a7816 */ /* 0x000fe2000000009a */
[----:B0-----:R-:W-:-:S02]  /*1e750*/  @P0 IMAD.MOV.U32 R4, RZ, RZ, R45 ;  /* 0x000000ffff040224 */ /* 0x001fc400078e002d */
[----:B------:R-:W-:-:S05]  /*1e760*/  @P0 IMAD.MOV.U32 R5, RZ, RZ, R46 ;  /* 0x000000ffff050224 */ /* 0x000fca00078e002e */
[----:B------:R4:W2:Y:S01]  /*1e770*/  @P0 LDG.E.U8 R153, desc[UR52][R4.64] ;  /* 0x0000003404990981 */ /* 0x0008a2000c1e1100 */
[----:B------:R-:W-:Y:S02]  /*1e780*/  LOP3.LUT R233, R233, 0xffff, RZ, 0xc0, !PT ;  /* 0x0000ffffe9e97812 */ /* 0x000fe400078ec0ff */
[----:B------:R-:W-:Y:S02]  /*1e790*/  LOP3.LUT R229, R229, 0xffff, RZ, 0xc0, !PT ;  /* 0x0000ffffe5e57812 */ /* 0x000fe400078ec0ff */
[----:B------:R-:W-:Y:S02]  /*1e7a0*/  LOP3.LUT R225, R225, 0xffff, RZ, 0xc0, !PT ;  /* 0x0000ffffe1e17812 */ /* 0x000fe400078ec0ff */
[----:B------:R-:W-:Y:S02]  /*1e7b0*/  LOP3.LUT R221, R221, 0xffff, RZ, 0xc0, !PT ;  /* 0x0000ffffdddd7812 */ /* 0x000fe400078ec0ff */
[----:B------:R-:W-:Y:S02]  /*1e7c0*/  LOP3.LUT R7, R7, 0xffff, RZ, 0xc0, !PT ;  /* 0x0000ffff07077812 */ /* 0x000fe400078ec0ff */
[----:B------:R-:W-:-:S02]  /*1e7d0*/  LOP3.LUT R6, R6, 0xffff, RZ, 0xc0, !PT ;  /* 0x0000ffff06067812 */ /* 0x000fc400078ec0ff */
[----:B------:R-:W-:Y:S02]  /*1e7e0*/  PRMT R229, R233, 0x3340, R229 ;  /* 0x00003340e9e57816 */ /* 0x000fe400000000e5 */
[----:B------:R-:W-:Y:S02]  /*1e7f0*/  PRMT R221, R225, 0x3340, R221 ;  /* 0x00003340e1dd7816 */ /* 0x000fe400000000dd */
[----:B------:R-:W-:Y:S02]  /*1e800*/  PRMT R7, R7, 0x3340, R6 ;  /* 0x0000334007077816 */ /* 0x000fe40000000006 */
[----:B------:R-:W-:Y:S02]  /*1e810*/  PRMT R6, R239, 0x5410, R229 ;  /* 0x00005410ef067816 */ /* 0x000fe400000000e5 */
[----:B------:R-:W-:Y:S02]  /*1e820*/  PRMT R7, R221, 0x5410, R7 ;  /* 0x00005410dd077816 */ /* 0x000fe40000000007 */
[----:B------:R-:W-:-:S02]  /*1e830*/  LOP3.LUT R252, R252, 0xffff, RZ, 0xc0, !PT ;  /* 0x0000fffffcfc7812 */ /* 0x000fc400078ec0ff */
[----:B------:R-:W-:Y:S02]  /*1e840*/  LOP3.LUT R248, R248, 0xffff, RZ, 0xc0, !PT ;  /* 0x0000fffff8f87812 */ /* 0x000fe400078ec0ff */
[----:B------:R-:W-:Y:S02]  /*1e850*/  LOP3.LUT R244, R244, 0xffff, RZ, 0xc0, !PT ;  /* 0x0000fffff4f47812 */ /* 0x000fe400078ec0ff */
[----:B------:R-:W-:Y:S02]  /*1e860*/  LOP3.LUT R241, R241, 0xffff, RZ, 0xc0, !PT ;  /* 0x0000fffff1f17812 */ /* 0x000fe400078ec0ff */
[----:B------:R-:W-:Y:S02]  /*1e870*/  LOP3.LUT R237, R237, 0xffff, RZ, 0xc0, !PT ;  /* 0x0000ffffeded7812 */ /* 0x000fe400078ec0ff */
[----:B------:R-:W-:Y:S02]  /*1e880*/  LOP3.LUT R234, R234, 0xffff, RZ, 0xc0, !PT ;  /* 0x0000ffffeaea7812 */ /* 0x000fe400078ec0ff */
[----:B------:R-:W-:-:S02]  /*1e890*/  LOP3.LUT R230, R230, 0xffff, RZ, 0xc0, !PT ;  /* 0x0000ffffe6e67812 */ /* 0x000fc400078ec0ff */
[----:B------:R-:W-:Y:S02]  /*1e8a0*/  LOP3.LUT R226, R226, 0xffff, RZ, 0xc0, !PT ;  /* 0x0000ffffe2e27812 */ /* 0x000fe400078ec0ff */
[----:B------:R-:W-:Y:S02]  /*1e8b0*/  LOP3.LUT R222, R222, 0xffff, RZ, 0xc0, !PT ;  /* 0x0000ffffdede7812 */ /* 0x000fe400078ec0ff */
[----:B------:R-:W-:Y:S02]  /*1e8c0*/  LOP3.LUT R216, R216, 0xffff, RZ, 0xc0, !PT ;  /* 0x0000ffffd8d87812 */ /* 0x000fe400078ec0ff */
[----:B------:R-:W-:Y:S02]  /*1e8d0*/  LOP3.LUT R209, R209, 0xffff, RZ, 0xc0, !PT ;  /* 0x0000ffffd1d17812 */ /* 0x000fe400078ec0ff */
[----:B------:R-:W-:Y:S02]  /*1e8e0*/  PRMT R237, R241, 0x3340, R237 ;  /* 0x00003340f1ed7816 */ /* 0x000fe400000000ed */
[----:B------:R-:W-:-:S02]  /*1e8f0*/  PRMT R222, R226, 0x3340, R222 ;  /* 0x00003340e2de7816 */ /* 0x000fc400000000de */
        /* <DEDUP_REMOVED lines=11> */
[----:B------:R-:W-:Y:S01]  /*1e9b0*/  PRMT R223, R227, 0x3340, R223 ;  /* 0x00003340e3df7816 */ /* 0x000fe200000000df */
[----:B----4-:R-:W-:-:S02]  /*1e9c0*/  @P0 IMAD.MOV.U32 R4, RZ, RZ, R43 ;  /* 0x000000ffff040224 */ /* 0x010fc400078e002b */
[----:B------:R-:W-:-:S05]  /*1e9d0*/  @P0 IMAD.MOV.U32 R5, RZ, RZ, R44 ;  /* 0x000000ffff050224 */ /* 0x000fca00078e002c */
[----:B------:R0:W4:Y:S02]  /*1e9e0*/  @P0 LDG.E.U8 R154, desc[UR52][R4.64] ;  /* 0x00000034049a0981 */ /* 0x000124000c1e1100 */
[----:B0-----:R-:W-:Y:S02]  /*1e9f0*/  PRMT R4, R41, 0x5410, R42 ;  /* 0x0000541029047816 */ /* 0x001fe4000000002a */
[----:B------:R-:W-:Y:S01]  /*1ea00*/  PRMT R5, R251, 0x5410, R245 ;  /* 0x00005410fb057816 */ /* 0x000fe200000000f5 */
[----:B------:R-:W-:Y:S06]  /*1ea10*/  BAR.SYNC.DEFER_BLOCKING 0x0 ;  /* 0x0000000000007b1d */ /* 0x000fec0000010000 */
[----:B------:R0:W-:Y:S02]  /*1ea20*/  STS.128 [R3+UR4], R4 ;  /* 0x0000000403007988 */ /* 0x0001e40008000c04 */
[----:B0-----:R-:W-:-:S02]  /*1ea30*/  LOP3.LUT R5, R39, 0xffff, RZ, 0xc0, !PT ;  /* 0x0000ffff27057812 */ /* 0x001fc400078ec0ff */
[----:B------:R-:W-:Y:S02]  /*1ea40*/  LOP3.LUT R4, R38, 0xffff, RZ, 0xc0, !PT ;  /* 0x0000ffff26047812 */ /* 0x000fe400078ec0ff */
[----:B------:R-:W-:Y:S02]  /*1ea50*/  LOP3.LUT R7, R50, 0xffff, RZ, 0xc0, !PT ;  /* 0x0000ffff32077812 */ /* 0x000fe400078ec0ff */
[----:B------:R-:W-:Y:S02]  /*1ea60*/  LOP3.LUT R6, R40, 0xffff, RZ, 0xc0, !PT ;  /* 0x0000ffff28067812 */ /* 0x000fe400078ec0ff */
[----:B------:R-:W-:Y:S02]  /*1ea70*/  PRMT R221, R5, 0x3340, R4 ;  /* 0x0000334005dd7816 */ /* 0x000fe40000000004 */
[----:B------:R-:W-:Y:S02]  /*1ea80*/  LOP3.LUT R4, R36, 0xffff, RZ, 0xc0, !PT ;  /* 0x0000ffff24047812 */ /* 0x000fe400078ec0ff */
[----:B------:R-:W-:-:S02]  /*1ea90*/  PRMT R225, R7, 0x3340, R6 ;  /* 0x0000334007e17816 */ /* 0x000fc40000000006 */
[----:B------:R-:W-:Y:S02]  /*1eaa0*/  PRMT R252, R4, 0x3340, R252 ;  /* 0x0000334004fc7816 */ /* 0x000fe400000000fc */
[----:B------:R-:W-:Y:S02]  /*1eab0*/  PRMT R5, R248, 0x3340, R244 ;  /* 0x00003340f8057816 */ /* 0x000fe400000000f4 */
[----:B------:R-:W-:Y:S02]  /*1eac0*/  PRMT R6, R234, 0x3340, R230 ;  /* 0x00003340ea067816 */ /* 0x000fe400000000e6 */
[----:B------:R-:W-:Y:S02]  /*1ead0*/  PRMT R7, R216, 0x3340, R209 ;  /* 0x00003340d8077816 */ /* 0x000fe400000000d1 */
[----:B------:R-:W-:Y:S02]  /*1eae0*/  PRMT R4, R225, 0x5410, R221 ;  /* 0x00005410e1047816 */ /* 0x000fe400000000dd */
[----:B------:R-:W-:-:S02]  /*1eaf0*/  PRMT R5, R252, 0x5410, R5 ;  /* 0x00005410fc057816 */ /* 0x000fc40000000005 */
[----:B------:R-:W-:Y:S02]  /*1eb00*/  PRMT R6, R237, 0x5410, R6 ;  /* 0x00005410ed067816 */ /* 0x000fe40000000006 */
[----:B------:R-:W-:-:S05]  /*1eb10*/  PRMT R7, R222, 0x5410, R7 ;  /* 0x00005410de077816 */ /* 0x000fca0000000007 */
[----:B------:R0:W-:Y:S02]  /*1eb20*/  STS.128 [R3+UR4+0x1000], R4 ;  /* 0x0010000403007988 */ /* 0x0001e40008000c04 */
[----:B0-----:R-:W-:Y:S02]  /*1eb30*/  LOP3.LUT R5, R33, 0xffff, RZ, 0xc0, !PT ;  /* 0x0000ffff21057812 */ /* 0x001fe400078ec0ff */
[----:B------:R-:W-:Y:S02]  /*1eb40*/  LOP3.LUT R4, R31, 0xffff, RZ, 0xc0, !PT ;  /* 0x0000ffff1f047812 */ /* 0x000fe400078ec0ff */
[----:B------:R-:W-:Y:S02]  /*1eb50*/  LOP3.LUT R7, R53, 0xffff, RZ, 0xc0, !PT ;  /* 0x0000ffff35077812 */ /* 0x000fe400078ec0ff */
[----:B------:R-:W-:Y:S02]  /*1eb60*/  PRMT R216, R5, 0x3340, R4 ;  /* 0x0000334005d87816 */ /* 0x000fe40000000004 */
[----:B------:R-:W-:-:S02]  /*1eb70*/  LOP3.LUT R6, R35, 0xffff, RZ, 0xc0, !PT ;  /* 0x0000ffff23067812 */ /* 0x000fc400078ec0ff */
[----:B------:R-:W-:Y:S02]  /*1eb80*/  LOP3.LUT R5, R28, 0xffff, RZ, 0xc0, !PT ;  /* 0x0000ffff1c057812 */ /* 0x000fe400078ec0ff */
[----:B------:R-:W-:Y:S02]  /*1eb90*/  LOP3.LUT R4, R25, 0xffff, RZ, 0xc0, !PT ;  /* 0x0000ffff19047812 */ /* 0x000fe400078ec0ff */
[----:B------:R-:W-:Y:S02]  /*1eba0*/  PRMT R221, R7, 0x3340, R6 ;  /* 0x0000334007dd7816 */ /* 0x000fe40000000006 */
[----:B------:R-:W-:Y:S02]  /*1ebb0*/  PRMT R209, R5, 0x3340, R4 ;  /* 0x0000334005d17816 */ /* 0x000fe40000000004 */
[----:B------:R-:W-:Y:S02]  /*1ebc0*/  PRMT R5, R249, 0x3340, R246 ;  /* 0x00003340f9057816 */ /* 0x000fe400000000f6 */
[----:B------:R-:W-:-:S02]  /*1ebd0*/  PRMT R6, R235, 0x3340, R231 ;  /* 0x00003340eb067816 */ /* 0x000fc400000000e7 */
[----:B------:R-:W-:Y:S02]  /*1ebe0*/  PRMT R7, R218, 0x3340, R211 ;  /* 0x00003340da077816 */ /* 0x000fe400000000d3 */
[----:B------:R-:W-:Y:S02]  /*1ebf0*/  PRMT R4, R221, 0x5410, R216 ;  /* 0x00005410dd047816 */ /* 0x000fe400000000d8 */
[----:B------:R-:W-:Y:S02]  /*1ec00*/  PRMT R5, R209, 0x5410, R5 ;  /* 0x00005410d1057816 */ /* 0x000fe40000000005 */
[----:B------:R-:W-:Y:S02]  /*1ec10*/  PRMT R6, R238, 0x5410, R6 ;  /* 0x00005410ee067816 */ /* 0x000fe40000000006 */
[----:B------:R-:W-:-:S05]  /*1ec20*/  PRMT R7, R223, 0x5410, R7 ;  /* 0x00005410df077816 */ /* 0x000fca0000000007 */
[----:B------:R0:W-:Y:S02]  /*1ec30*/  STS.128 [R3+UR4+0x2000], R4 ;  /* 0x0020000403007988 */ /* 0x0001e40008000c04 */
[----:B0-----:R-:W-:Y:S02]  /*1ec40*/  LOP3.LUT R5, R11, 0xffff, RZ, 0xc0, !PT ;  /* 0x0000ffff0b057812 */ /* 0x001fe400078ec0ff */
[----:B------:R-:W-:-:S04]  /*1ec50*/  LOP3.LUT R4, R10, 0xffff, RZ, 0xc0, !PT ;  /* 0x0000ffff0a047812 */ /* 0x000fc800078ec0ff */
[----:B------:R-:W-:Y:S02]  /*1ec60*/  PRMT R211, R5, 0x3340, R4 ;  /* 0x0000334005d37816 */ /* 0x000fe40000000004 */
[----:B------:R-:W-:Y:S02]  /*1ec70*/  LOP3.LUT R4, R8, 0xffff, RZ, 0xc0, !PT ;  /* 0x0000ffff08047812 */ /* 0x000fe400078ec0ff */
[----:B------:R-:W0:Y:S01]  /*1ec80*/  S2R R8, SR_TID.X ;  /* 0x0000000000087919 */ /* 0x000e220000002100 */
[----:B------:R-:W-:Y:S02]  /*1ec90*/  LOP3.LUT R7, R152, 0xffff, RZ, 0xc0, !PT ;  /* 0x0000ffff98077812 */ /* 0x000fe400078ec0ff */
[----:B------:R-:W-:Y:S02]  /*1eca0*/  LOP3.LUT R6, R12, 0xffff, RZ, 0xc0, !PT ;  /* 0x0000ffff0c067812 */ /* 0x000fe400078ec0ff */
[----:B------:R-:W-:Y:S02]  /*1ecb0*/  LOP3.LUT R5, R9, 0xffff, RZ, 0xc0, !PT ;  /* 0x0000ffff09057812 */ /* 0x000fe400078ec0ff */
[----:B------:R-:W-:Y:S01]  /*1ecc0*/  LOP3.LUT R250, R250, 0xffff, RZ, 0xc0, !PT ;  /* 0x0000fffffafa7812 */ /* 0x000fe200078ec0ff */
[----:B------:R-:W4:Y:S01]  /*1ecd0*/  LDL R9, [R1+0x2638] ;  /* 0x0026380001097983 */ /* 0x000f220000100800 */
        /* <DEDUP_REMOVED lines=16> */
[----:B0-----:R-:W-:Y:S02]  /*1ede0*/  LOP3.LUT R8, R8, 0x1f, RZ, 0xc0, !PT ;  /* 0x0000001f08087812 */ /* 0x001fe400078ec0ff */
[----:B------:R-:W-:Y:S02]  /*1edf0*/  PRMT R4, R216, 0x5410, R211 ;  /* 0x00005410d8047816 */ /* 0x000fe400000000d3 */
[----:B------:R-:W-:-:S02]  /*1ee00*/  PRMT R5, R209, 0x5410, R5 ;  /* 0x00005410d1057816 */ /* 0x000fc40000000005 */
[----:B------:R-:W-:Y:S02]  /*1ee10*/  PRMT R6, R240, 0x5410, R6 ;  /* 0x00005410f0067816 */ /* 0x000fe40000000006 */
[----:B------:R-:W-:Y:S01]  /*1ee20*/  PRMT R7, R224, 0x5410, R7 ;  /* 0x00005410e0077816 */ /* 0x000fe20000000007 */
[----:B------:R-:W-:Y:S01]  /*1ee30*/  STL [R1+0x51dc], R3 ;  /* 0x0051dc0301007387 */ /* 0x000fe20000100800 */
[----:B------:R-:W-:-:S03]  /*1ee40*/  ISETP.GE.AND P0, PT, R8, R0, PT ;  /* 0x000000000800720c */ /* 0x000fc60003f06270 */
[----:B------:R-:W4:Y:S04]  /*1ee50*/  LDL R25, [R1+0x1e58] ;  /* 0x001e580001197983 */ /* 0x000f280000100800 */
[----:B------:R0:W-:Y:S04]  /*1ee60*/  STS.128 [R3+UR4+0x3000], R4 ;  /* 0x0030000403007988 */ /* 0x0001e80008000c04 */
[----:B------:R-:W4:Y:S04]  /*1ee70*/  LDL.LU R8, [R1+0x1e54] ;  /* 0x001e540001087983 */ /* 0x000f280000300800 */
[----:B0-----:R-:W4:Y:S04]  /*1ee80*/  LDL.LU R3, [R1+0x1e7c] ;  /* 0x001e7c0001037983 */ /* 0x001f280000300800 */
[----:B------:R-:W2:Y:S01]  /*1ee90*/  LDL.LU R12, [R1+0x1e74] ;  /* 0x001e7400010c7983 */ /* 0x000ea20000300800 */
        /* <DEDUP_REMOVED lines=15> */
[----:B---3--:R-:W-:Y:S02]  /*1ef90*/  LOP3.LUT R22, R22, 0xffff, RZ, 0xc0, !PT ;  /* 0x0000ffff16167812 */ /* 0x008fe400078ec0ff */
[----:B------:R-:W-:Y:S02]  /*1efa0*/  PRMT R207, R214, 0x3340, R207 ;  /* 0x00003340d6cf7816 */ /* 0x000fe400000000cf */
[----:B------:R-:W-:Y:S02]  /*1efb0*/  PRMT R4, R203, 0x3340, R199 ;  /* 0x00003340cb047816 */ /* 0x000fe400000000c7 */
[----:B------:R-:W-:Y:S01]  /*1efc0*/  PRMT R191, R195, 0x3340, R191 ;  /* 0x00003340c3bf7816 */ /* 0x000fe200000000bf */
[----:B--2---:R-:W-:Y:S04]  /*1efd0*/  STL [R1+0x5b50], R12 ;  /* 0x005b500c01007387 */ /* 0x004fe80000100800 */
[----:B------:R-:W2:Y:S04]  /*1efe0*/  LDL.LU R11, [R1+0x1e6c] ;  /* 0x001e6c00010b7983 */ /* 0x000ea80000300800 */
[----:B------:R-:W3:Y:S01]  /*1eff0*/  LDL.LU R10, [R1+0x1e64] ;  /* 0x001e6400010a7983 */ /* 0x000ee20000300800 */
        /* <DEDUP_REMOVED lines=8> */
[----:B------:R-:W-:Y:S02]  /*1f080*/  PRMT R7, R159, 0x5410, R7 ;  /* 0x000054109f077816 */ /* 0x000fe40000000007 */
        /* <DEDUP_REMOVED lines=15> */
[----:B------:R-:W-:Y:S01]  /*1f180*/  LOP3.LUT R23, R23, 0xffff, RZ, 0xc0, !PT ;  /* 0x0000ffff17177812 */ /* 0x000fe200078ec0ff */
[----:B----4-:R0:W-:Y:S01]  /*1f190*/  STS.128 [R9+UR4], R4 ;  /* 0x0000000409007988 */ /* 0x0101e20008000c04 */
[----:B------:R-:W-:-:S02]  /*1f1a0*/  PRMT R208, R215, 0x3340, R208 ;  /* 0x00003340d7d07816 */ /* 0x000fc400000000d0 */
[----:B------:R-:W-:Y:S02]  /*1f1b0*/  PRMT R192, R196, 0x3340, R192 ;  /* 0x00003340c4c07816 */ /* 0x000fe400000000c0 */
[----:B------:R-:W-:Y:S02]  /*1f1c0*/  PRMT R176, R180, 0x3340, R176 ;  /* 0x00003340b4b07816 */ /* 0x000fe400000000b0 */
[----:B------:R-:W-:Y:S02]  /*1f1d0*/  PRMT R160, R164, 0x3340, R160 ;  /* 0x00003340a4a07816 */ /* 0x000fe400000000a0 */
[----:B------:R-:W-:Y:S02]  /*1f1e0*/  LOP3.LUT R217, R217, 0xffff, RZ, 0xc0, !PT ;  /* 0x0000ffffd9d97812 */ /* 0x000fe400078ec0ff */
[----:B0-----:R-:W-:Y:S02]  /*1f1f0*/  PRMT R4, R204, 0x3340, R200 ;  /* 0x00003340cc047816 */ /* 0x001fe400000000c8 */
[----:B------:R-:W-:-:S02]  /*1f200*/  PRMT R5, R188, 0x3340, R184 ;  /* 0x00003340bc057816 */ /* 0x000fc400000000b8 */
[----:B------:R-:W-:Y:S02]  /*1f210*/  PRMT R6, R172, 0x3340, R168 ;  /* 0x00003340ac067816 */ /* 0x000fe400000000a8 */
[----:B------:R-:W-:Y:S02]  /*1f220*/  PRMT R7, R156, 0x3340, R23 ;  /* 0x000033409c077816 */ /* 0x000fe40000000017 */
[----:B------:R-:W-:Y:S02]  /*1f230*/  PRMT R4, R208, 0x5410, R4 ;  /* 0x00005410d0047816 */ /* 0x000fe40000000004 */
[----:B------:R-:W-:Y:S02]  /*1f240*/  PRMT R5, R192, 0x5410, R5 ;  /* 0x00005410c0057816 */ /* 0x000fe40000000005 */
        /* <DEDUP_REMOVED lines=16> */
[----:B------:R-:W-:Y:S01]  /*1f350*/  LOP3.LUT R153, R153, 0xffff, RZ, 0xc0, !PT ;  /* 0x0000ffff99997812 */ /* 0x000fe200078ec0ff */
[----:B------:R0:W-:Y:S01]  /*1f360*/  STS.128 [R9+UR4+0x1000], R4 ;  /* 0x0010000409007988 */ /* 0x0001e20008000c04 */
[----:B------:R-:W-:Y:S02]  /*1f370*/  PRMT R210, R217, 0x3340, R210 ;  /* 0x00003340d9d27816 */ /* 0x000fe400000000d2 */
[----:B------:R-:W-:Y:S02]  /*1f380*/  PRMT R193, R197, 0x3340, R193 ;  /* 0x00003340c5c17816 */ /* 0x000fe400000000c1 */
[----:B------:R-:W-:-:S02]  /*1f390*/  PRMT R177, R181, 0x3340, R177 ;  /* 0x00003340b5b17816 */ /* 0x000fc400000000b1 */
[----:B------:R-:W-:Y:S02]  /*1f3a0*/  PRMT R161, R165, 0x3340, R161 ;  /* 0x00003340a5a17816 */ /* 0x000fe400000000a1 */
[----:B------:R-:W-:Y:S02]  /*1f3b0*/  LOP3.LUT R219, R219, 0xffff, RZ, 0xc0, !PT ;  /* 0x0000ffffdbdb7812 */ /* 0x000fe400078ec0ff */
[----:B0-----:R-:W-:Y:S02]  /*1f3c0*/  PRMT R4, R205, 0x3340, R201 ;  /* 0x00003340cd047816 */ /* 0x001fe400000000c9 */
[----:B------:R-:W-:Y:S02]  /*1f3d0*/  PRMT R5, R189, 0x3340, R185 ;  /* 0x00003340bd057816 */ /* 0x000fe400000000b9 */
[----:B------:R-:W-:Y:S02]  /*1f3e0*/  PRMT R6, R173, 0x3340, R169 ;  /* 0x00003340ad067816 */ /* 0x000fe400000000a9 */
[----:B------:R-:W-:-:S02]  /*1f3f0*/  PRMT R7, R157, 0x3340, R153 ;  /* 0x000033409d077816 */ /* 0x000fc40000000099 */
[----:B------:R-:W-:Y:S02]  /*1f400*/  PRMT R4, R210, 0x5410, R4 ;  /* 0x00005410d2047816 */ /* 0x000fe40000000004 */
[----:B------:R-:W-:Y:S02]  /*1f410*/  PRMT R5, R193, 0x5410, R5 ;  /* 0x00005410c1057816 */ /* 0x000fe40000000005 */
[----:B------:R-:W-:Y:S02]  /*1f420*/  PRMT R6, R177, 0x5410, R6 ;  /* 0x00005410b1067816 */ /* 0x000fe40000000006 */
[----:B------:R-:W-:Y:S02]  /*1f430*/  PRMT R7, R161, 0x5410, R7 ;  /* 0x00005410a1077816 */ /* 0x000fe40000000007 */
        /* <DEDUP_REMOVED lines=14> */
[----:B------:R-:W-:Y:S01]  /*1f520*/  LOP3.LUT R154, R154, 0xffff, RZ, 0xc0, !PT ;  /* 0x0000ffff9a9a7812 */ /* 0x000fe200078ec0ff */
[----:B------:R0:W-:Y:S01]  /*1f530*/  STS.128 [R9+UR4+0x2000], R4 ;  /* 0x0020000409007988 */ /* 0x0001e20008000c04 */
[----:B------:R-:W-:Y:S02]  /*1f540*/  PRMT R212, R219, 0x3340, R212 ;  /* 0x00003340dbd47816 */ /* 0x000fe400000000d4 */
[----:B------:R-:W-:Y:S02]  /*1f550*/  PRMT R194, R198, 0x3340, R194 ;  /* 0x00003340c6c27816 */ /* 0x000fe400000000c2 */
[----:B------:R-:W-:Y:S02]  /*1f560*/  PRMT R178, R182, 0x3340, R178 ;  /* 0x00003340b6b27816 */ /* 0x000fe400000000b2 */
[----:B------:R-:W-:Y:S02]  /*1f570*/  PRMT R162, R166, 0x3340, R162 ;  /* 0x00003340a6a27816 */ /* 0x000fe400000000a2 */
[----:B0-----:R-:W-:-:S02]  /*1f580*/  PRMT R4, R206, 0x3340, R202 ;  /* 0x00003340ce047816 */ /* 0x001fc400000000ca */
[----:B------:R-:W-:Y:S02]  /*1f590*/  PRMT R5, R190, 0x3340, R186 ;  /* 0x00003340be057816 */ /* 0x000fe400000000ba */
[----:B------:R-:W-:Y:S02]  /*1f5a0*/  PRMT R6, R174, 0x3340, R170 ;  /* 0x00003340ae067816 */ /* 0x000fe400000000aa */
[----:B------:R-:W-:Y:S02]  /*1f5b0*/  PRMT R7, R158, 0x3340, R154 ;  /* 0x000033409e077816 */ /* 0x000fe4000000009a */
[----:B------:R-:W-:Y:S02]  /*1f5c0*/  PRMT R4, R212, 0x5410, R4 ;  /* 0x00005410d4047816 */ /* 0x000fe40000000004 */
[----:B------:R-:W-:Y:S02]  /*1f5d0*/  PRMT R5, R194, 0x5410, R5 ;  /* 0x00005410c2057816 */ /* 0x000fe40000000005 */
[----:B------:R-:W-:-:S02]  /*1f5e0*/  PRMT R6, R178, 0x5410, R6 ;  /* 0x00005410b2067816 */ /* 0x000fc40000000006 */
[----:B------:R-:W-:-:S05]  /*1f5f0*/  PRMT R7, R162, 0x5410, R7 ;  /* 0x00005410a2077816 */ /* 0x000fca0000000007 */
[----:B------:R0:W-:Y:S02]  /*1f600*/  STS.128 [R9+UR4+0x3000], R4 ;  /* 0x0030000409007988 */ /* 0x0001e40008000c04 */
[----:B0-----:R-:W-:Y:S02]  /*1f610*/  @!P0 IMAD.MOV.U32 R4, RZ, RZ, R25 ;  /* 0x000000ffff048224 */ /* 0x001fe400078e0019 */
[----:B---3--:R0:W-:Y:S04]  /*1f620*/  STL [R1+0x5b4c], R10 ;  /* 0x005b4c0a01007387 */ /* 0x0081e80000100800 */
[----:B------:R-:W3:Y:S04]  /*1f630*/  LDL.LU R9, [R1+0x1e5c] ;  /* 0x001e5c0001097983 */ /* 0x000ee80000300800 */
[----:B------:R-:W4:Y:S04]  /*1f640*/  LDL R45, [R1+0x262c] ;  /* 0x00262c00012d7983 */ /* 0x000f280000100800 */
[----:B------:R-:W2:Y:S04]  /*1f650*/  LDL R33, [R1+0x2630] ;  /* 0x0026300001217983 */ /* 0x000ea80000100800 */
[----:B------:R-:W3:Y:S04]  /*1f660*/  LDL R31, [R1+0x2618] ;  /* 0x00261800011f7983 */ /* 0x000ee80000100800 */
[----:B------:R-:W3:Y:S04]  /*1f670*/  LDL R25, [R1+0x2628] ;  /* 0x0026280001197983 */ /* 0x000ee80000100800 */
[----:B------:R-:W3:Y:S04]  /*1f680*/  LDL R44, [R1+0x2610] ;  /* 0x00261000012c7983 */ /* 0x000ee80000100800 */
[----:B------:R-:W3:Y:S04]  /*1f690*/  LDL R28, [R1+0x2620] ;  /* 0x00262000011c7983 */ /* 0x000ee80000100800 */
[----:B------:R-:W3:Y:S04]  /*1f6a0*/  LDL R43, [R1+0x221c] ;  /* 0x00221c00012b7983 */ /* 0x000ee80000100800 */
[----:B------:R-:W3:Y:S04]  /*1f6b0*/  LDL R38, [R1+0x2220] ;  /* 0x0022200001267983 */ /* 0x000ee80000100800 */
[----:B------:R-:W3:Y:S04]  /*1f6c0*/  LDL R42, [R1+0x220c] ;  /* 0x00220c00012a7983 */ /* 0x000ee80000100800 */
[----:B------:R-:W3:Y:S01]  /*1f6d0*/  LDL R41, [R1+0x2210] ;  /* 0x0022100001297983 */ /* 0x000ee20000100800 */
[----:B------:R-:W-:Y:S01]  /*1f6e0*/  PRMT R21, RZ, 0x7610, R21 ;  /* 0x00007610ff157816 */ /* 0x000fe20000000015 */
[----:B------:R-:W-:Y:S01]  /*1f6f0*/  @!P0 IMAD.MOV.U32 R5, RZ, RZ, R8 ;  /* 0x000000ffff058224 */ /* 0x000fe200078e0008 */
[----:B------:R-:W-:Y:S01]  /*1f700*/  PRMT R0, RZ, 0x7610, R0 ;  /* 0x00007610ff007816 */ /* 0x000fe20000000000 */
[----:B------:R-:W3:Y:S04]  /*1f710*/  LDL R40, [R1+0x21fc] ;  /* 0x0021fc0001287983 */ /* 0x000ee80000100800 */
[----:B------:R4:W3:Y:S01]  /*1f720*/  @!P0 LDG.E.U8 R21, desc[UR52][R4.64] ;  /* 0x0000003404158981 */ /* 0x0008e2000c1e1100 */
[----:B------:R-:W-:-:S02]  /*1f730*/  PRMT R6, RZ, 0x7610, R6 ;  /* 0x00007610ff067816 */ /* 0x000fc40000000006 */
[----:B------:R-:W-:Y:S01]  /*1f740*/  PRMT R12, RZ, 0x7610, R12 ;  /* 0x00007610ff0c7816 */ /* 0x000fe2000000000c */
[----:B------:R-:W3:Y:S01]  /*1f750*/  LDL R39, [R1+0x2200] ;  /* 0x0022000001277983 */ /* 0x000ee20000100800 */
[----:B0-----:R-:W-:Y:S02]  /*1f760*/  PRMT R10, RZ, 0x7610, R10 ;  /* 0x00007610ff0a7816 */ /* 0x001fe4000000000a */
[----:B------:R-:W-:Y:S01]  /*1f770*/  PRMT R29, RZ, 0x7610, R29 ;  /* 0x00007610ff1d7816 */ /* 0x000fe2000000001d */
[----:B------:R-:W3:Y:S04]  /*1f780*/  LDL R36, [R1+0x21ec] ;  /* 0x0021ec0001247983 */ /* 0x000ee80000100800 */
[----:B------:R-:W3:Y:S04]  /*1f790*/  LDL R35, [R1+0x21f0] ;  /* 0x0021f00001237983 */ /* 0x000ee80000100800 */
[----:B------:R-:W3:Y:S04]  /*1f7a0*/  LDL.LU R127, [R1+0x215c] ;  /* 0x00215c00017f7983 */ /* 0x000ee80000300800 */
        /* <DEDUP_REMOVED lines=11> */
[----:B------:R-:W3:Y:S01]  /*1f860*/  LDL.LU R151, [R1+0x20fc] ;  /* 0x0020fc0001977983 */ /* 0x000ee20000300800 */
[----:B----4-:R-:W-:-:S02]  /*1f870*/  @!P0 IMAD.MOV.U32 R5, RZ, RZ, R45 ;  /* 0x000000ffff058224 */ /* 0x010fc400078e002d */
[----:B--2---:R-:W-:-:S05]  /*1f880*/  @!P0 IMAD.MOV.U32 R4, RZ, RZ, R33 ;  /* 0x000000ffff048224 */ /* 0x004fca00078e0021 */
[----:B------:R3:W2:Y:S02]  /*1f890*/  @!P0 LDG.E.U8 R0, desc[UR52][R4.64] ;  /* 0x0000003404008981 */ /* 0x0006a4000c1e1100 */
[----:B---3--:R-:W-:Y:S02]  /*1f8a0*/  @!P0 IMAD.MOV.U32 R4, RZ, RZ, R25 ;  /* 0x000000ffff048224 */ /* 0x008fe400078e0019 */
[----:B------:R-:W-:-:S05]  /*1f8b0*/  @!P0 IMAD.MOV.U32 R5, RZ, RZ, R31 ;  /* 0x000000ffff058224 */ /* 0x000fca00078e001f */
[----:B------:R0:W3:Y:S02]  /*1f8c0*/  @!P0 LDG.E.U8 R6, desc[UR52][R4.64] ;  /* 0x0000003404068981 */ /* 0x0000e4000c1e1100 */
[----:B0-----:R-:W-:Y:S02]  /*1f8d0*/  @!P0 IMAD.MOV.U32 R4, RZ, RZ, R28 ;  /* 0x000000ffff048224 */ /* 0x001fe400078e001c */
[----:B------:R-:W-:-:S05]  /*1f8e0*/  @!P0 IMAD.MOV.U32 R5, RZ, RZ, R44 ;  /* 0x000000ffff058224 */ /* 0x000fca00078e002c */
[----:B------:R0:W4:Y:S02]  /*1f8f0*/  @!P0 LDG.E.U8 R12, desc[UR52][R4.64] ;  /* 0x00000034040c8981 */ /* 0x000124000c1e1100 */
[----:B0-----:R-:W-:Y:S02]  /*1f900*/  @!P0 IMAD.MOV.U32 R4, RZ, RZ, R38 ;  /* 0x000000ffff048224 */ /* 0x001fe400078e0026 */
[----:B------:R-:W-:-:S05]  /*1f910*/  @!P0 IMAD.MOV.U32 R5, RZ, RZ, R43 ;  /* 0x000000ffff058224 */ /* 0x000fca00078e002b */
[----:B------:R0:W2:Y:S02]  /*1f920*/  @!P0 LDG.E.U8 R10, desc[UR52][R4.64] ;  /* 0x00000034040a8981 */ /* 0x0000a4000c1e1100 */
[----:B0-----:R-:W-:Y:S02]  /*1f930*/  @!P0 IMAD.MOV.U32 R4, RZ, RZ, R41 ;  /* 0x000000ffff048224 */ /* 0x001fe400078e0029 */
[----:B------:R-:W-:-:S05]  /*1f940*/  @!P0 IMAD.MOV.U32 R5, RZ, RZ, R42 ;  /* 0x000000ffff058224 */ /* 0x000fca00078e002a */
[----:B------:R0:W3:Y:S04]  /*1f950*/  @!P0 LDG.E.U8 R29, desc[UR52][R4.64] ;  /* 0x00000034041d8981 */ /* 0x0000e8000c1e1100 */
[----:B------:R1:W-:Y:S04]  /*1f960*/  STL [R1+0x51e0], R8 ;  /* 0x0051e00801007387 */ /* 0x0003e80000100800 */
[----:B-1----:R-:W2:Y:S04]  /*1f970*/  LDL.LU R8, [R1+0x1e84] ;  /* 0x001e840001087983 */ /* 0x002ea80000300800 */
[----:B------:R-:W-:Y:S04]  /*1f980*/  STL [R1+0x5b48], R21 ;  /* 0x005b481501007387 */ /* 0x000fe80000100800 */
[----:B------:R-:W4:Y:S04]  /*1f990*/  LDL R33, [R1+0x21e0] ;  /* 0x0021e00001217983 */ /* 0x000f280000100800 */
[----:B------:R-:W2:Y:S04]  /*1f9a0*/  LDL R31, [R1+0x21d0] ;  /* 0x0021d000011f7983 */ /* 0x000ea80000100800 */
[----:B------:R-:W2:Y:S04]  /*1f9b0*/  LDL.LU R25, [R1+0x21dc] ;  /* 0x0021dc0001197983 */ /* 0x000ea80000300800 */
[----:B------:R-:W2:Y:S04]  /*1f9c0*/  LDL R28, [R1+0x21c0] ;  /* 0x0021c000011c7983 */ /* 0x000ea80000100800 */
[----:B------:R-:W2:Y:S01]  /*1f9d0*/  LDL.LU R38, [R1+0x21cc] ;  /* 0x0021cc0001267983 */ /* 0x000ea20000300800 */
[----:B------:R-:W-:-:S03]  /*1f9e0*/  PRMT R37, RZ, 0x7610, R37 ;  /* 0x00007610ff257816 */ /* 0x000fc60000000025 */
[----:B------:R-:W2:Y:S01]  /*1f9f0*/  LDL.LU R43, [R1+0x21bc] ;  /* 0x0021bc00012b7983 */ /* 0x000ea20000300800 */
[----:B0-----:R-:W-:Y:S02]  /*1fa00*/  @!P0 IMAD.MOV.U32 R4, RZ, RZ, R39 ;  /* 0x000000ffff048224 */ /* 0x001fe400078e0027 */
[----:B------:R-:W-:-:S05]  /*1fa10*/  @!P0 IMAD.MOV.U32 R5, RZ, RZ, R40 ;  /* 0x000000ffff058224 */ /* 0x000fca00078e0028 */
[----:B------:R0:W2:Y:S02]  /*1fa20*/  @!P0 LDG.E.U8 R37, desc[UR52][R4.64] ;  /* 0x0000003404258981 */ /* 0x0000a4000c1e1100 */
[----:B0-----:R-:W-:Y:S02]  /*1fa30*/  @!P0 IMAD.MOV.U32 R5, RZ, RZ, R36 ;  /* 0x000000ffff058224 */ /* 0x001fe400078e0024 */
[----:B---3--:R0:W-:Y:S04]  /*1fa40*/  STL [R1+0x1e4c], R29 ;  /* 0x001e4c1d01007387 */ /* 0x0081e80000100800 */
[----:B0-----:R-:W3:Y:S04]  /*1fa50*/  LDL.LU R29, [R1+0x21b0] ;  /* 0x0021b000011d7983 */ /* 0x001ee80000300800 */
[----:B------:R-:W3:Y:S04]  /*1fa60*/  LDL.LU R47, [R1+0x21ac] ;  /* 0x0021ac00012f7983 */ /* 0x000ee80000300800 */
[----:B------:R-:W3:Y:S04]  /*1fa70*/  LDL.LU R36, [R1+0x21a0] ;  /* 0x0021a00001247983 */ /* 0x000ee80000300800 */
[----:B------:R-:W3:Y:S01]  /*1fa80*/  LDL.LU R51, [R1+0x219c] ;  /* 0x00219c0001337983 */ /* 0x000ee20000300800 */
[----:B------:R-:W-:Y:S01]  /*1fa90*/  PRMT R34, RZ, 0x7610, R34 ;  /* 0x00007610ff227816 */ /* 0x000fe20000000022 */
[----:B------:R-:W-:Y:S01]  /*1faa0*/  @!P0 IMAD.MOV.U32 R4, RZ, RZ, R35 ;  /* 0x000000ffff048224 */ /* 0x000fe200078e0023 */
[----:B------:R-:W-:Y:S01]  /*1fab0*/  PRMT R32, RZ, 0x7610, R32 ;  /* 0x00007610ff207816 */ /* 0x000fe20000000020 */
[----:B------:R-:W3:Y:S04]  /*1fac0*/  LDL.LU R42, [R1+0x2190] ;  /* 0x00219000012a7983 */ /* 0x000ee80000300800 */
[----:B------:R4:W3:Y:S01]  /*1fad0*/  @!P0 LDG.E.U8 R34, desc[UR52][R4.64] ;  /* 0x0000003404228981 */ /* 0x0008e2000c1e1100 */
[----:B------:R-:W-:Y:S01]  /*1fae0*/  PRMT R30, RZ, 0x7610, R30 ;  /* 0x00007610ff1e7816 */ /* 0x000fe2000000001e */
[----:B----4-:R-:W-:-:S02]  /*1faf0*/  @!P0 IMAD.MOV.U32 R4, RZ, RZ, R33 ;  /* 0x000000ffff048224 */ /* 0x010fc400078e0021 */
[----:B--2---:R-:W-:-:S05]  /*1fb00*/  @!P0 IMAD.MOV.U32 R5, RZ, RZ, R25 ;  /* 0x000000ffff058224 */ /* 0x004fca00078e0019 */
[----:B------:R0:W2:Y:S01]  /*1fb10*/  @!P0 LDG.E.U8 R32, desc[UR52][R4.64] ;  /* 0x0000003404208981 */ /* 0x0000a2000c1e1100 */
[----:B------:R-:W-:Y:S01]  /*1fb20*/  PRMT R27, RZ, 0x7610, R27 ;  /* 0x00007610ff1b7816 */ /* 0x000fe2000000001b */
[----:B0-----:R-:W-:Y:S02]  /*1fb30*/  @!P0 IMAD.MOV.U32 R4, RZ, RZ, R31 ;  /* 0x000000ffff048224 */ /* 0x001fe400078e001f */
[----:B------:R-:W-:-:S05]  /*1fb40*/  @!P0 IMAD.MOV.U32 R5, RZ, RZ, R38 ;  /* 0x000000ffff058224 */ /* 0x000fca00078e0026 */
[----:B------:R0:W4:Y:S01]  /*1fb50*/  @!P0 LDG.E.U8 R30, desc[UR52][R4.64] ;  /* 0x00000034041e8981 */ /* 0x000122000c1e1100 */
[----:B------:R-:W-:Y:S01]  /*1fb60*/  PRMT R24, RZ, 0x7610, R24 ;  /* 0x00007610ff187816 */ /* 0x000fe20000000018 */
[----:B0-----:R-:W-:Y:S02]  /*1fb70*/  @!P0 IMAD.MOV.U32 R4, RZ, RZ, R28 ;  /* 0x000000ffff048224 */ /* 0x001fe400078e001c */
[----:B------:R-:W-:-:S05]  /*1fb80*/  @!P0 IMAD.MOV.U32 R5, RZ, RZ, R43 ;  /* 0x000000ffff058224 */ /* 0x000fca00078e002b */
[----:B------:R3:W2:Y:S01]  /*1fb90*/  @!P0 LDG.E.U8 R27, desc[UR52][R4.64] ;  /* 0x00000034041b8981 */ /* 0x0006a2000c1e1100 */
[----:B------:R-:W-:Y:S01]  /*1fba0*/  PRMT R26, RZ, 0x7610, R26 ;  /* 0x00007610ff1a7816 */ /* 0x000fe2000000001a */
[----:B---3--:R-:W-:Y:S02]  /*1fbb0*/  @!P0 IMAD.MOV.U32 R4, RZ, RZ, R29 ;  /* 0x000000ffff048224 */ /* 0x008fe400078e001d */
[----:B------:R-:W-:-:S05]  /*1fbc0*/  @!P0 IMAD.MOV.U32 R5, RZ, RZ, R47 ;  /* 0x000000ffff058224 */ /* 0x000fca00078e002f */
[----:B------:R0:W3:Y:S02]  /*1fbd0*/  @!P0 LDG.E.U8 R24, desc[UR52][R4.64] ;  /* 0x0000003404188981 */ /* 0x0000e4000c1e1100 */
[----:B0-----:R-:W-:Y:S02]  /*1fbe0*/  @!P0 IMAD.MOV.U32 R4, RZ, RZ, R36 ;  /* 0x000000ffff048224 */ /* 0x001fe400078e0024 */
[----:B------:R-:W-:-:S05]  /*1fbf0*/  @!P0 IMAD.MOV.U32 R5, RZ, RZ, R51 ;  /* 0x000000ffff058224 */ /* 0x000fca00078e0033 */
[----:B------:R-:W3:Y:S04]  /*1fc00*/  @!P0 LDG.E.U8 R26, desc[UR52][R4.64] ;  /* 0x00000034041a8981 */ /* 0x000ee8000c1e1100 */
[----:B------:R0:W-:Y:S04]  /*1fc10*/  STL [R1+0x1e40], R37 ;  /* 0x001e402501007387 */ /* 0x0001e80000100800 */
[----:B0-----:R-:W3:Y:S04]  /*1fc20*/  LDL.LU R37, [R1+0x218c] ;  /* 0x00218c0001257983 */ /* 0x001ee80000300800 */
[----:B----4-:R0:W-:Y:S04]  /*1fc30*/  STL [R1+0x1e34], R30 ;  /* 0x001e341e01007387 */ /* 0x0101e80000100800 */
[----:B0-----:R-:W4:Y:S04]  /*1fc40*/  LDL.LU R30, [R1+0x217c] ;  /* 0x00217c00011e7983 */ /* 0x001f280000300800 */
[----:B------:R-:W4:Y:S04]  /*1fc50*/  LDL.LU R46, [R1+0x2180] ;  /* 0x00218000012e7983 */ /* 0x000f280000300800 */
[----:B------:R-:W4:Y:S04]  /*1fc60*/  LDL.LU R50, [R1+0x2170] ;  /* 0x0021700001327983 */ /* 0x000f280000300800 */
[----:B------:R-:W4:Y:S04]  /*1fc70*/  LDL.LU R31, [R1+0x216c] ;  /* 0x00216c00011f7983 */ /* 0x000f280000300800 */
[----:B--2---:R0:W-:Y:S04]  /*1fc80*/  STL [R1+0x1e38], R32 ;  /* 0x001e382001007387 */ /* 0x0041e80000100800 */
[----:B0-----:R-:W2:Y:S04]  /*1fc90*/  LDL.LU R32, [R1+0x2160] ;  /* 0x0021600001207983 */ /* 0x001ea80000300800 */
[----:B---3--:R0:W-:Y:S04]  /*1fca0*/  STL [R1+0x1e2c], R24 ;  /* 0x001e2c1801007387 */ /* 0x0081e80000100800 */
[----:B0-----:R-:W3:Y:S04]  /*1fcb0*/  LDL.LU R24, [R1+0x2150] ;  /* 0x0021500001187983 */ /* 0x001ee80000300800 */
[----:B------:R-:W3:Y:S04]  /*1fcc0*/  LDL R49, [R1+0x20ec] ;  /* 0x0020ec0001317983 */ /* 0x000ee80000100800 */
[----:B------:R-:W3:Y:S04]  /*1fcd0*/  LDL R48, [R1+0x20dc] ;  /* 0x0020dc0001307983 */ /* 0x000ee80000100800 */
[----:B------:R-:W-:Y:S04]  /*1fce0*/  STL [R1+0x1e3c], R34 ;  /* 0x001e3c2201007387 */ /* 0x000fe80000100800 */
[----:B------:R-:W3:Y:S04]  /*1fcf0*/  LDL R33, [R1+0x20cc] ;  /* 0x0020cc0001217983 */ /* 0x000ee80000100800 */
[----:B------:R0:W-:Y:S04]  /*1fd00*/  STL [R1+0x1e28], R26 ;  /* 0x001e281a01007387 */ /* 0x0001e80000100800 */
[----:B------:R-:W3:Y:S04]  /*1fd10*/  LDL R41, [R1+0x20bc] ;  /* 0x0020bc0001297983 */ /* 0x000ee80000100800 */
[----:B0-----:R-:W3:Y:S04]  /*1fd20*/  LDL R26, [R1+0x20d0] ;  /* 0x0020d000011a7983 */ /* 0x001ee80000100800 */
[----:B------:R0:W-:Y:S04]  /*1fd30*/  STL [R1+0x1e30], R27 ;  /* 0x001e301b01007387 */ /* 0x0001e80000100800 */
[----:B------:R-:W3:Y:S04]  /*1fd40*/  LDL R45, [R1+0x20ac] ;  /* 0x0020ac00012d7983 */ /* 0x000ee80000100800 */
[----:B------:R-:W3:Y:S04]  /*1fd50*/  LDL R44, [R1+0x20b0] ;  /* 0x0020b000012c7983 */ /* 0x000ee80000100800 */
[----:B0-----:R-:W3:Y:S04]  /*1fd60*/  LDL R27, [R1+0x20c0] ;  /* 0x0020c000011b7983 */ /* 0x001ee80000100800 */
[----:B------:R-:W3:Y:S04]  /*1fd70*/  LDL R40, [R1+0x209c] ;  /* 0x00209c0001287983 */ /* 0x000ee80000100800 */
[----:B------:R-:W3:Y:S04]  /*1fd80*/  LDL R39, [R1+0x20a0] ;  /* 0x0020a00001277983 */ /* 0x000ee80000100800 */
[----:B------:R-:W3:Y:S04]  /*1fd90*/  LDL R35, [R1+0x208c] ;  /* 0x00208c0001237983 */ /* 0x000ee80000100800 */
[----:B------:R-:W3:Y:S04]  /*1fda0*/  LDL R34, [R1+0x2090] ;  /* 0x0020900001227983 */ /* 0x000ee80000100800 */
[----:B------:R-:W3:Y:S01]  /*1fdb0*/  LDL.LU R28, [R1+0x2140] ;  /* 0x00214000011c7983 */ /* 0x000ee20000300800 */
[----:B------:R-:W-:Y:S01]  /*1fdc0*/  PRMT R21, RZ, 0x7610, R21 ;  /* 0x00007610ff157816 */ /* 0x000fe20000000015 */
[----:B------:R-:W-:-:S02]  /*1fdd0*/  @!P0 IMAD.MOV.U32 R4, RZ, RZ, R42 ;  /* 0x000000ffff048224 */ /* 0x000fc400078e002a */
[----:B------:R-:W-:Y:S01]  /*1fde0*/  @!P0 IMAD.MOV.U32 R5, RZ, RZ, R37 ;  /* 0x000000ffff058224 */ /* 0x000fe200078e0025 */
[----:B------:R-:W-:Y:S01]  /*1fdf0*/  PRMT R13, RZ, 0x7610, R13 ;  /* 0x00007610ff0d7816 */ /* 0x000fe2000000000d */
[----:B------:R-:W3:Y:S04]  /*1fe00*/  LDL R125, [R1+0x1edc] ;  /* 0x001edc00017d7983 */ /* 0x000ee80000100800 */
[----:B------:R4:W3:Y:S01]  /*1fe10*/  @!P0 LDG.E.U8 R21, desc[UR52][R4.64] ;  /* 0x0000003404158981 */ /* 0x0008e2000c1e1100 */
[----:B------:R-:W-:Y:S02]  /*1fe20*/  PRMT R15, RZ, 0x7610, R15 ;  /* 0x00007610ff0f7816 */ /* 0x000fe4000000000f */
[----:B------:R-:W-:Y:S01]  /*1fe30*/  PRMT R17, RZ, 0x7610, R17 ;  /* 0x00007610ff117816 */ /* 0x000fe20000000011 */
[----:B------:R-:W3:Y:S01]  /*1fe40*/  LDL R53, [R1+0x1ee0] ;  /* 0x001ee00001357983 */ /* 0x000ee20000100800 */
[----:B----4-:R-:W-:-:S02]  /*1fe50*/  @!P0 IMAD.MOV.U32 R4, RZ, RZ, R46 ;  /* 0x000000ffff048224 */ /* 0x010fc400078e002e */
[----:B------:R-:W-:-:S05]  /*1fe60*/  @!P0 IMAD.MOV.U32 R5, RZ, RZ, R30 ;  /* 0x000000ffff058224 */ /* 0x000fca00078e001e */
[----:B------:R0:W4:Y:S02]  /*1fe70*/  @!P0 LDG.E.U8 R13, desc[UR52][R4.64] ;  /* 0x00000034040d8981 */ /* 0x000124000c1e1100 */
[----:B0-----:R-:W-:Y:S02]  /*1fe80*/  @!P0 IMAD.MOV.U32 R4, RZ, RZ, R50 ;  /* 0x000000ffff048224 */ /* 0x001fe400078e0032 */
[----:B------:R-:W-:-:S05]  /*1fe90*/  @!P0 IMAD.MOV.U32 R5, RZ, RZ, R31 ;  /* 0x000000ffff058224 */ /* 0x000fca00078e001f */
[----:B------:R2:W4:Y:S01]  /*1fea0*/  @!P0 LDG.E.U8 R15, desc[UR52][R4.64] ;  /* 0x00000034040f8981 */ /* 0x000522000c1e1100 */
[----:B------:R-:W-:Y:S01]  /*1feb0*/  PRMT R19, RZ, 0x7610, R19 ;  /* 0x00007610ff137816 */ /* 0x000fe20000000013 */
[----:B--2---:R-:W-:Y:S02]  /*1fec0*/  @!P0 IMAD.MOV.U32 R4, RZ, RZ, R32 ;  /* 0x000000ffff048224 */ /* 0x004fe400078e0020 */
[----:B------:R-:W-:-:S05]  /*1fed0*/  @!P0 IMAD.MOV.U32 R5, RZ, RZ, R127 ;  /* 0x000000ffff058224 */ /* 0x000fca00078e007f */
[----:B------:R0:W2:Y:S01]  /*1fee0*/  @!P0 LDG.E.U8 R17, desc[UR52][R4.64] ;  /* 0x0000003404118981 */ /* 0x0000a2000c1e1100 */
[----:B------:R-:W-:Y:S01]  /*1fef0*/  PRMT R14, RZ, 0x7610, R14 ;  /* 0x00007610ff0e7816 */ /* 0x000fe2000000000e */
[----:B0-----:R-:W-:Y:S01]  /*1ff00*/  @!P0 IMAD.MOV.U32 R5, RZ, RZ, R131 ;  /* 0x000000ffff058224 */ /* 0x001fe200078e0083 */
[----:B------:R-:W-:Y:S02]  /*1ff10*/  PRMT R16, RZ, 0x7610, R16 ;  /* 0x00007610ff107816 */ /* 0x000fe40000000010 */
[----:B------:R-:W-:Y:S02]  /*1ff20*/  PRMT R18, RZ, 0x7610, R18 ;  /* 0x00007610ff127816 */ /* 0x000fe40000000012 */
[----:B------:R-:W-:Y:S02]  /*1ff30*/  PRMT R20, RZ, 0x7610, R20 ;  /* 0x00007610ff147816 */ /* 0x000fe40000000014 */
[----:B------:R-:W-:Y:S02]  /*1ff40*/  PRMT R2, RZ, 0x7610, R2 ;  /* 0x00007610ff027816 */ /* 0x000fe40000000002 */
[----:B------:R-:W-:-:S02]  /*1ff50*/  PRMT R252, RZ, 0x7610, R252 ;  /* 0x00007610fffc7816 */ /* 0x000fc400000000fc */
[----:B------:R-:W-:Y:S01]  /*1ff60*/  PRMT R251, RZ, 0x7610, R251 ;  /* 0x00007610fffb7816 */ /* 0x000fe200000000fb */
[----:B---3--:R-:W-:-:S05]  /*1ff70*/  @!P0 IMAD.MOV.U32 R4, RZ, RZ, R24 ;  /* 0x000000ffff048224 */ /* 0x008fca00078e0018 */
[----:B------:R0:W3:Y:S02]  /*1ff80*/  @!P0 LDG.E.U8 R19, desc[UR52][R4.64] ;  /* 0x0000003404138981 */ /* 0x0000e4000c1e1100 */
[----:B0-----:R-:W-:Y:S02]  /*1ff90*/  @!P0 IMAD.MOV.U32 R5, RZ, RZ, R135 ;  /* 0x000000ffff058224 */ /* 0x001fe400078e0087 */
[----:B------:R-:W-:-:S05]  /*1ffa0*/  @!P0 IMAD.MOV.U32 R4, RZ, RZ, R28 ;  /* 0x000000ffff048224 */ /* 0x000fca00078e001c */
        /* <DEDUP_REMOVED lines=14> */
[----:B------:R-:W-:Y:S01]  /*20090*/  @!P0 IMAD.MOV.U32 R5, RZ, RZ, R49 ;  /* 0x000000ffff058224 */ /* 0x000fe200078e0031 */
[----:B------:R-:W-:Y:S01]  /*200a0*/  PRMT R250, RZ, 0x7610, R250 ;  /* 0x00007610fffa7816 */ /* 0x000fe200000000fa */
[----:B------:R-:W4:Y:S04]  /*200b0*/  LDL R49, [R1+0x1f6c] ;  /* 0x001f6c0001317983 */ /* 0x000f280000100800 */
[----:B------:R0:W3:Y:S02]  /*200c0*/  @!P0 LDG.E.U8 R252, desc[UR52][R4.64] ;  /* 0x0000003404fc8981 */ /* 0x0000e4000c1e1100 */
[----:B0-----:R-:W-:-:S02]  /*200d0*/  @!P0 IMAD.MOV.U32 R4, RZ, RZ, R148 ;  /* 0x000000ffff048224 */ /* 0x001fc400078e0094 */
[----:B------:R-:W-:Y:S01]  /*200e0*/  @!P0 IMAD.MOV.U32 R5, RZ, RZ, R48 ;  /* 0x000000ffff058224 */ /* 0x000fe200078e0030 */
[----:B------:R-:W-:Y:S01]  /*200f0*/  PRMT R249, RZ, 0x7610, R249 ;  /* 0x00007610fff97816 */ /* 0x000fe200000000f9 */
[----:B------:R-:W2:Y:S04]  /*20100*/  LDL R48, [R1+0x1f70] ;  /* 0x001f700001307983 */ /* 0x000ea80000100800 */
[----:B------:R0:W3:Y:S02]  /*20110*/  @!P0 LDG.E.U8 R251, desc[UR52][R4.64] ;  /* 0x0000003404fb8981 */ /* 0x0000e4000c1e1100 */
[----:B0-----:R-:W-:Y:S02]  /*20120*/  @!P0 IMAD.MOV.U32 R4, RZ, RZ, R26 ;  /* 0x000000ffff048224 */ /* 0x001fe400078e001a */
[----:B------:R-:W4:Y:S01]  /*20130*/  LDL R26, [R1+0x2080] ;  /* 0x00208000011a7983 */ /* 0x000f220000100800 */
[----:B------:R-:W-:-:S03]  /*20140*/  @!P0 IMAD.MOV.U32 R5, RZ, RZ, R33 ;  /* 0x000000ffff058224 */ /* 0x000fc600078e0021 */
[----:B------:R-:W2:Y:S04]  /*20150*/  LDL R33, [R1+0x207c] ;  /* 0x00207c0001217983 */ /* 0x000ea80000100800 */
[----:B------:R0:W3:Y:S01]  /*20160*/  @!P0 LDG.E.U8 R250, desc[UR52][R4.64] ;  /* 0x0000003404fa8981 */ /* 0x0000e2000c1e1100 */
[----:B------:R-:W-:Y:S01]  /*20170*/  PRMT R248, RZ, 0x7610, R248 ;  /* 0x00007610fff87816 */ /* 0x000fe200000000f8 */
[----:B0-----:R-:W-:Y:S02]  /*20180*/  @!P0 IMAD.MOV.U32 R4, RZ, RZ, R27 ;  /* 0x000000ffff048224 */ /* 0x001fe400078e001b */
[----:B------:R-:W-:Y:S01]  /*20190*/  @!P0 IMAD.MOV.U32 R5, RZ, RZ, R41 ;  /* 0x000000ffff058224 */ /* 0x000fe200078e0029 */
[----:B------:R-:W3:Y:S04]  /*201a0*/  LDL R27, [R1+0x2070] ;  /* 0x00207000011b7983 */ /* 0x000ee80000100800 */
[----:B------:R-:W3:Y:S04]  /*201b0*/  LDL R41, [R1+0x206c] ;  /* 0x00206c0001297983 */ /* 0x000ee80000100800 */
[----:B------:R0:W3:Y:S01]  /*201c0*/  @!P0 LDG.E.U8 R249, desc[UR52][R4.64] ;  /* 0x0000003404f98981 */ /* 0x0000e2000c1e1100 */
[----:B------:R-:W-:Y:S01]  /*201d0*/  PRMT R247, RZ, 0x7610, R247 ;  /* 0x00007610fff77816 */ /* 0x000fe200000000f7 */
[----:B0-----:R-:W-:-:S02]  /*201e0*/  @!P0 IMAD.MOV.U32 R4, RZ, RZ, R44 ;  /* 0x000000ffff048224 */ /* 0x001fc400078e002c */
        /* <DEDUP_REMOVED lines=9> */
[----:B------:R0:W3:Y:S02]  /*20280*/  @!P0 LDG.E.U8 R247, desc[UR52][R4.64] ;  /* 0x0000003404f78981 */ /* 0x0000e4000c1e1100 */
[----:B0-----:R-:W-:-:S02]  /*20290*/  @!P0 IMAD.MOV.U32 R4, RZ, RZ, R34 ;  /* 0x000000ffff048224 */ /* 0x001fc400078e0022 */
[----:B------:R-:W-:Y:S01]  /*202a0*/  @!P0 IMAD.MOV.U32 R5, RZ, RZ, R35 ;  /* 0x000000ffff058224 */ /* 0x000fe200078e0023 */
[----:B------:R-:W3:Y:S04]  /*202b0*/  LDL R34, [R1+0x2040] ;  /* 0x0020400001227983 */ /* 0x000ee80000100800 */
[----:B------:R-:W3:Y:S04]  /*202c0*/  LDL R35, [R1+0x203c] ;  /* 0x00203c0001237983 */ /* 0x000ee80000100800 */
[----:B------:R4:W3:Y:S02]  /*202d0*/  @!P0 LDG.E.U8 R246, desc[UR52][R4.64] ;  /* 0x0000003404f68981 */ /* 0x0008e4000c1e1100 */
[----:B----4-:R-:W-:-:S02]  /*202e0*/  @!P0 IMAD.MOV.U32 R4, RZ, RZ, R26 ;  /* 0x000000ffff048224 */ /* 0x010fc400078e001a */
[----:B------:R-:W4:Y:S01]  /*202f0*/  LDL R26, [R1+0x2030] ;  /* 0x00203000011a7983 */ /* 0x000f220000100800 */
[----:B--2---:R-:W-:-:S03]  /*20300*/  @!P0 IMAD.MOV.U32 R5, RZ, RZ, R33 ;  /* 0x000000ffff058224 */ /* 0x004fc600078e0021 */
[----:B------:R-:W2:Y:S01]  /*20310*/  LDL R33, [R1+0x202c] ;  /* 0x00202c0001217983 */ /* 0x000ea20000100800 */
[----:B------:R-:W-:Y:S02]  /*20320*/  PRMT R245, RZ, 0x7610, R245 ;  /* 0x00007610fff57816 */ /* 0x000fe400000000f5 */
[----:B------:R-:W-:-:S04]  /*20330*/  PRMT R244, RZ, 0x7610, R244 ;  /* 0x00007610fff47816 */ /* 0x000fc800000000f4 */
[----:B------:R3:W2:Y:S01]  /*20340*/  @!P0 LDG.E.U8 R245, desc[UR52][R4.64] ;  /* 0x0000003404f58981 */ /* 0x0006a2000c1e1100 */
[----:B------:R-:W-:Y:S01]  /*20350*/  PRMT R243, RZ, 0x7610, R243 ;  /* 0x00007610fff37816 */ /* 0x000fe200000000f3 */
[----:B---3--:R-:W-:Y:S02]  /*20360*/  @!P0 IMAD.MOV.U32 R4, RZ, RZ, R27 ;  /* 0x000000ffff048224 */ /* 0x008fe400078e001b */
        /* <DEDUP_REMOVED lines=30> */
[----:B------:R-:W3:Y:S01]  /*20550*/  LDL R27, [R1+0x1fd0] ;  /* 0x001fd000011b7983 */ /* 0x000ee20000100800 */
[----:B------:R-:W-:-:S03]  /*20560*/  @!P0 IMAD.MOV.U32 R5, RZ, RZ, R41 ;  /* 0x000000ffff058224 */ /* 0x000fc600078e0029 */
[----:B------:R-:W3:Y:S04]  /*20570*/  LDL R41, [R1+0x1fcc] ;  /* 0x001fcc0001297983 */ /* 0x000ee80000100800 */
[----:B------:R0:W3:Y:S01]  /*20580*/  @!P0 LDG.E.U8 R239, desc[UR52][R4.64] ;  /* 0x0000003404ef8981 */ /* 0x0000e2000c1e1100 */
[----:B------:R-:W-:Y:S01]  /*20590*/  PRMT R237, RZ, 0x7610, R237 ;  /* 0x00007610ffed7816 */ /* 0x000fe200000000ed */
[----:B0-----:R-:W-:Y:S02]  /*205a0*/  @!P0 IMAD.MOV.U32 R4, RZ, RZ, R44 ;  /* 0x000000ffff048224 */ /* 0x001fe400078e002c */
        /* <DEDUP_REMOVED lines=9> */
[----:B------:R0:W3:Y:S02]  /*20640*/  @!P0 LDG.E.U8 R237, desc[UR52][R4.64] ;  /* 0x0000003404ed8981 */ /* 0x0000e4000c1e1100 */
[----:B0-----:R-:W-:Y:S02]  /*20650*/  @!P0 IMAD.MOV.U32 R4, RZ, RZ, R34 ;  /* 0x000000ffff048224 */ /* 0x001fe400078e0022 */
[----:B------:R-:W3:Y:S01]  /*20660*/  LDL R34, [R1+0x1fa0] ;  /* 0x001fa00001227983 */ /* 0x000ee20000100800 */
[----:B------:R-:W-:-:S03]  /*20670*/  @!P0 IMAD.MOV.U32 R5, RZ, RZ, R35 ;  /* 0x000000ffff058224 */ /* 0x000fc600078e0023 */
[----:B------:R-:W3:Y:S04]  /*20680*/  LDL R35, [R1+0x1f9c] ;  /* 0x001f9c0001237983 */ /* 0x000ee80000100800 */
[----:B------:R4:W3:Y:S02]  /*20690*/  @!P0 LDG.E.U8 R236, desc[UR52][R4.64] ;  /* 0x0000003404ec8981 */ /* 0x0008e4000c1e1100 */
[----:B----4-:R-:W-:Y:S02]  /*206a0*/  @!P0 IMAD.MOV.U32 R4, RZ, RZ, R26 ;  /* 0x000000ffff048224 */ /* 0x010fe400078e001a */
        /* <DEDUP_REMOVED lines=13> */
[----:B0-----:R-:W-:Y:S01]  /*20780*/  @!P0 IMAD.MOV.U32 R4, RZ, RZ, R44 ;  /* 0x000000ffff048224 */ /* 0x001fe200078e002c */
[----:B------:R-:W-:Y:S01]  /*20790*/  PRMT R231, RZ, 0x7610, R231 ;  /* 0x00007610ffe77816 */ /* 0x000fe200000000e7 */
        /* <DEDUP_REMOVED lines=24> */
[----:B------:R-:W-:Y:S01]  /*20920*/  @!P0 IMAD.MOV.U32 R5, RZ, RZ, R41 ;  /* 0x000000ffff058224 */ /* 0x000fe200078e0029 */
[----:B------:R-:W-:Y:S02]  /*20930*/  PRMT R227, RZ, 0x7610, R227 ;  /* 0x00007610ffe37816 */ /* 0x000fe400000000e3 */
[----:B------:R-:W3:Y:S04]  /*20940*/  LDL R41, [R1+0x1f1c] ;  /* 0x001f1c0001297983 */ /* 0x000ee80000100800 */
[----:B------:R0:W3:Y:S02]  /*20950*/  @!P0 LDG.E.U8 R229, desc[UR52][R4.64] ;  /* 0x0000003404e58981 */ /* 0x0000e4000c1e1100 */
[----:B0-----:R-:W-:-:S02]  /*20960*/  @!P0 IMAD.MOV.U32 R4, RZ, RZ, R48 ;  /* 0x000000ffff048224 */ /* 0x001fc400078e0030 */
[----:B------:R-:W-:Y:S01]  /*20970*/  @!P0 IMAD.MOV.U32 R5, RZ, RZ, R49 ;  /* 0x000000ffff058224 */ /* 0x000fe200078e0031 */
[----:B------:R-:W-:Y:S01]  /*20980*/  PRMT R226, RZ, 0x7610, R226 ;  /* 0x00007610ffe27816 */ /* 0x000fe200000000e2 */
[----:B------:R-:W3:Y:S04]  /*20990*/  LDL R49, [R1+0x1ecc] ;  /* 0x001ecc0001317983 */ /* 0x000ee80000100800 */
[----:B------:R0:W3:Y:S01]  /*209a0*/  @!P0 LDG.E.U8 R228, desc[UR52][R4.64] ;  /* 0x0000003404e48981 */ /* 0x0000e2000c1e1100 */
[----:B------:R-:W-:Y:S02]  /*209b0*/  PRMT R225, RZ, 0x7610, R225 ;  /* 0x00007610ffe17816 */ /* 0x000fe400000000e1 */
[----:B------:R-:W-:Y:S01]  /*209c0*/  PRMT R224, RZ, 0x7610, R224 ;  /* 0x00007610ffe07816 */ /* 0x000fe200000000e0 */
[----:B------:R-:W3:Y:S01]  /*209d0*/  LDL R48, [R1+0x1ebc] ;  /* 0x001ebc0001307983 */ /* 0x000ee20000100800 */
[----:B0-----:R-:W-:-:S03]  /*209e0*/  @!P0 IMAD.MOV.U32 R4, RZ, RZ, R39 ;  /* 0x000000ffff048224 */ /* 0x001fc600078e0027 */
        /* <DEDUP_REMOVED lines=11> */
[----:B----4-:R-:W-:-:S03]  /*20aa0*/  @!P0 IMAD.MOV.U32 R4, RZ, RZ, R26 ;  /* 0x000000ffff048224 */ /* 0x010fc600078e001a */
[----:B------:R-:W4:Y:S04]  /*20ab0*/  LDL R26, [R1+0x1ef0] ;  /* 0x001ef000011a7983 */ /* 0x000f280000100800 */
[----:B------:R2:W4:Y:S02]  /*20ac0*/  @!P0 LDG.E.U8 R225, desc[UR52][R4.64] ;  /* 0x0000003404e18981 */ /* 0x000524000c1e1100 */
[----:B--2---:R-:W-:Y:S02]  /*20ad0*/  @!P0 IMAD.MOV.U32 R4, RZ, RZ, R33 ;  /* 0x000000ffff048224 */ /* 0x004fe400078e0021 */
[----:B------:R-:W2:Y:S01]  /*20ae0*/  LDL R33, [R1+0x1eec] ;  /* 0x001eec0001217983 */ /* 0x000ea20000100800 */
[----:B------:R-:W-:Y:S01]  /*20af0*/  @!P0 IMAD.MOV.U32 R5, RZ, RZ, R44 ;  /* 0x000000ffff058224 */ /* 0x000fe200078e002c */
[----:B------:R-:W-:-:S02]  /*20b00*/  PRMT R223, RZ, 0x7610, R223 ;  /* 0x00007610ffdf7816 */ /* 0x000fc400000000df */
[----:B------:R-:W2:Y:S04]  /*20b10*/  LDL R44, [R1+0x1eac] ;  /* 0x001eac00012c7983 */ /* 0x000ea80000100800 */
[----:B------:R3:W2:Y:S02]  /*20b20*/  @!P0 LDG.E.U8 R224, desc[UR52][R4.64] ;  /* 0x0000003404e08981 */ /* 0x0006a4000c1e1100 */
[----:B---3--:R-:W-:Y:S02]  /*20b30*/  @!P0 IMAD.MOV.U32 R4, RZ, RZ, R27 ;  /* 0x000000ffff048224 */ /* 0x008fe400078e001b */
[----:B------:R-:W3:Y:S01]  /*20b40*/  LDL R27, [R1+0x1ed0] ;  /* 0x001ed000011b7983 */ /* 0x000ee20000100800 */
[----:B------:R-:W-:-:S03]  /*20b50*/  @!P0 IMAD.MOV.U32 R5, RZ, RZ, R41 ;  /* 0x000000ffff058224 */ /* 0x000fc600078e0029 */
[----:B------:R-:W3:Y:S01]  /*20b60*/  LDL R41, [R1+0x1eb0] ;  /* 0x001eb00001297983 */ /* 0x000ee20000100800 */
[----:B------:R-:W-:-:S03]  /*20b70*/  PRMT R222, RZ, 0x7610, R222 ;  /* 0x00007610ffde7816 */ /* 0x000fc600000000de */
        /* <DEDUP_REMOVED lines=18> */
[----:B------:R0:W4:Y:S01]  /*20ca0*/  @!P0 LDG.E.U8 R220, desc[UR52][R4.64] ;  /* 0x0000003404dc8981 */ /* 0x000122000c1e1100 */
[----:B------:R-:W-:Y:S01]  /*20cb0*/  PRMT R218, RZ, 0x7610, R218 ;  /* 0x00007610ffda7816 */ /* 0x000fe200000000da */
[----:B0-----:R-:W-:Y:S02]  /*20cc0*/  @!P0 IMAD.MOV.U32 R4, RZ, RZ, R53 ;  /* 0x000000ffff048224 */ /* 0x001fe400078e0035 */
[----:B------:R-:W-:-:S05]  /*20cd0*/  @!P0 IMAD.MOV.U32 R5, RZ, RZ, R125 ;  /* 0x000000ffff058224 */ /* 0x000fca00078e007d */
[----:B------:R3:W4:Y:S01]  /*20ce0*/  @!P0 LDG.E.U8 R219, desc[UR52][R4.64] ;  /* 0x0000003404db8981 */ /* 0x000722000c1e1100 */
[----:B------:R-:W-:Y:S01]  /*20cf0*/  PRMT R217, RZ, 0x7610, R217 ;  /* 0x00007610ffd97816 */ /* 0x000fe200000000d9 */
[----:B---3--:R-:W-:Y:S02]  /*20d00*/  @!P0 IMAD.MOV.U32 R4, RZ, RZ, R27 ;  /* 0x000000ffff048224 */ /* 0x008fe400078e001b */
[----:B------:R-:W-:Y:S01]  /*20d10*/  @!P0 IMAD.MOV.U32 R5, RZ, RZ, R49 ;  /* 0x000000ffff058224 */ /* 0x000fe200078e0031 */
[----:B------:R-:W3:Y:S04]  /*20d20*/  LDL R27, [R1+0x1e60] ;  /* 0x001e6000011b7983 */ /* 0x000ee80000100800 */
[----:B------:R0:W3:Y:S01]  /*20d30*/  @!P0 LDG.E.U8 R218, desc[UR52][R4.64] ;  /* 0x0000003404da8981 */ /* 0x0000e2000c1e1100 */
[----:B------:R-:W-:Y:S01]  /*20d40*/  PRMT R216, RZ, 0x7610, R216 ;  /* 0x00007610ffd87816 */ /* 0x000fe200000000d8 */
[----:B0-----:R-:W-:-:S02]  /*20d50*/  @!P0 IMAD.MOV.U32 R4, RZ, RZ, R45 ;  /* 0x000000ffff048224 */ /* 0x001fc400078e002d */
[----:B------:R-:W-:-:S05]  /*20d60*/  @!P0 IMAD.MOV.U32 R5, RZ, RZ, R48 ;  /* 0x000000ffff058224 */ /* 0x000fca00078e0030 */
[----:B------:R0:W3:Y:S01]  /*20d70*/  @!P0 LDG.E.U8 R217, desc[UR52][R4.64] ;  /* 0x0000003404d98981 */ /* 0x0000e2000c1e1100 */
[----:B------:R-:W-:Y:S01]  /*20d80*/  PRMT R215, RZ, 0x7610, R215 ;  /* 0x00007610ffd77816 */ /* 0x000fe200000000d7 */
[----:B0-----:R-:W-:Y:S02]  /*20d90*/  @!P0 IMAD.MOV.U32 R4, RZ, RZ, R41 ;  /* 0x000000ffff048224 */ /* 0x001fe400078e0029 */
[----:B------:R-:W-:-:S05]  /*20da0*/  @!P0 IMAD.MOV.U32 R5, RZ, RZ, R44 ;  /* 0x000000ffff058224 */ /* 0x000fca00078e002c */
[----:B------:R0:W3:Y:S01]  /*20db0*/  @!P0 LDG.E.U8 R216, desc[UR52][R4.64] ;  /* 0x0000003404d88981 */ /* 0x0000e2000c1e1100 */
[----:B------:R-:W-:-:S03]  /*20dc0*/  PRMT R214, RZ, 0x7610, R214 ;  /* 0x00007610ffd67816 */ /* 0x000fc600000000d6 */
[----:B------:R-:W-:Y:S01]  /*20dd0*/  STL [R1+0x51e8], R3 ;  /* 0x0051e80301007387 */ /* 0x000fe20000100800 */
[----:B0-----:R-:W-:Y:S02]  /*20de0*/  @!P0 IMAD.MOV.U32 R4, RZ, RZ, R39 ;  /* 0x000000ffff048224 */ /* 0x001fe400078e0027 */
[----:B------:R-:W-:-:S05]  /*20df0*/  @!P0 IMAD.MOV.U32 R5, RZ, RZ, R40 ;  /* 0x000000ffff058224 */ /* 0x000fca00078e0028 */
[----:B------:R0:W3:Y:S01]  /*20e00*/  @!P0 LDG.E.U8 R215, desc[UR52][R4.64] ;  /* 0x0000003404d78981 */ /* 0x0000e2000c1e1100 */
[----:B------:R-:W-:Y:S01]  /*20e10*/  PRMT R213, RZ, 0x7610, R213 ;  /* 0x00007610ffd57816 */ /* 0x000fe200000000d5 */
[----:B0-----:R-:W-:Y:S02]  /*20e20*/  @!P0 IMAD.MOV.U32 R4, RZ, RZ, R34 ;  /* 0x000000ffff048224 */ /* 0x001fe400078e0022 */
[----:B------:R-:W-:Y:S01]  /*20e30*/  @!P0 IMAD.MOV.U32 R5, RZ, RZ, R35 ;  /* 0x000000ffff058224 */ /* 0x000fe200078e0023 */
[----:B------:R-:W3:Y:S04]  /*20e40*/  LDL R34, [R1+0x261c] ;  /* 0x00261c0001227983 */ /* 0x000ee80000100800 */
[----:B------:R-:W3:Y:S04]  /*20e50*/  LDL R35, [R1+0x2224] ;  /* 0x0022240001237983 */ /* 0x000ee80000100800 */
[----:B------:R0:W3:Y:S02]  /*20e60*/  @!P0 LDG.E.U8 R214, desc[UR52][R4.64] ;  /* 0x0000003404d68981 */ /* 0x0000e4000c1e1100 */
[----:B0-----:R-:W-:-:S02]  /*20e70*/  @!P0 IMAD.MOV.U32 R5, RZ, RZ, R3 ;  /* 0x000000ffff058224 */ /* 0x001fc400078e0003 */
[----:B--2---:R-:W-:Y:S02]  /*20e80*/  @!P0 IMAD.MOV.U32 R4, RZ, RZ, R33 ;  /* 0x000000ffff048224 */ /* 0x004fe400078e0021 */
[----:B------:R-:W2:Y:S04]  /*20e90*/  LDL R33, [R1+0x2614] ;  /* 0x0026140001217983 */ /* 0x000ea80000100800 */
[----:B------:R4:W2:Y:S02]  /*20ea0*/  @!P0 LDG.E.U8 R213, desc[UR52][R4.64] ;  /* 0x0000003404d58981 */ /* 0x0008a4000c1e1100 */
[----:B----4-:R-:W-:Y:S02]  /*20eb0*/  @!P0 IMAD.MOV.U32 R4, RZ, RZ, R26 ;  /* 0x000000ffff048224 */ /* 0x010fe400078e001a */
[----:B------:R-:W4:Y:S01]  /*20ec0*/  LDL R26, [R1+0x2624] ;  /* 0x00262400011a7983 */ /* 0x000f220000100800 */
[----:B------:R-:W-:Y:S01]  /*20ed0*/  PRMT R212, RZ, 0x7610, R212 ;  /* 0x00007610ffd47816 */ /* 0x000fe200000000d4 */
[----:B------:R-:W-:-:S02]  /*20ee0*/  @!P0 IMAD.MOV.U32 R5, RZ, RZ, R11 ;  /* 0x000000ffff058224 */ /* 0x000fc400078e000b */
[----:B------:R-:W-:Y:S04]  /*20ef0*/  STL [R1+0x51e4], R11 ;  /* 0x0051e40b01007387 */ /* 0x000fe80000100800 */
[----:B------:R3:W4:Y:S04]  /*20f00*/  @!P0 LDG.E.U8 R212, desc[UR52][R4.64] ;  /* 0x0000003404d48981 */ /* 0x000728000c1e1100 */
[----:B------:R-:W4:Y:S04]  /*20f10*/  LDL R45, [R1+0x2608] ;  /* 0x00260800012d7983 */ /* 0x000f280000100800 */
[----:B------:R-:W4:Y:S01]  /*20f20*/  LDL R44, [R1+0x260c] ;  /* 0x00260c00012c7983 */ /* 0x000f220000100800 */
[----:B---3--:R-:W-:-:S03]  /*20f30*/  @!P0 IMAD.MOV.U32 R4, RZ, RZ, R27 ;  /* 0x000000ffff048224 */ /* 0x008fc600078e001b */
        /* <DEDUP_REMOVED lines=8> */
[----:B------:R-:W3:Y:S01]  /*20fc0*/  LDL.LU R137, [R1+0x2134] ;  /* 0x0021340001897983 */ /* 0x000ee20000300800 */
[----:B------:R-:W-:-:S03]  /*20fd0*/  PRMT R211, RZ, 0x7610, R211 ;  /* 0x00007610ffd37816 */ /* 0x000fc600000000d3 */
[----:B------:R-:W3:Y:S01]  /*20fe0*/  LDL.LU R138, [R1+0x2108] ;  /* 0x00210800018a7983 */ /* 0x000ee20000300800 */
[----:B------:R-:W-:-:S03]  /*20ff0*/  @!P0 IMAD.MOV.U32 R5, RZ, RZ, R9 ;  /* 0x000000ffff058224 */ /* 0x000fc600078e0009 */
[----:B------:R-:W3:Y:S04]  /*21000*/  LDL.LU R141, [R1+0x2124] ;  /* 0x00212400018d7983 */ /* 0x000ee80000300800 */
[----:B------:R-:W3:Y:S04]  /*21010*/  LDL.LU R142, [R1+0x20f8] ;  /* 0x0020f800018e7983 */ /* 0x000ee80000300800 */
[----:B------:R-:W3:Y:S04]  /*21020*/  LDL.LU R145, [R1+0x2114] ;  /* 0x0021140001917983 */ /* 0x000ee80000300800 */
[----:B------:R-:W3:Y:S04]  /*21030*/  LDL.LU R146, [R1+0x20e8] ;  /* 0x0020e80001927983 */ /* 0x000ee80000300800 */
[----:B------:R-:W3:Y:S01]  /*21040*/  LDL.LU R149, [R1+0x2104] ;  /* 0x0021040001957983 */ /* 0x000ee20000300800 */
[----:B------:R-:W-:-:S03]  /*21050*/  PRMT R210, RZ, 0x7610, R210 ;  /* 0x00007610ffd27816 */ /* 0x000fc600000000d2 */
[----:B------:R-:W3:Y:S04]  /*21060*/  LDL.LU R150, [R1+0x20d8] ;  /* 0x0020d80001967983 */ /* 0x000ee80000300800 */
[----:B------:R0:W-:Y:S04]  /*21070*/  STL [R1+0x51ec], R9 ;  /* 0x0051ec0901007387 */ /* 0x0001e80000100800 */
[----:B------:R1:W3:Y:S04]  /*21080*/  @!P0 LDG.E.U8 R211, desc[UR52][R4.64] ;  /* 0x0000003404d38981 */ /* 0x0002e8000c1e1100 */
[----:B0-----:R-:W3:Y:S04]  /*21090*/  LDL.LU R9, [R1+0x1e78] ;  /* 0x001e780001097983 */ /* 0x001ee80000300800 */
[----:B------:R-:W3:Y:S01]  /*210a0*/  LDL.LU R3, [R1+0x1e94] ;  /* 0x001e940001037983 */ /* 0x000ee20000300800 */
[----:B-1----:R-:W-:-:S02]  /*210b0*/  @!P0 IMAD.MOV.U32 R4, RZ, RZ, R34 ;  /* 0x000000ffff048224 */ /* 0x002fc400078e0022 */
[----:B------:R-:W-:Y:S01]  /*210c0*/  @!P0 IMAD.MOV.U32 R5, RZ, RZ, R35 ;  /* 0x000000ffff058224 */ /* 0x000fe200078e0023 */
[----:B------:R-:W3:Y:S04]  /*210d0*/  LDL.LU R11, [R1+0x1e68] ;  /* 0x001e6800010b7983 */ /* 0x000ee80000300800 */
[----:B------:R-:W3:Y:S04]  /*210e0*/  LDL R41, [R1+0x2204] ;  /* 0x0022040001297983 */ /* 0x000ee80000100800 */
[----:B------:R-:W3:Y:S04]  /*210f0*/  LDL R40, [R1+0x2208] ;  /* 0x0022080001287983 */ /* 0x000ee80000100800 */
[----:B------:R2:W3:Y:S04]  /*21100*/  @!P0 LDG.E.U8 R210, desc[UR52][R4.64] ;  /* 0x0000003404d28981 */ /* 0x0004e8000c1e1100 */
[----:B------:R-:W3:Y:S01]  /*21110*/  LDL R35, [R1+0x21f4] ;  /* 0x0021f40001237983 */ /* 0x000ee20000100800 */
[----:B------:R-:W-:-:S02]  /*21120*/  PRMT R209, RZ, 0x7610, R209 ;  /* 0x00007610ffd17816 */ /* 0x000fc400000000d1 */
[----:B------:R-:W-:Y:S01]  /*21130*/  PRMT R208, RZ, 0x7610, R208 ;  /* 0x00007610ffd07816 */ /* 0x000fe200000000d0 */
[----:B------:R-:W3:Y:S01]  /*21140*/  LDL R34, [R1+0x21e4] ;  /* 0x0021e40001227983 */ /* 0x000ee20000100800 */
[----:B--2---:R-:W-:-:S03]  /*21150*/  @!P0 IMAD.MOV.U32 R5, RZ, RZ, R33 ;  /* 0x000000ffff058224 */ /* 0x004fc600078e0021 */
[----:B------:R-:W2:Y:S01]  /*21160*/  LDL R33, [R1+0x21f8] ;  /* 0x0021f80001217983 */ /* 0x000ea20000100800 */
[----:B----4-:R-:W-:-:S03]  /*21170*/  @!P0 IMAD.MOV.U32 R4, RZ, RZ, R26 ;  /* 0x000000ffff048224 */ /* 0x010fc600078e001a */
[----:B------:R-:W4:Y:S04]  /*21180*/  LDL R26, [R1+0x21e8] ;  /* 0x0021e800011a7983 */ /* 0x000f280000100800 */
[----:B------:R0:W4:Y:S01]  /*21190*/  @!P0 LDG.E.U8 R209, desc[UR52][R4.64] ;  /* 0x0000003404d18981 */ /* 0x000122000c1e1100 */
[----:B------:R-:W-:-:S03]  /*211a0*/  PRMT R207, RZ, 0x7610, R207 ;  /* 0x00007610ffcf7816 */ /* 0x000fc600000000cf */
[----:B------:R-:W4:Y:S01]  /*211b0*/  LDL.LU R152, [R1+0x21d4] ;  /* 0x0021d40001987983 */ /* 0x000f220000300800 */
        /* <DEDUP_REMOVED lines=8> */
[----:B------:R-:W-:-:S03]  /*21240*/  PRMT R205, RZ, 0x7610, R205 ;  /* 0x00007610ffcd7816 */ /* 0x000fc600000000cd */
[----:B------:R-:W3:Y:S01]  /*21250*/  LDL.LU R39, [R1+0x21c4] ;  /* 0x0021c40001277983 */ /* 0x000ee20000300800 */
[----:B0-----:R-:W-:Y:S02]  /*21260*/  @!P0 IMAD.MOV.U32 R5, RZ, RZ, R41 ;  /* 0x000000ffff058224 */ /* 0x001fe400078e0029 */
[----:B------:R-:W-:-:S05]  /*21270*/  @!P0 IMAD.MOV.U32 R4, RZ, RZ, R40 ;  /* 0x000000ffff048224 */ /* 0x000fca00078e0028 */
[----:B------:R0:W3:Y:S02]  /*21280*/  @!P0 LDG.E.U8 R206, desc[UR52][R4.64] ;  /* 0x0000003404ce8981 */ /* 0x0000e4000c1e1100 */
[----:B0-----:R-:W-:Y:S02]  /*21290*/  @!P0 IMAD.MOV.U32 R5, RZ, RZ, R35 ;  /* 0x000000ffff058224 */ /* 0x001fe400078e0023 */
[----:B--2---:R-:W-:Y:S02]  /*212a0*/  @!P0 IMAD.MOV.U32 R4, RZ, RZ, R33 ;  /* 0x000000ffff048224 */ /* 0x004fe400078e0021 */
[----:B------:R-:W2:Y:S04]  /*212b0*/  LDL R33, [R1+0x21c8] ;  /* 0x0021c80001217983 */ /* 0x000ea80000100800 */
[----:B------:R4:W2:Y:S04]  /*212c0*/  @!P0 LDG.E.U8 R205, desc[UR52][R4.64] ;  /* 0x0000003404cd8981 */ /* 0x0008a8000c1e1100 */
[----:B------:R-:W2:Y:S01]  /*212d0*/  LDL.LU R45, [R1+0x21b4] ;  /* 0x0021b400012d7983 */ /* 0x000ea20000300800 */
[----:B----4-:R-:W-:-:S03]  /*212e0*/  @!P0 IMAD.MOV.U32 R4, RZ, RZ, R26 ;  /* 0x000000ffff048224 */ /* 0x010fc600078e001a */
[----:B------:R-:W4:Y:S04]  /*212f0*/  LDL R26, [R1+0x21b8] ;  /* 0x0021b800011a7983 */ /* 0x000f280000100800 */
[----:B------:R-:W4:Y:S04]  /*21300*/  LDL.LU R41, [R1+0x21a8] ;  /* 0x0021a80001297983 */ /* 0x000f280000300800 */
[----:B------:R-:W4:Y:S04]  /*21310*/  LDL.LU R53, [R1+0x2194] ;  /* 0x0021940001357983 */ /* 0x000f280000300800 */
[----:B------:R-:W4:Y:S04]  /*21320*/  LDL.LU R49, [R1+0x21a4] ;  /* 0x0021a40001317983 */ /* 0x000f280000300800 */
[----:B------:R-:W4:Y:S01]  /*21330*/  LDL.LU R44, [R1+0x2188] ;  /* 0x00218800012c7983 */ /* 0x000f220000300800 */
[----:B------:R-:W-:-:S03]  /*21340*/  PRMT R204, RZ, 0x7610, R204 ;  /* 0x00007610ffcc7816 */ /* 0x000fc600000000cc */
[----:B------:R-:W4:Y:S01]  /*21350*/  LDL.LU R40, [R1+0x2198] ;  /* 0x0021980001287983 */ /* 0x000f220000300800 */
[----:B------:R-:W-:-:S03]  /*21360*/  @!P0 IMAD.MOV.U32 R5, RZ, RZ, R34 ;  /* 0x000000ffff058224 */ /* 0x000fc600078e0022 */
[----:B------:R-:W4:Y:S04]  /*21370*/  LDL.LU R35, [R1+0x2184] ;  /* 0x0021840001237983 */ /* 0x000f280000300800 */
[----:B------:R3:W4:Y:S01]  /*21380*/  @!P0 LDG.E.U8 R204, desc[UR52][R4.64] ;  /* 0x0000003404cc8981 */ /* 0x000722000c1e1100 */
[----:B------:R-:W-:Y:S01]  /*21390*/  PRMT R203, RZ, 0x7610, R203 ;  /* 0x00007610ffcb7816 */ /* 0x000fe200000000cb */
[----:B---3--:R-:W-:Y:S02]  /*213a0*/  @!P0 IMAD.MOV.U32 R4, RZ, RZ, R27 ;  /* 0x000000ffff048224 */ /* 0x008fe400078e001b */
[----:B------:R-:W3:Y:S04]  /*213b0*/  LDL.LU R27, [R1+0x2174] ;  /* 0x00217400011b7983 */ /* 0x000ee80000300800 */
[----:B------:R-:W3:Y:S01]  /*213c0*/  LDL.LU R48, [R1+0x2178] ;  /* 0x0021780001307983 */ /* 0x000ee20000300800 */
[----:B------:R-:W-:-:S03]  /*213d0*/  @!P0 IMAD.MOV.U32 R5, RZ, RZ, R152 ;  /* 0x000000ffff058224 */ /* 0x000fc600078e0098 */
[----:B------:R-:W3:Y:S01]  /*213e0*/  LDL.LU R34, [R1+0x2168] ;  /* 0x0021680001227983 */ /* 0x000ee20000300800 */
[----:B------:R-:W-:-:S03]  /*213f0*/  PRMT R202, RZ, 0x7610, R202 ;  /* 0x00007610ffca7816 */ /* 0x000fc600000000ca */
[----:B------:R0:W3:Y:S02]  /*21400*/  @!P0 LDG.E.U8 R203, desc[UR52][R4.64] ;  /* 0x0000003404cb8981 */ /* 0x0000e4000c1e1100 */
[----:B0-----:R-:W-:Y:S02]  /*21410*/  @!P0 IMAD.MOV.U32 R5, RZ, RZ, R39 ;  /* 0x000000ffff058224 */ /* 0x001fe400078e0027 */
[----:B--2---:R-:W-:Y:S02]  /*21420*/  @!P0 IMAD.MOV.U32 R4, RZ, RZ, R33 ;  /* 0x000000ffff048224 */ /* 0x004fe400078e0021 */
[----:B------:R-:W2:Y:S04]  /*21430*/  LDL.LU R33, [R1+0x2158] ;  /* 0x0021580001217983 */ /* 0x000ea80000300800 */
[----:B------:R4:W2:Y:S02]  /*21440*/  @!P0 LDG.E.U8 R202, desc[UR52][R4.64] ;  /* 0x0000003404ca8981 */ /* 0x0008a4000c1e1100 */
[----:B----4-:R-:W-:-:S02]  /*21450*/  @!P0 IMAD.MOV.U32 R4, RZ, RZ, R26 ;  /* 0x000000ffff048224 */ /* 0x010fc400078e001a */
[----:B------:R-:W4:Y:S01]  /*21460*/  LDL.LU R26, [R1+0x2148] ;  /* 0x00214800011a7983 */ /* 0x000f220000300800 */
[----:B------:R-:W-:Y:S01]  /*21470*/  PRMT R201, RZ, 0x7610, R201 ;  /* 0x00007610ffc97816 */ /* 0x000fe200000000c9 */
[----:B------:R-:W-:Y:S01]  /*21480*/  @!P0 IMAD.MOV.U32 R5, RZ, RZ, R45 ;  /* 0x000000ffff058224 */ /* 0x000fe200078e002d */
[----:B------:R-:W-:-:S04]  /*21490*/  PRMT R200, RZ, 0x7610, R200 ;  /* 0x00007610ffc87816 */ /* 0x000fc800000000c8 */
[----:B------:R0:W4:Y:S01]  /*214a0*/  @!P0 LDG.E.U8 R201, desc[UR52][R4.64] ;  /* 0x0000003404c98981 */ /* 0x000122000c1e1100 */
[----:B------:R-:W-:Y:S01]  /*214b0*/  PRMT R199, RZ, 0x7610, R199 ;  /* 0x00007610ffc77816 */ /* 0x000fe200000000c7 */
[----:B0-----:R-:W-:Y:S02]  /*214c0*/  @!P0 IMAD.MOV.U32 R4, RZ, RZ, R41 ;  /* 0x000000ffff048224 */ /* 0x001fe400078e0029 */
[----:B------:R-:W-:-:S05]  /*214d0*/  @!P0 IMAD.MOV.U32 R5, RZ, RZ, R49 ;  /* 0x000000ffff058224 */ /* 0x000fca00078e0031 */
        /* <DEDUP_REMOVED lines=10> */
[----:B---3--:R-:W-:Y:S02]  /*21580*/  @!P0 IMAD.MOV.U32 R4, RZ, RZ, R48 ;  /* 0x000000ffff048224 */ /* 0x008fe400078e0030 */
[----:B------:R-:W-:-:S05]  /*21590*/  @!P0 IMAD.MOV.U32 R5, RZ, RZ, R27 ;  /* 0x000000ffff058224 */ /* 0x000fca00078e001b */
[----:B------:R0:W3:Y:S01]  /*215a0*/  @!P0 LDG.E.U8 R197, desc[UR52][R4.64] ;  /* 0x0000003404c58981 */ /* 0x0000e2000c1e1100 */
[----:B------:R-:W-:Y:S01]  /*215b0*/  PRMT R195, RZ, 0x7610, R195 ;  /* 0x00007610ffc37816 */ /* 0x000fe200000000c3 */
[----:B0-----:R-:W-:Y:S02]  /*215c0*/  @!P0 IMAD.MOV.U32 R4, RZ, RZ, R34 ;  /* 0x000000ffff048224 */ /* 0x001fe400078e0022 */
[----:B------:R-:W-:-:S05]  /*215d0*/  @!P0 IMAD.MOV.U32 R5, RZ, RZ, R125 ;  /* 0x000000ffff058224 */ /* 0x000fca00078e007d */
[----:B------:R0:W3:Y:S01]  /*215e0*/  @!P0 LDG.E.U8 R196, desc[UR52][R4.64] ;  /* 0x0000003404c48981 */ /* 0x0000e2000c1e1100 */
[----:B------:R-:W-:Y:S01]  /*215f0*/  PRMT R194, RZ, 0x7610, R194 ;  /* 0x00007610ffc27816 */ /* 0x000fe200000000c2 */
[----:B0-----:R-:W-:Y:S01]  /*21600*/  @!P0 IMAD.MOV.U32 R5, RZ, RZ, R129 ;  /* 0x000000ffff058224 */ /* 0x001fe200078e0081 */
[----:B------:R-:W-:Y:S02]  /*21610*/  PRMT R193, RZ, 0x7610, R193 ;  /* 0x00007610ffc17816 */ /* 0x000fe400000000c1 */
[----:B------:R-:W-:Y:S02]  /*21620*/  PRMT R192, RZ, 0x7610, R192 ;  /* 0x00007610ffc07816 */ /* 0x000fe400000000c0 */
[----:B------:R-:W-:Y:S02]  /*21630*/  PRMT R191, RZ, 0x7610, R191 ;  /* 0x00007610ffbf7816 */ /* 0x000fe400000000bf */
[----:B------:R-:W-:Y:S01]  /*21640*/  PRMT R190, RZ, 0x7610, R190 ;  /* 0x00007610ffbe7816 */ /* 0x000fe200000000be */
[----:B--2---:R-:W-:-:S05]  /*21650*/  @!P0 IMAD.MOV.U32 R4, RZ, RZ, R33 ;  /* 0x000000ffff048224 */ /* 0x004fca00078e0021 */
[----:B------:R0:W2:Y:S02]  /*21660*/  @!P0 LDG.E.U8 R195, desc[UR52][R4.64] ;  /* 0x0000003404c38981 */ /* 0x0000a4000c1e1100 */
[----:B0-----:R-:W-:Y:S02]  /*21670*/  @!P0 IMAD.MOV.U32 R5, RZ, RZ, R133 ;  /* 0x000000ffff058224 */ /* 0x001fe400078e0085 */
[----:B----4-:R-:W-:-:S05]  /*21680*/  @!P0 IMAD.MOV.U32 R4, RZ, RZ, R26 ;  /* 0x000000ffff048224 */ /* 0x010fca00078e001a */
[----:B------:R0:W4:Y:S02]  /*21690*/  @!P0 LDG.E.U8 R194, desc[UR52][R4.64] ;  /* 0x0000003404c28981 */ /* 0x000124000c1e1100 */
[----:B0-----:R-:W-:Y:S02]  /*216a0*/  @!P0 IMAD.MOV.U32 R4, RZ, RZ, R126 ;  /* 0x000000ffff048224 */ /* 0x001fe400078e007e */
[----:B------:R-:W-:-:S05]  /*216b0*/  @!P0 IMAD.MOV.U32 R5, RZ, RZ, R137 ;  /* 0x000000ffff058224 */ /* 0x000fca00078e0089 */
        /* <DEDUP_REMOVED lines=9> */
[----:B------:R0:W4:Y:S04]  /*21750*/  @!P0 LDG.E.U8 R190, desc[UR52][R4.64] ;  /* 0x0000003404be8981 */ /* 0x000128000c1e1100 */
[----:B------:R-:W3:Y:S01]  /*21760*/  LDL R5, [R1+0x20f4] ;  /* 0x0020f40001057983 */ /* 0x000ee20000100800 */
[----:B------:R-:W-:Y:S01]  /*21770*/  PRMT R189, RZ, 0x7610, R189 ;  /* 0x00007610ffbd7816 */ /* 0x000fe200000000bd */
[----:B0-----:R-:W-:Y:S01]  /*21780*/  @!P0 IMAD.MOV.U32 R4, RZ, RZ, R142 ;  /* 0x000000ffff048224 */ /* 0x001fe200078e008e */
[----:B------:R-:W-:-:S04]  /*21790*/  PRMT R188, RZ, 0x7610, R188 ;  /* 0x00007610ffbc7816 */ /* 0x000fc800000000bc */
[----:B---3--:R0:W3:Y:S04]  /*217a0*/  @!P0 LDG.E.U8 R189, desc[UR52][R4.64] ;  /* 0x0000003404bd8981 */ /* 0x0080e8000c1e1100 */
[----:B------:R-:W2:Y:S01]  /*217b0*/  LDL R5, [R1+0x20e4] ;  /* 0x0020e40001057983 */ /* 0x000ea20000100800 */
[----:B0-----:R-:W-:-:S05]  /*217c0*/  @!P0 IMAD.MOV.U32 R4, RZ, RZ, R146 ;  /* 0x000000ffff048224 */ /* 0x001fca00078e0092 */
[----:B--2---:R0:W2:Y:S04]  /*217d0*/  @!P0 LDG.E.U8 R188, desc[UR52][R4.64] ;  /* 0x0000003404bc8981 */ /* 0x0040a8000c1e1100 */
[----:B------:R-:W4:Y:S04]  /*217e0*/  LDL R5, [R1+0x20d4] ;  /* 0x0020d40001057983 */ /* 0x000f280000100800 */
[----:B------:R-:W-:Y:S04]  /*217f0*/  STL.64 [R1+0x5458], R150 ;  /* 0x0054589601007387 */ /* 0x000fe80000100a00 */
[----:B------:R-:W-:Y:S04]  /*21800*/  STL.64 [R1+0x5450], R148 ;  /* 0x0054509401007387 */ /* 0x000fe80000100a00 */
[----:B------:R-:W-:Y:S04]  /*21810*/  STL.64 [R1+0x5448], R146 ;  /* 0x0054489201007387 */ /* 0x000fe80000100a00 */
[----:B------:R-:W-:Y:S04]  /*21820*/  STL.64 [R1+0x5440], R144 ;  /* 0x0054409001007387 */ /* 0x000fe80000100a00 */
[----:B------:R1:W-:Y:S04]  /*21830*/  STL.64 [R1+0x5438], R142 ;  /* 0x0054388e01007387 */ /* 0x0003e80000100a00 */
[----:B------:R3:W-:Y:S04]  /*21840*/  STL.64 [R1+0x5430], R140 ;  /* 0x0054308c01007387 */ /* 0x0007e80000100a00 */
[----:B------:R0:W-:Y:S04]  /*21850*/  STL.64 [R1+0x5428], R138 ;  /* 0x0054288a01007387 */ /* 0x0001e80000100a00 */
[----:B------:R0:W-:Y:S01]  /*21860*/  STL.64 [R1+0x5420], R136 ;  /* 0x0054208801007387 */ /* 0x0001e20000100a00 */
[----:B-1----:R-:W-:-:S02]  /*21870*/  IMAD.MOV.U32 R142, RZ, RZ, R47 ;  /* 0x000000ffff8e7224 */ /* 0x002fc400078e002f */
[----:B---3--:R-:W-:Y:S02]  /*21880*/  IMAD.MOV.U32 R140, RZ, RZ, R49 ;  /* 0x000000ffff8c7224 */ /* 0x008fe400078e0031 */
[----:B0-----:R-:W-:Y:S02]  /*21890*/  IMAD.MOV.U32 R138, RZ, RZ, R51 ;  /* 0x000000ffff8a7224 */ /* 0x001fe400078e0033 */
[----:B------:R-:W-:Y:S02]  /*218a0*/  IMAD.MOV.U32 R136, RZ, RZ, R53 ;  /* 0x000000ffff887224 */ /* 0x000fe400078e0035 */
[----:B------:R-:W3:Y:S01]  /*218b0*/  LDL.LU R53, [R1+0x5bc4] ;  /* 0x005bc40001357983 */ /* 0x000ee20000300800 */
[----:B------:R-:W-:Y:S02]  /*218c0*/  IMAD.MOV.U32 R137, RZ, RZ, R50 ;  /* 0x000000ffff897224 */ /* 0x000fe400078e0032 */
[----:B------:R-:W-:Y:S01]  /*218d0*/  IMAD.MOV.U32 R139, RZ, RZ, R48 ;  /* 0x000000ffff8b7224 */ /* 0x000fe200078e0030 */
[----:B------:R-:W2:Y:S01]  /*218e0*/  LDL.LU R50, [R1+0x5bc0] ;  /* 0x005bc00001327983 */ /* 0x000ea20000300800 */
[----:B------:R-:W-:-:S03]  /*218f0*/  IMAD.MOV.U32 R141, RZ, RZ, R46 ;  /* 0x000000ffff8d7224 */ /* 0x000fc600078e002e */
[----:B------:R-:W2:Y:S01]  /*21900*/  LDL.LU R51, [R1+0x5bbc] ;  /* 0x005bbc0001337983 */ /* 0x000ea20000300800 */
[----:B------:R-:W-:-:S03]  /*21910*/  IMAD.MOV.U32 R143, RZ, RZ, R44 ;  /* 0x000000ffff8f7224 */ /* 0x000fc600078e002c */
[----:B------:R-:W4:Y:S01]  /*21920*/  LDL.LU R48, [R1+0x5bb8] ;  /* 0x005bb80001307983 */ /* 0x000f220000300800 */
        /* <DEDUP_REMOVED lines=8> */
[----:B------:R-:W-:-:S03]  /*219b0*/  @!P0 IMAD.MOV.U32 R4, RZ, RZ, R150 ;  /* 0x000000ffff048224 */ /* 0x000fc600078e0096 */
        /* <DEDUP_REMOVED lines=8> */
[----:B------:R-:W4:Y:S04]  /*21a40*/  LDL.LU R41, [R1+0x5b94] ;  /* 0x005b940001297983 */ /* 0x000f280000300800 */
[----:B------:R-:W4:Y:S04]  /*21a50*/  LDL.LU R38, [R1+0x5b90] ;  /* 0x005b900001267983 */ /* 0x000f280000300800 */
[----:B------:R-:W4:Y:S04]  /*21a60*/  LDL.LU R39, [R1+0x5b8c] ;  /* 0x005b8c0001277983 */ /* 0x000f280000300800 */
[----:B------:R-:W4:Y:S04]  /*21a70*/  LDL.LU R36, [R1+0x5b88] ;  /* 0x005b880001247983 */ /* 0x000f280000300800 */
[----:B------:R0:W-:Y:S02]  /*21a80*/  STL.64 [R1+0x5418], R134 ;  /* 0x0054188601007387 */ /* 0x0001e40000100a00 */
[----:B0-----:R-:W-:-:S02]  /*21a90*/  IMAD.MOV.U32 R134, RZ, RZ, R37 ;  /* 0x000000ffff867224 */ /* 0x001fc400078e0025 */
[----:B------:R-:W4:Y:S01]  /*21aa0*/  LDL.LU R37, [R1+0x5b84] ;  /* 0x005b840001257983 */ /* 0x000f220000300800 */
[----:B------:R-:W-:-:S03]  /*21ab0*/  IMAD.MOV.U32 R135, RZ, RZ, R34 ;  /* 0x000000ffff877224 */ /* 0x000fc600078e0022 */
[----:B------:R-:W4:Y:S04]  /*21ac0*/  LDL.LU R34, [R1+0x5b80] ;  /* 0x005b800001227983 */ /* 0x000f280000300800 */
[----:B------:R0:W-:Y:S02]  /*21ad0*/  STL.64 [R1+0x5410], R132 ;  /* 0x0054108401007387 */ /* 0x0001e40000100a00 */
[----:B0-----:R-:W-:Y:S02]  /*21ae0*/  IMAD.MOV.U32 R132, RZ, RZ, R35 ;  /* 0x000000ffff847224 */ /* 0x001fe400078e0023 */
        /* <DEDUP_REMOVED lines=8> */
[----:B------:R-:W-:Y:S04]  /*21b70*/  STL.64 [R1+0x5400], R128 ;  /* 0x0054008001007387 */ /* 0x000fe80000100a00 */
[----:B------:R0:W-:Y:S02]  /*21b80*/  STL.64 [R1+0x53f8], R126 ;  /* 0x0053f87e01007387 */ /* 0x0001e40000100a00 */
[----:B0-----:R-:W-:-:S02]  /*21b90*/  IMAD.MOV.U32 R126, RZ, RZ, R31 ;  /* 0x000000ffff7e7224 */ /* 0x001fc400078e001f */
[----:B------:R-:W4:Y:S04]  /*21ba0*/  LDL.LU R31, [R1+0x5b6c] ;  /* 0x005b6c00011f7983 */ /* 0x000f280000300800 */
[----:B------:R0:W-:Y:S01]  /*21bb0*/  STL.64 [R1+0x53f0], R124 ;  /* 0x0053f07c01007387 */ /* 0x0001e20000100a00 */
[----:B------:R-:W-:Y:S02]  /*21bc0*/  IMAD.MOV.U32 R127, RZ, RZ, R26 ;  /* 0x000000ffff7f7224 */ /* 0x000fe400078e001a */
[----:B------:R-:W-:Y:S02]  /*21bd0*/  IMAD.MOV.U32 R128, RZ, RZ, R27 ;  /* 0x000000ffff807224 */ /* 0x000fe400078e001b */
[----:B------:R-:W-:Y:S02]  /*21be0*/  IMAD.MOV.U32 R129, RZ, RZ, R24 ;  /* 0x000000ffff817224 */ /* 0x000fe400078e0018 */
[----:B0-----:R-:W-:-:S02]  /*21bf0*/  IMAD.MOV.U32 R125, RZ, RZ, R28 ;  /* 0x000000ffff7d7224 */ /* 0x001fc400078e001c */
[----:B------:R-:W4:Y:S04]  /*21c00*/  LDL.LU R28, [R1+0x5b68] ;  /* 0x005b6800011c7983 */ /* 0x000f280000300800 */
[----:B------:R0:W-:Y:S01]  /*21c10*/  STL.64 [R1+0x53e8], R122 ;  /* 0x0053e87a01007387 */ /* 0x0001e20000100a00 */
[----:B------:R-:W-:Y:S02]  /*21c20*/  IMAD.MOV.U32 R124, RZ, RZ, R25 ;  /* 0x000000ffff7c7224 */ /* 0x000fe400078e0019 */
[----:B0-----:R-:W-:Y:S02]  /*21c30*/  IMAD.MOV.U32 R123, RZ, RZ, R29 ;  /* 0x000000ffff7b7224 */ /* 0x001fe400078e001d */
[----:B------:R-:W4:Y:S04]  /*21c40*/  LDL.LU R29, [R1+0x5b64] ;  /* 0x005b6400011d7983 */ /* 0x000f280000300800 */
[----:B------:R-:W4:Y:S04]  /*21c50*/  LDL.LU R26, [R1+0x5b60] ;  /* 0x005b6000011a7983 */ /* 0x000f280000300800 */
[----:B------:R-:W4:Y:S04]  /*21c60*/  LDL.LU R27, [R1+0x5b5c] ;  /* 0x005b5c00011b7983 */ /* 0x000f280000300800 */
[----:B------:R-:W4:Y:S04]  /*21c70*/  LDL.LU R24, [R1+0x5b58] ;  /* 0x005b580001187983 */ /* 0x000f280000300800 */
[----:B------:R-:W4:Y:S04]  /*21c80*/  LDL.LU R25, [R1+0x5b54] ;  /* 0x005b540001197983 */ /* 0x000f280000300800 */
[----:B------:R0:W-:Y:S04]  /*21c90*/  STL.64 [R1+0x53e0], R120 ;  /* 0x0053e07801007387 */ /* 0x0001e80000100a00 */
[----:B0-----:R-:W4:Y:S04]  /*21ca0*/  LDL R120, [R1+0x20c4] ;  /* 0x0020c40001787983 */ /* 0x001f280000100800 */
[----:B------:R-:W4:Y:S04]  /*21cb0*/  LDL R121, [R1+0x20c8] ;  /* 0x0020c80001797983 */ /* 0x000f280000100800 */
[----:B------:R-:W-:Y:S04]  /*21cc0*/  STL.64 [R1+0x53d8], R118 ;  /* 0x0053d87601007387 */ /* 0x000fe80000100a00 */
        /* <DEDUP_REMOVED lines=32> */
[----:B---3--:R-:W-:Y:S04]  /*21ed0*/  STL.64 [R1+0x52d0], R52 ;  /* 0x0052d03401007387 */ /* 0x008fe80000100a00 */
[----:B--2---:R-:W-:Y:S04]  /*21ee0*/  STL.64 [R1+0x52c8], R50 ;  /* 0x0052c83201007387 */ /* 0x004fe80000100a00 */
[----:B----4-:R-:W-:Y:S04]  /*21ef0*/  STL.64 [R1+0x52c0], R48 ;  /* 0x0052c03001007387 */ /* 0x010fe80000100a00 */
        /* <DEDUP_REMOVED lines=11> */
[----:B------:R0:W-:Y:S04]  /*21fb0*/  STL.64 [R1+0x5260], R24 ;  /* 0x0052601801007387 */ /* 0x0001e80000100a00 */
[----:B0-----:R-:W2:Y:S01]  /*21fc0*/  LDL R24, [R1+0x20b8] ;  /* 0x0020b80001187983 */ /* 0x001ea20000100800 */
[----:B------:R-:W-:-:S02]  /*21fd0*/  PRMT R187, RZ, 0x7610, R187 ;  /* 0x00007610ffbb7816 */ /* 0x000fc400000000bb */
[----:B------:R-:W-:Y:S01]  /*21fe0*/  PRMT R186, RZ, 0x7610, R186 ;  /* 0x00007610ffba7816 */ /* 0x000fe200000000ba */
[----:B------:R-:W3:Y:S04]  /*21ff0*/  LDL R25, [R1+0x20b4] ;  /* 0x0020b40001197983 */ /* 0x000ee80000100800 */
[----:B------:R0:W4:Y:S02]  /*22000*/  @!P0 LDG.E.U8 R187, desc[UR52][R4.64] ;  /* 0x0000003404bb8981 */ /* 0x000124000c1e1100 */
[----:B0-----:R-:W-:Y:S02]  /*22010*/  @!P0 IMAD.MOV.U32 R4, RZ, RZ, R121 ;  /* 0x000000ffff048224 */ /* 0x001fe400078e0079 */
[----:B------:R-:W-:-:S05]  /*22020*/  @!P0 IMAD.MOV.U32 R5, RZ, RZ, R120 ;  /* 0x000000ffff058224 */ /* 0x000fca00078e0078 */
[----:B------:R2:W4:Y:S02]  /*22030*/  @!P0 LDG.E.U8 R186, desc[UR52][R4.64] ;  /* 0x0000003404ba8981 */ /* 0x000524000c1e1100 */
[----:B--2---:R-:W-:Y:S02]  /*22040*/  @!P0 IMAD.MOV.U32 R4, RZ, RZ, R24 ;  /* 0x000000ffff048224 */ /* 0x004fe400078e0018 */
[----:B------:R-:W2:Y:S01]  /*22050*/  LDL R24, [R1+0x20a8] ;  /* 0x0020a80001187983 */ /* 0x000ea20000100800 */
[----:B------:R-:W-:Y:S01]  /*22060*/  PRMT R185, RZ, 0x7610, R185 ;  /* 0x00007610ffb97816 */ /* 0x000fe200000000b9 */
[----:B---3--:R-:W-:Y:S02]  /*22070*/  @!P0 IMAD.MOV.U32 R5, RZ, RZ, R25 ;  /* 0x000000ffff058224 */ /* 0x008fe400078e0019 */
[----:B------:R-:W3:Y:S04]  /*22080*/  LDL R25, [R1+0x20a4] ;  /* 0x0020a40001197983 */ /* 0x000ee80000100800 */
[----:B------:R2:W4:Y:S02]  /*22090*/  @!P0 LDG.E.U8 R185, desc[UR52][R4.64] ;  /* 0x0000003404b98981 */ /* 0x000524000c1e1100 */
[----:B--2---:R-:W-:-:S02]  /*220a0*/  @!P0 IMAD.MOV.U32 R4, RZ, RZ, R24 ;  /* 0x000000ffff048224 */ /* 0x004fc400078e0018 */
        /* <DEDUP_REMOVED lines=190> */
[----:B------:R2:W4:Y:S01]  /*22c90*/  @!P0 LDG.E.U8 R153, desc[UR52][R4.64] ;  /* 0x0000003404998981 */ /* 0x000522000c1e1100 */
[----:B------:R-:W-:Y:S02]  /*22ca0*/  IMAD.MOV.U32 R122, RZ, RZ, R152 ;  /* 0x000000ffff7a7224 */ /* 0x000fe400078e0098 */
[----:B------:R-:W0:Y:S01]  /*22cb0*/  S2R R152, SR_TID.X ;  /* 0x0000000000987919 */ /* 0x000e220000002100 */
[----:B--2---:R-:W-:-:S02]  /*22cc0*/  @!P0 IMAD.MOV.U32 R4, RZ, RZ, R24 ;  /* 0x000000ffff048224 */ /* 0x004fc400078e0018 */
[----:B------:R-:W2:Y:S01]  /*22cd0*/  LDL R24, [R1+0x1e98] ;  /* 0x001e980001187983 */ /* 0x000ea20000100800 */
[----:B------:R-:W-:Y:S01]  /*22ce0*/  PRMT R23, RZ, 0x7610, R23 ;  /* 0x00007610ff177816 */ /* 0x000fe20000000017 */
[----:B---3--:R-:W-:Y:S01]  /*22cf0*/  @!P0 IMAD.MOV.U32 R5, RZ, RZ, R25 ;  /* 0x000000ffff058224 */ /* 0x008fe200078e0019 */
[----:B0-----:R-:W-:-:S04]  /*22d00*/  LOP3.LUT R152, R152, 0x7f, RZ, 0xc0, !PT ;  /* 0x0000007f98987812 */ /* 0x001fc800078ec0ff */
[----:B------:R2:W3:Y:S04]  /*22d10*/  @!P0 LDG.E.U8 R23, desc[UR52][R4.64] ;  /* 0x0000003404178981 */ /* 0x0004e8000c1e1100 */
[----:B------:R0:W-:Y:S04]  /*22d20*/  STS.U8 [R152+UR4+0x4200], R12 ;  /* 0x0042000c98007988 */ /* 0x0001e80008000004 */
[----:B------:R1:W-:Y:S01]  /*22d30*/  STS.U8 [R152+UR4+0x4300], R10 ;  /* 0x0043000a98007988 */ /* 0x0003e20008000004 */
[----:B--2---:R-:W-:-:S03]  /*22d40*/  @!P0 IMAD.MOV.U32 R4, RZ, RZ, R24 ;  /* 0x000000ffff048224 */ /* 0x004fc600078e0018 */
[----:B------:R-:W2:Y:S04]  /*22d50*/  LDL R24, [R1+0x1e88] ;  /* 0x001e880001187983 */ /* 0x000ea80000100800 */
[----:B0-----:R-:W4:Y:S04]  /*22d60*/  LDL.LU R12, [R1+0x5b50] ;  /* 0x005b5000010c7983 */ /* 0x001f280000300800 */
[----:B-1----:R-:W3:Y:S04]  /*22d70*/  LDL.LU R10, [R1+0x5b4c] ;  /* 0x005b4c00010a7983 */ /* 0x002ee80000300800 */
[----:B------:R-:W2:Y:S04]  /*22d80*/  LDL.LU R121, [R1+0x1e4c] ;  /* 0x001e4c0001797983 */ /* 0x000ea80000300800 */
[----:B--2---:R0:W-:Y:S04]  /*22d90*/  STS.U8 [R152+UR4+0x4400], R121 ;  /* 0x0044007998007988 */ /* 0x0041e80008000004 */
[----:B0-----:R-:W2:Y:S04]  /*22da0*/  LDL.LU R121, [R1+0x1e40] ;  /* 0x001e400001797983 */ /* 0x001ea80000300800 */
        /* <DEDUP_REMOVED lines=10> */
[----:B------:R-:W-:Y:S04]  /*22e50*/  STS.U8 [R152+UR4+0x4c00], R21 ;  /* 0x004c001598007988 */ /* 0x000fe80008000004 */
        /* <DEDUP_REMOVED lines=9> */
[----:B--2---:R0:W-:Y:S04]  /*22ef0*/  STS.U8 [R152+UR4+0x4a00], R121 ;  /* 0x004a007998007988 */ /* 0x0041e80008000004 */
[----:B0-----:R-:W2:Y:S04]  /*22f00*/  LDL.LU R121, [R1+0x1e28] ;  /* 0x001e280001797983 */ /* 0x001ea80000300800 */
[----:B------:R-:W2:Y:S04]  /*22f10*/  LDL.LU R21, [R1+0x5b48] ;  /* 0x005b480001157983 */ /* 0x000ea80000300800 */
        /* <DEDUP_REMOVED lines=9> */
[----:B------:R-:W-:Y:S04]  /*22fb0*/  STS.U8 [R152+UR4+0x4000], R0 ;  /* 0x0040000098007988 */ /* 0x000fe80008000004 */
[----:B------:R0:W-:Y:S04]  /*22fc0*/  STS.U8 [R152+UR4+0x4100], R6 ;  /* 0x0041000698007988 */ /* 0x0001e80008000004 */
        /* <DEDUP_REMOVED lines=41> */
[----:B------:R-:W-:Y:S01]  /*23260*/  STS.U8 [R152+UR4+0x7f00], R211 ;  /* 0x007f00d398007988 */ /* 0x000fe20008000004 */
[----:B------:R-:W-:Y:S01]  /*23270*/  PRMT R22, RZ, 0x7610, R22 ;  /* 0x00007610ff167816 */ /* 0x000fe20000000016 */
[----:B------:R-:W-:Y:S01]  /*23280*/  @!P0 IMAD.MOV.U32 R5, RZ, RZ, R3 ;  /* 0x000000ffff058224 */ /* 0x000fe200078e0003 */
[----:B------:R-:W-:-:S04]  /*23290*/  PRMT R7, RZ, 0x7610, R7 ;  /* 0x00007610ff077816 */ /* 0x000fc80000000007 */
[----:B------:R1:W2:Y:S01]  /*232a0*/  @!P0 LDG.E.U8 R22, desc[UR52][R4.64] ;  /* 0x0000003404168981 */ /* 0x0002a2000c1e1100 */
[----:B0-----:R-:W-:Y:S01]  /*232b0*/  PRMT R6, RZ, 0x7610, R6 ;  /* 0x00007610ff067816 */ /* 0x001fe20000000006 */
[----:B-1----:R-:W-:Y:S01]  /*232c0*/  @!P0 IMAD.MOV.U32 R4, RZ, RZ, R24 ;  /* 0x000000ffff048224 */ /* 0x002fe200078e0018 */
[----:B------:R-:W-:Y:S01]  /*232d0*/  MOV R24, UR54 ;  /* 0x0000003600187c02 */ /* 0x000fe20008000f00 */
[----:B------:R-:W-:-:S05]  /*232e0*/  @!P0 IMAD.MOV.U32 R5, RZ, RZ, R8 ;  /* 0x000000ffff058224 */ /* 0x000fca00078e0008 */
[----:B------:R0:W2:Y:S01]  /*232f0*/  @!P0 LDG.E.U8 R7, desc[UR52][R4.64] ;  /* 0x0000003404078981 */ /* 0x0000a2000c1e1100 */
[----:B------:R-:W-:Y:S01]  /*23300*/  PRMT R0, RZ, 0x7610, R0 ;  /* 0x00007610ff007816 */ /* 0x000fe20000000000 */
[----:B0-----:R-:W-:Y:S02]  /*23310*/  @!P0 IMAD.MOV.U32 R4, RZ, RZ, R9 ;  /* 0x000000ffff048224 */ /* 0x001fe400078e0009 */
[----:B----4-:R-:W-:-:S05]  /*23320*/  @!P0 IMAD.MOV.U32 R5, RZ, RZ, R12 ;  /* 0x000000ffff058224 */ /* 0x010fca00078e000c */
[----:B------:R0:W4:Y:S02]  /*23330*/  @!P0 LDG.E.U8 R6, desc[UR52][R4.64] ;  /* 0x0000003404068981 */ /* 0x000124000c1e1100 */
[----:B0-----:R-:W-:Y:S02]  /*23340*/  @!P0 IMAD.MOV.U32 R4, RZ, RZ, R11 ;  /* 0x000000ffff048224 */ /* 0x001fe400078e000b */
[----:B---3--:R-:W-:-:S05]  /*23350*/  @!P0 IMAD.MOV.U32 R5, RZ, RZ, R10 ;  /* 0x000000ffff058224 */ /* 0x008fca00078e000a */
[----:B------:R-:W3:Y:S04]  /*23360*/  @!P0 LDG.E.U8 R0, desc[UR52][R4.64] ;  /* 0x0000003404008981 */ /* 0x000ee8000c1e1100 */
[----:B--2---:R-:W-:Y:S04]  /*23370*/  STS.U8 [R152+UR4+0x4b00], R121 ;  /* 0x004b007998007988 */ /* 0x004fe80008000004 */
[----:B------:R0:W-:Y:S04]  /*23380*/  STS.U8 [R2+UR4+0x7f80], R21 ;  /* 0x007f801502007988 */ /* 0x0001e80008000004 */
[----:B0-----:R-:W2:Y:S04]  /*23390*/  LDL.LU R21, [R1+0x5b20] ;  /* 0x005b200001157983 */ /* 0x001ea80000300800 */
        /* <DEDUP_REMOVED lines=15> */
[----:B------:R0:W-:Y:S04]  /*23490*/  STL [R1+0x5aa0], R24 ;  /* 0x005aa01801007387 */ /* 0x0001e80000100800 */
[----:B0-----:R-:W2:Y:S04]  /*234a0*/  LDL.LU.64 R24, [R1+0x1c00] ;  /* 0x001c000001187983 */ /* 0x001ea80000300a00 */
[----:B------:R-:W2:Y:S04]  /*234b0*/  LDL.LU.64 R26, [R1+0x1c08] ;  /* 0x001c0800011a7983 */ /* 0x000ea80000300a00 */
        /* <DEDUP_REMOVED lines=123> */
[----:B----4-:R-:W-:Y:S04]  /*23c70*/  STS.U8 [R2+UR4+0x7d80], R6 ;  /* 0x007d800602007988 */ /* 0x010fe80008000004 */
[----:B---3--:R-:W-:Y:S01]  /*23c80*/  STS.U8 [R2+UR4+0x7e80], R0 ;  /* 0x007e800002007988 */ /* 0x008fe20008000004 */
[----:B------:R0:W-:Y:S06]  /*23c90*/  MEMBAR.ALL.CTA ;  /* 0x0000000000007992 */ /* 0x0001ec0000008000 */
[----:B0-----:R-:W0:Y:S02]  /*23ca0*/  FENCE.VIEW.ASYNC.S ;  /* 0x00000000000073c6 */ /* 0x001e240000000000 */
[----:B0-----:R-:W-:Y:S06]  /*23cb0*/  BAR.SYNC.DEFER_BLOCKING 0x0 ;  /* 0x0000000000007b1d */ /* 0x001fec0000010000 */
[----:B--2---:R-:W-:-:S06]  /*23cc0*/  WARPGROUP.ARRIVE ;  /* 0x00000000000079c5 */ /* 0x004fcc0000000000 */
[----:B------:R-:W-:Y:S03]  /*23cd0*/  QGMMA.64x256x32.F32.E5M2.E5M2 R24, gdesc[UR8], R24, gsb0 ;  /* 0x03e00000081879f3 */ /* 0x000fe60008003818 */
[----:B------:R-:W-:Y:S02]  /*23ce0*/  WARPGROUP.DEPBAR.LE gsb0, 0x0 ;  /* 0x00008000000079c5 */ /* 0x000fe40000010000 */
        /* <DEDUP_REMOVED lines=64> */
[----:B0-----:R-:W2:Y:S04]  /*240f0*/  LDL.LU.64 R150, [R1+0x5b18] ;  /* 0x005b180001967983 */ /* 0x001ea80000300a00 */
[----:B------:R-:W3:Y:S04]  /*24100*/  LDL.LU.64 R148, [R1+0x5b10] ;  /* 0x005b100001947983 */ /* 0x000ee80000300a00 */
[----:B------:R-:W4:Y:S04]  /*24110*/  LDL.LU.64 R146, [R1+0x5b08] ;  /* 0x005b080001927983 */ /* 0x000f280000300a00 */
        /* <DEDUP_REMOVED lines=12> */
[----:B------:R-:W4:Y:S04]  /*241e0*/  LDL.LU R24, [R1+0x5aa0] ;  /* 0x005aa00001187983 */ /* 0x000f280000300800 */
[----:B--2---:R-:W-:Y:S04]  /*241f0*/  STL.64 [R1+0x5a98], R150 ;  /* 0x005a989601007387 */ /* 0x004fe80000100a00 */
[----:B---3--:R-:W-:Y:S04]  /*24200*/  STL.64 [R1+0x5a90], R148 ;  /* 0x005a909401007387 */ /* 0x008fe80000100a00 */
        /* <DEDUP_REMOVED lines=77> */
[----:B------:R-:W2:Y:S01]  /*246e0*/  LDL.LU.64 R150, [R1+0x1bf8] ;  /* 0x001bf80001967983 */ /* 0x000ea20000300a00 */
[----:B------:R-:W-:Y:S01]  /*246f0*/  UMOV UR24, UR8 ;  /* 0x0000000800187c82 */ /* 0x000fe20008000000 */
[----:B------:R-:W-:Y:S01]  /*24700*/  UMOV UR25, UR9 ;  /* 0x0000000900197c82 */ /* 0x000fe20008000000 */
        /* <DEDUP_REMOVED lines=743> */
[----:B------:R-:W4:Y:S04]  /*27580*/  LDL R0, [R1+0x2634] ;  /* 0x0026340001007983 */ /* 0x000f280000100800 */
[----:B------:R-:W2:Y:S01]  /*27590*/  LDL.LU R121, [R1+0x2604] ;  /* 0x0026040001797983 */ /* 0x000ea20000300800 */
[----:B------:R-:W-:-:S02]  /*275a0*/  IADD3 R19, P1, R19, UR6, RZ ;  /* 0x0000000613137c10 */ /* 0x000fc4000ff3e0ff */
[----:B--2---:R-:W-:-:S05]  /*275b0*/  IADD3 R121, P6, R121, UR6, RZ ;  /* 0x0000000679797c10 */ /* 0x004fca000ffde0ff */
[----:B------:R-:W-:Y:S04]  /*275c0*/  STL [R1+0x2604], R121 ;  /* 0x0026047901007387 */ /* 0x000fe80000100800 */
[----:B------:R0:W-:Y:S04]  /*275d0*/  STL [R1+0x25fc], R19 ;  /* 0x0025fc1301007387 */ /* 0x0001e80000100800 */
[----:B0-----:R-:W2:Y:S01]  /*275e0*/  LDL.LU R19, [R1+0x5820] ;  /* 0x0058200001137983 */ /* 0x001ea20000300800 */
[----:B------:R-:W-:-:S04]  /*275f0*/  IADD3 R20, P2, R20, UR6, RZ ;  /* 0x0000000614147c10 */ /* 0x000fc8000ff5e0ff */
[----:B--2---:R-:W-:Y:S02]  /*27600*/  IADD3.X R19, R19, UR7, RZ, P2, !PT ;  /* 0x0000000713137c10 */ /* 0x004fe400097fe4ff */
[----:B------:R-:W-:-:S05]  /*27610*/  IADD3 R17, P2, R17, UR6, RZ ;  /* 0x0000000611117c10 */ /* 0x000fca000ff5e0ff */
        /* <DEDUP_REMOVED lines=11> */
[----:B0-----:R-:W2:Y:S04]  /*276d0*/  LDL.LU R13, [R1+0x5814] ;  /* 0x00581400010d7983 */ /* 0x001ea80000300800 */
[----:B------:R-:W3:Y:S01]  /*276e0*/  LDL.LU R121, [R1+0x25dc] ;  /* 0x0025dc0001797983 */ /* 0x000ee20000300800 */
[----:B------:R-:W-:-:S04]  /*276f0*/  IADD3 R14, P5, R14, UR6, RZ ;  /* 0x000000060e0e7c10 */ /* 0x000fc8000ffbe0ff */
[----:B--2---:R-:W-:Y:S02]  /*27700*/  IADD3.X R13, R13, UR7, RZ, P5, !PT ;  /* 0x000000070d0d7c10 */ /* 0x004fe4000affe4ff */
[----:B---3--:R-:W-:-:S05]  /*27710*/  IADD3 R121, P5, R121, UR6, RZ ;  /* 0x0000000679797c10 */ /* 0x008fca000ffbe0ff */
[----:B------:R0:W-:Y:S04]  /*27720*/  STL [R1+0x25dc], R121 ;  /* 0x0025dc7901007387 */ /* 0x0001e80000100800 */
[----:B0-----:R-:W2:Y:S02]  /*27730*/  LDL.LU R121, [R1+0x2600] ;  /* 0x0026000001797983 */ /* 0x001ea40000300800 */
[----:B--2---:R-:W-:-:S05]  /*27740*/  IADD3.X R121, R121, UR7, RZ, P6, !PT ;  /* 0x0000000779797c10 */ /* 0x004fca000b7fe4ff */
[----:B------:R0:W-:Y:S04]  /*27750*/  STL [R1+0x2600], R121 ;  /* 0x0026007901007387 */ /* 0x0001e80000100800 */
[----:B0-----:R-:W2:Y:S02]  /*27760*/  LDL.LU R121, [R1+0x25d4] ;  /* 0x0025d40001797983 */ /* 0x001ea40000300800 */
[----:B--2---:R-:W-:-:S05]  /*27770*/  IADD3 R121, P6, R121, UR6, RZ ;  /* 0x0000000679797c10 */ /* 0x004fca000ffde0ff */
        /* <DEDUP_REMOVED lines=264> */
[----:B------:R-:W-:Y:S04]  /*28800*/  STL [R1+0x2474], R121 ;  /* 0x0024747901007387 */ /* 0x000fe80000100800 */
[----:B------:R-:W-:Y:S04]  /*28810*/  STL [R1+0x5810], R152 ;  /* 0x0058109801007387 */ /* 0x000fe80000100800 */
[----:B------:R-:W-:Y:S04]  /*28820*/  STL.64 [R1+0x5808], R150 ;  /* 0x0058089601007387 */ /* 0x000fe80000100a00 */
[----:B------:R-:W-:Y:S04]  /*28830*/  STL.64 [R1+0x5800], R148 ;  /* 0x0058009401007387 */ /* 0x000fe80000100a00 */
        /* <DEDUP_REMOVED lines=76> */
[----:B------:R-:W-:-:S02]  /*28d00*/  MOV R5, UR53 ;  /* 0x0000003500057c02 */ /* 0x000fc40008000f00 */
[----:B------:R-:W-:Y:S01]  /*28d10*/  MOV R4, UR52 ;  /* 0x0000003400047c02 */ /* 0x000fe20008000f00 */
[----:B------:R-:W-:Y:S01]  /*28d20*/  UIADD3.64 UR52, UR12, 0x100, URZ ;  /* 0x000001000c347897 */ /* 0x000fe2000fffe03f */
        /* <DEDUP_REMOVED lines=69> */
[----:B0-----:R0:W5:Y:S04]  /*29180*/  LDL.LU R152, [R1+0x5810] ;  /* 0x0058100001987983 */ /* 0x0011680000300800 */
[----:B------:R-:W2:Y:S04]  /*29190*/  LDL.LU.64 R150, [R1+0x5808] ;  /* 0x0058080001967983 */ /* 0x000ea80000300a00 */
        /* <DEDUP_REMOVED lines=13> */
[----:B------:R-:W2:Y:S02]  /*29270*/  LDL.LU R121, [R1+0x2498] ;  /* 0x0024980001797983 */ /* 0x000ea40000300800 */
[----:B--2---:R-:W-:-:S05]  /*29280*/  IADD3.X R121, R121, UR7, RZ, P3, !PT ;  /* 0x0000000779797c10 */ /* 0x004fca0009ffe4ff */
[----:B------:R1:W-:Y:S04]  /*29290*/  STL [R1+0x2498], R121 ;  /* 0x0024987901007387 */ /* 0x0003e80000100800 */
[----:B-1----:R-:W2:Y:S02]  /*292a0*/  LDL.LU R121, [R1+0x246c] ;  /* 0x00246c0001797983 */ /* 0x002ea40000300800 */
[----:B--2---:R-:W-:-:S05]  /*292b0*/  IADD3 R121, P3, R121, UR6, RZ ;  /* 0x0000000679797c10 */ /* 0x004fca000ff7e0ff */
[----:B------:R1:W-:Y:S04]  /*292c0*/  STL [R1+0x246c], R121 ;  /* 0x00246c7901007387 */ /* 0x0003e80000100800 */
[----:B-1----:R-:W2:Y:S02]  /*292d0*/  LDL.LU R121, [R1+0x2490] ;  /* 0x0024900001797983 */ /* 0x002ea40000300800 */
        /* <DEDUP_REMOVED lines=71> */
[----:B-1----:R-:W2:Y:S01]  /*29750*/  LDL.LU R121, [R1+0x2430] ;  /* 0x0024300001797983 */ /* 0x002ea20000300800 */
[----:B------:R-:W-:Y:S02]  /*29760*/  R2UR UR54, R24 ;  /* 0x00000000183672ca */ /* 0x000fe400000e0000 */
[----:B--2---:R-:W-:-:S05]  /*29770*/  IADD3.X R121, R121, UR7, RZ, P4, !PT ;  /* 0x0000000779797c10 */ /* 0x004fca000a7fe4ff */
[----:B------:R1:W-:Y:S04]  /*29780*/  STL [R1+0x2430], R121 ;  /* 0x0024307901007387 */ /* 0x0003e80000100800 */
[----:B------:R-:W-:Y:S04]  /*29790*/  STL.64 [R1+0x5798], R150 ;  /* 0x0057989601007387 */ /* 0x000fe80000100a00 */
        /* <DEDUP_REMOVED lines=14> */
[----:B------:R-:W3:Y:S04]  /*29880*/  LDL.LU.64 R24, [R1+0xe00] ;  /* 0x000e000001187983 */ /* 0x000ee80000300a00 */
        /* <DEDUP_REMOVED lines=47> */
[----:B-1----:R-:W3:Y:S04]  /*29b80*/  LDL.LU.64 R120, [R1+0xf80] ;  /* 0x000f800001787983 */ /* 0x002ee80000300a00 */
[----:B--2---:R-:W3:Y:S04]  /*29b90*/  LDL.LU.64 R122, [R1+0xf88] ;  /* 0x000f8800017a7983 */ /* 0x004ee80000300a00 */
        /* <DEDUP_REMOVED lines=13> */
[----:B------:R-:W3:Y:S01]  /*29c70*/  LDL.LU.64 R150, [R1+0xff8] ;  /* 0x000ff80001967983 */ /* 0x000ee20000300a00 */
[----:B------:R-:W-:Y:S01]  /*29c80*/  UMOV UR56, UR52 ;  /* 0x0000003400387c82 */ /* 0x000fe20008000000 */
[----:B------:R-:W-:Y:S01]  /*29c90*/  UMOV UR57, UR53 ;  /* 0x0000003500397c82 */ /* 0x000fe20008000000 */
[----:B------:R-:W-:Y:S01]  /*29ca0*/  UMOV UR58, UR26 ;  /* 0x0000001a003a7c82 */ /* 0x000fe20008000000 */
[----:B------:R-:W-:Y:S01]  /*29cb0*/  UMOV UR59, UR27 ;  /* 0x0000001b003b7c82 */ /* 0x000fe20008000000 */
[----:B---3--:R-:W-:-:S06]  /*29cc0*/  WARPGROUP.ARRIVE ;  /* 0x00000000000079c5 */ /* 0x008fcc0000000000 */
        /* <DEDUP_REMOVED lines=66> */
[----:B-1----:R-:W2:Y:S04]  /*2a0f0*/  LDL.LU.64 R150, [R1+0x5798] ;  /* 0x0057980001967983 */ /* 0x002ea80000300a00 */
        /* <DEDUP_REMOVED lines=1234> */
[----:B------:R-:W2:Y:S04]  /*2ee20*/  LDL.LU.64 R124, [R1+0x54d8] ;  /* 0x0054d800017c7983 */ /* 0x000ea80000300a00 */
[----:B------:R-:W3:Y:S04]  /*2ee30*/  LDL.LU.64 R122, [R1+0x54d0] ;  /* 0x0054d000017a7983 */ /* 0x000ee80000300a00 */
[----:B------:R-:W4:Y:S02]  /*2ee40*/  LDL.LU R121, [R1+0x2618] ;  /* 0x0026180001797983 */ /* 0x000f240000300800 */
[----:B----4-:R-:W-:-:S05]  /*2ee50*/  IADD3.X R121, R121, UR54, RZ, P6, !PT ;  /* 0x0000003679797c10 */ /* 0x010fca000b7fe4ff */
[----:B------:R1:W-:Y:S04]  /*2ee60*/  STL [R1+0x2618], R121 ;  /* 0x0026187901007387 */ /* 0x0003e80000100800 */
[----:B-1----:R-:W4:Y:S02]  /*2ee70*/  LDL.LU R121, [R1+0x2210] ;  /* 0x0022100001797983 */ /* 0x002f240000300800 */
[----:B----4-:R-:W-:-:S05]  /*2ee80*/  IADD3 R121, P6, R121, UR5, RZ ;  /* 0x0000000579797c10 */ /* 0x010fca000ffde0ff */
[----:B------:R1:W-:Y:S04]  /*2ee90*/  STL [R1+0x2210], R121 ;  /* 0x0022107901007387 */ /* 0x0003e80000100800 */
[----:B-1----:R-:W4:Y:S02]  /*2eea0*/  LDL.LU R121, [R1+0x2614] ;  /* 0x0026140001797983 */ /* 0x002f240000300800 */
        /* <DEDUP_REMOVED lines=62> */
[----:B-1----:R-:W4:Y:S01]  /*2f290*/  LDL.LU R121, [R1+0x21b8] ;  /* 0x0021b80001797983 */ /* 0x002f220000300800 */
[----:B---3--:R-:W-:Y:S02]  /*2f2a0*/  IMAD.MOV.U32 R252, RZ, RZ, R122 ;  /* 0x000000fffffc7224 */ /* 0x008fe400078e007a */
[----:B------:R-:W-:Y:S02]  /*2f2b0*/  IMAD.MOV.U32 R251, RZ, RZ, R123 ;  /* 0x000000fffffb7224 */ /* 0x000fe400078e007b */
[----:B--2---:R-:W-:Y:S01]  /*2f2c0*/  IMAD.MOV.U32 R250, RZ, RZ, R124 ;  /* 0x000000fffffa7224 */ /* 0x004fe200078e007c */
[----:B----4-:R-:W-:-:S05]  /*2f2d0*/  IADD3 R121, P5, R121, UR5, RZ ;  /* 0x0000000579797c10 */ /* 0x010fca000ffbe0ff */
[----:B------:R1:W-:Y:S04]  /*2f2e0*/  STL [R1+0x21b8], R121 ;  /* 0x0021b87901007387 */ /* 0x0003e80000100800 */
        /* <DEDUP_REMOVED lines=63> */
[----:B------:R-:W3:Y:S04]  /*2f6e0*/  LDL.LU.64 R122, [R1+0x388] ;  /* 0x00038800017a7983 */ /* 0x000ee80000300a00 */
        /* <DEDUP_REMOVED lines=18> */
[----:B------:R-:W-:-:S02]  /*2f810*/  IADD3.X R250, R250, UR54, RZ, P6, !PT ;  /* 0x00000036fafa7c10 */ /* 0x000fc4000b7fe4ff */
[----:B------:R-:W-:Y:S02]  /*2f820*/  IADD3 R251, P6, R251, UR5, RZ ;  /* 0x00000005fbfb7c10 */ /* 0x000fe4000ffde0ff */
[----:B------:R-:W-:Y:S01]  /*2f830*/  IADD3.X R252, R252, UR54, RZ, P1, !PT ;  /* 0x00000036fcfc7c10 */ /* 0x000fe20008ffe4ff */
[----:B------:R-:W-:Y:S01]  /*2f840*/  STL [R1+0x21dc], R250 ;  /* 0x0021dcfa01007387 */ /* 0x000fe20000100800 */
[----:B---3--:R-:W-:-:S06]  /*2f850*/  WARPGROUP.ARRIVE ;  /* 0x00000000000079c5 */ /* 0x008fcc0000000000 */
[----:B------:R-:W-:Y:S03]  /*2f860*/  QGMMA.64x256x32.F32.E5M2.E5M2 R24, gdesc[UR40], R24, gsb0 ;  /* 0x03e00000281879f3 */ /* 0x000fe60008003818 */
[----:B------:R-:W-:Y:S02]  /*2f870*/  WARPGROUP.DEPBAR.LE gsb0, 0x0 ;  /* 0x00008000000079c5 */ /* 0x000fe40000010000 */
[----:B------:R-:W-:Y:S04]  /*2f880*/  STL.64 [R1+0x200], R24 ;  /* 0x0002001801007387 */ /* 0x000fe80000100a00 */
[----:B------:R-:W-:Y:S04]  /*2f890*/  STL [R1+0x21b0], R251 ;  /* 0x0021b0fb01007387 */ /* 0x000fe80000100800 */
[----:B------:R-:W-:Y:S04]  /*2f8a0*/  STL.64 [R1+0x208], R26 ;  /* 0x0002081a01007387 */ /* 0x000fe80000100a00 */
[----:B------:R-:W-:Y:S04]  /*2f8b0*/  STL [R1+0x21d4], R252 ;  /* 0x0021d4fc01007387 */ /* 0x000fe80000100800 */
        /* <DEDUP_REMOVED lines=76> */
[----:B------:R-:W4:Y:S04]  /*2fd80*/  LDL.LU.64 R24, [R1] ;  /* 0x0000000001187983 */ /* 0x000f280000300a00 */
        /* <DEDUP_REMOVED lines=48> */
[----:B------:R-:W4:Y:S01]  /*30090*/  LDL.LU.64 R122, [R1+0x188] ;  /* 0x00018800017a7983 */ /* 0x000f220000300a00 */
[----:B--2---:R-:W-:-:S02]  /*300a0*/  IMAD.MOV.U32 R227, RZ, RZ, R150 ;  /* 0x000000ffffe37224 */ /* 0x004fc400078e0096 */
[----:B---3--:R-:W-:Y:S02]  /*300b0*/  IMAD.MOV.U32 R229, RZ, RZ, R148 ;  /* 0x000000ffffe57224 */ /* 0x008fe400078e0094 */
[----:B----4-:R-:W-:Y:S02]  /*300c0*/  IMAD.MOV.U32 R231, RZ, RZ, R146 ;  /* 0x000000ffffe77224 */ /* 0x010fe400078e0092 */
[----:B------:R-:W-:Y:S02]  /*300d0*/  IMAD.MOV.U32 R233, RZ, RZ, R144 ;  /* 0x000000ffffe97224 */ /* 0x000fe400078e0090 */
[----:B------:R-:W-:Y:S02]  /*300e0*/  IMAD.MOV.U32 R235, RZ, RZ, R142 ;  /* 0x000000ffffeb7224 */ /* 0x000fe400078e008e */
[----:B------:R-:W-:Y:S02]  /*300f0*/  IMAD.MOV.U32 R237, RZ, RZ, R140 ;  /* 0x000000ffffed7224 */ /* 0x000fe400078e008c */
[----:B------:R-:W-:-:S02]  /*30100*/  IMAD.MOV.U32 R239, RZ, RZ, R138 ;  /* 0x000000ffffef7224 */ /* 0x000fc400078e008a */
[----:B------:R-:W-:Y:S02]  /*30110*/  IMAD.MOV.U32 R241, RZ, RZ, R136 ;  /* 0x000000fffff17224 */ /* 0x000fe400078e0088 */
[----:B------:R-:W-:Y:S02]  /*30120*/  IMAD.MOV.U32 R243, RZ, RZ, R134 ;  /* 0x000000fffff37224 */ /* 0x000fe400078e0086 */
[----:B------:R-:W-:Y:S02]  /*30130*/  IMAD.MOV.U32 R245, RZ, RZ, R132 ;  /* 0x000000fffff57224 */ /* 0x000fe400078e0084 */
[----:B------:R-:W-:Y:S02]  /*30140*/  IMAD.MOV.U32 R247, RZ, RZ, R130 ;  /* 0x000000fffff77224 */ /* 0x000fe400078e0082 */
[----:B------:R-:W-:Y:S02]  /*30150*/  IMAD.MOV.U32 R249, RZ, RZ, R128 ;  /* 0x000000fffff97224 */ /* 0x000fe400078e0080 */
[----:B------:R-:W-:-:S02]  /*30160*/  IMAD.MOV.U32 R251, RZ, RZ, R126 ;  /* 0x000000fffffb7224 */ /* 0x000fc400078e007e */
[----:B------:R-:W-:Y:S02]  /*30170*/  IMAD.MOV.U32 R252, RZ, RZ, R125 ;  /* 0x000000fffffc7224 */ /* 0x000fe400078e007d */
[----:B------:R-:W-:Y:S01]  /*30180*/  IMAD.MOV.U32 R250, RZ, RZ, R127 ;  /* 0x000000fffffa7224 */ /* 0x000fe200078e007f */
[----:B------:R-:W2:Y:S01]  /*30190*/  LDL.LU.64 R124, [R1+0x190] ;  /* 0x00019000017c7983 */ /* 0x000ea20000300a00 */
[----:B------:R-:W-:-:S03]  /*301a0*/  IMAD.MOV.U32 R248, RZ, RZ, R129 ;  /* 0x000000fffff87224 */ /* 0x000fc600078e0081 */
        /* <DEDUP_REMOVED lines=22> */
[----:B------:R-:W2:Y:S04]  /*30310*/  LDL.LU.64 R148, [R1+0x1f0] ;  /* 0x0001f00001947983 */ /* 0x000ea80000300a00 */
[----:B------:R-:W2:Y:S01]  /*30320*/  LDL.LU.64 R150, [R1+0x1f8] ;  /* 0x0001f80001967983 */ /* 0x000ea20000300a00 */
[----:B------:R-:W-:Y:S01]  /*30330*/  UMOV UR46, UR10 ;  /* 0x0000000a002e7c82 */ /* 0x000fe20008000000 */
[----:B------:R-:W-:Y:S01]  /*30340*/  UMOV UR47, UR11 ;  /* 0x0000000b002f7c82 */ /* 0x000fe20008000000 */
[----:B------:R-:W-:Y:S02]  /*30350*/  IADD3 R226, P1, R226, UR5, RZ ;  /* 0x00000005e2e27c10 */ /* 0x000fe4000ff3e0ff */
[----:B------:R-:W-:Y:S02]  /*30360*/  IADD3.X R227, R227, UR54, RZ, P2, !PT ;  /* 0x00000036e3e37c10 */ /* 0x000fe400097fe4ff */
[----:B------:R-:W-:-:S02]  /*30370*/  IADD3 R228, P2, R228, UR5, RZ ;  /* 0x00000005e4e47c10 */ /* 0x000fc4000ff5e0ff */
[----:B------:R-:W-:Y:S02]  /*30380*/  IADD3.X R229, R229, UR54, RZ, P3, !PT ;  /* 0x00000036e5e57c10 */ /* 0x000fe40009ffe4ff */
[----:B------:R-:W-:Y:S01]  /*30390*/  IADD3 R230, P3, R230, UR5, RZ ;  /* 0x00000005e6e67c10 */ /* 0x000fe2000ff7e0ff */
[----:B------:R-:W-:Y:S01]  /*303a0*/  STL [R1+0x21a8], R226 ;  /* 0x0021a8e201007387 */ /* 0x000fe20000100800 */
[----:B------:R-:W-:-:S03]  /*303b0*/  IADD3.X R231, R231, UR54, RZ, P4, !PT ;  /* 0x00000036e7e77c10 */ /* 0x000fc6000a7fe4ff */
[----:B------:R-:W-:Y:S01]  /*303c0*/  STL [R1+0x21cc], R227 ;  /* 0x0021cce301007387 */ /* 0x000fe20000100800 */
[----:B------:R-:W-:-:S03]  /*303d0*/  IADD3 R232, P4, R232, UR5, RZ ;  /* 0x00000005e8e87c10 */ /* 0x000fc6000ff9e0ff */
        /* <DEDUP_REMOVED lines=36> */
[----:B------:R-:W-:Y:S04]  /*30620*/  STL [R1+0x2158], R246 ;  /* 0x002158f601007387 */ /* 0x000fe80000100800 */
[----:B------:R-:W-:Y:S01]  /*30630*/  STL [R1+0x217c], R247 ;  /* 0x00217cf701007387 */ /* 0x000fe20000100800 */
[----:B------:R-:W-:-:S03]  /*30640*/  IADD3.X R251, R251, UR54, RZ, P2, !PT ;  /* 0x00000036fbfb7c10 */ /* 0x000fc600097fe4ff */
[----:B------:R-:W-:Y:S01]  /*30650*/  STL [R1+0x2150], R248 ;  /* 0x002150f801007387 */ /* 0x000fe20000100800 */
[----:B------:R-:W-:-:S03]  /*30660*/  IADD3 R252, P2, R252, UR5, RZ ;  /* 0x00000005fcfc7c10 */ /* 0x000fc6000ff5e0ff */
[----:B------:R-:W-:Y:S04]  /*30670*/  STL [R1+0x2174], R249 ;  /* 0x002174f901007387 */ /* 0x000fe80000100800 */
[----:B------:R-:W-:Y:S01]  /*30680*/  STL [R1+0x2148], R250 ;  /* 0x002148fa01007387 */ /* 0x000fe20000100800 */
[----:B--2---:R-:W-:-:S06]  /*30690*/  WARPGROUP.ARRIVE ;  /* 0x00000000000079c5 */ /* 0x004fcc0000000000 */
[----:B------:R-:W-:Y:S03]  /*306a0*/  QGMMA.64x256x32.F32.E5M2.E5M2 R24, gdesc[UR44], R24, gsb0 ;  /* 0x03e000002c1879f3 */ /* 0x000fe60008003818 */
[----:B------:R-:W-:Y:S02]  /*306b0*/  WARPGROUP.DEPBAR.LE gsb0, 0x0 ;  /* 0x00008000000079c5 */ /* 0x000fe40000010000 */
[----:B------:R-:W-:Y:S04]  /*306c0*/  STL.64 [R1], R24 ;  /* 0x0000001801007387 */ /* 0x000fe80000100a00 */
        /* <DEDUP_REMOVED lines=68> */
[----:B------:R-:W2:Y:S04]  /*30b10*/  LDL.LU.64 R144, [R1+0x5440] ;  /* 0x0054400001907983 */ /* 0x000ea80000300a00 */
        /* <DEDUP_REMOVED lines=60> */
[----:B---3--:R-:W-:-:S02]  /*30ee0*/  IADD3.X R125, R125, UR54, RZ, P3, !PT ;  /* 0x000000367d7d7c10 */ /* 0x008fc40009ffe4ff */
[----:B--2---:R-:W-:Y:S02]  /*30ef0*/  IADD3 R126, P3, R126, UR5, RZ ;  /* 0x000000057e7e7c10 */ /* 0x004fe4000ff7e0ff */
[----:B------:R-:W-:Y:S02]  /*30f00*/  IADD3.X R127, R127, UR54, RZ, P4, !PT ;  /* 0x000000367f7f7c10 */ /* 0x000fe4000a7fe4ff */
[----:B----4-:R-:W-:Y:S01]  /*30f10*/  IADD3 R128, P4, R128, UR5, RZ ;  /* 0x0000000580807c10 */ /* 0x010fe2000ff9e0ff */
[----:B------:R1:W-:Y:S01]  /*30f20*/  STL [R1+0x2164], R125 ;  /* 0x0021647d01007387 */ /* 0x0003e20000100800 */
[----:B------:R-:W-:Y:S02]  /*30f30*/  IADD3.X R129, R129, UR54, RZ, P5, !PT ;  /* 0x0000003681817c10 */ /* 0x000fe4000affe4ff */
[----:B------:R-:W-:Y:S02]  /*30f40*/  IADD3 R130, P5, R130, UR5, RZ ;  /* 0x0000000582827c10 */ /* 0x000fe4000ffbe0ff */
[----:B------:R-:W-:Y:S01]  /*30f50*/  IADD3.X R131, R131, UR54, RZ, P6, !PT ;  /* 0x0000003683837c10 */ /* 0x000fe2000b7fe4ff */
[----:B-1----:R-:W2:Y:S04]  /*30f60*/  LDL.LU R125, [R1+0x5258] ;  /* 0x00525800017d7983 */ /* 0x002ea80000300800 */
[----:B------:R1:W-:Y:S01]  /*30f70*/  STL [R1+0x2138], R126 ;  /* 0x0021387e01007387 */ /* 0x0003e20000100800 */
[----:B------:R-:W-:-:S02]  /*30f80*/  IADD3 R132, P6, R132, UR5, RZ ;  /* 0x0000000584847c10 */ /* 0x000fc4000ffde0ff */
[----:B------:R-:W-:Y:S01]  /*30f90*/  IADD3.X R133, R133, UR54, RZ, P1, !PT ;  /* 0x0000003685857c10 */ /* 0x000fe20008ffe4ff */
[----:B-1----:R-:W2:Y:S04]  /*30fa0*/  LDL.LU R126, [R1+0x5254] ;  /* 0x00525400017e7983 */ /* 0x002ea80000300800 */
[----:B------:R1:W-:Y:S01]  /*30fb0*/  STL [R1+0x215c], R127 ;  /* 0x00215c7f01007387 */ /* 0x0003e20000100800 */
[----:B------:R-:W-:-:S03]  /*30fc0*/  IADD3 R134, P1, R134, UR5, RZ ;  /* 0x0000000586867c10 */ /* 0x000fc6000ff3e0ff */
[----:B-1----:R-:W2:Y:S04]  /*30fd0*/  LDL.LU R127, [R1+0x5250] ;  /* 0x00525000017f7983 */ /* 0x002ea80000300800 */
[----:B------:R1:W-:Y:S01]  /*30fe0*/  STL [R1+0x2130], R128 ;  /* 0x0021308001007387 */ /* 0x0003e20000100800 */
[----:B------:R-:W-:-:S03]  /*30ff0*/  IADD3.X R135, R135, UR54, RZ, P2, !PT ;  /* 0x0000003687877c10 */ /* 0x000fc600097fe4ff */
        /* <DEDUP_REMOVED lines=37> */
[----:B------:R1:W-:Y:S04]  /*31250*/  STL [R1+0x2124], R141 ;  /* 0x0021248d01007387 */ /* 0x0003e80000100800 */
        /* <DEDUP_REMOVED lines=13> */
[----:B------:R-:W3:Y:S01]  /*31330*/  LDL.LU R250, [R1+0x20d0] ;  /* 0x0020d00001fa7983 */ /* 0x000ee20000300800 */
[----:B------:R-:W-:-:S02]  /*31340*/  IADD3 R148, P2, R148, UR5, RZ ;  /* 0x0000000594947c10 */ /* 0x000fc4000ff5e0ff */
[----:B------:R-:W-:Y:S02]  /*31350*/  IADD3.X R149, R149, UR54, RZ, P3, !PT ;  /* 0x0000003695957c10 */ /* 0x000fe40009ffe4ff */
[----:B------:R-:W-:Y:S01]  /*31360*/  IADD3 R150, P3, R150, UR5, RZ ;  /* 0x0000000596967c10 */ /* 0x000fe2000ff7e0ff */
[----:B------:R1:W-:Y:S01]  /*31370*/  STL [R1+0x20e0], R148 ;  /* 0x0020e09401007387 */ /* 0x0003e20000100800 */
[----:B------:R-:W-:-:S03]  /*31380*/  IADD3.X R151, R151, UR54, RZ, P4, !PT ;  /* 0x0000003697977c10 */ /* 0x000fc6000a7fe4ff */
[----:B-1----:R-:W2:Y:S04]  /*31390*/  LDL.LU R148, [R1+0x51fc] ;  /* 0x0051fc0001947983 */ /* 0x002ea80000300800 */
[----:B------:R1:W-:Y:S04]  /*313a0*/  STL [R1+0x2104], R149 ;  /* 0x0021049501007387 */ /* 0x0003e80000100800 */
[----:B-1----:R-:W2:Y:S04]  /*313b0*/  LDL.LU R149, [R1+0x51f8] ;  /* 0x0051f80001957983 */ /* 0x002ea80000300800 */
[----:B------:R-:W4:Y:S04]  /*313c0*/  LDL.LU R248, [R1+0x20f4] ;  /* 0x0020f40001f87983 */ /* 0x000f280000300800 */
[----:B------:R-:W2:Y:S04]  /*313d0*/  LDL.LU R251, [R1+0x20c8] ;  /* 0x0020c80001fb7983 */ /* 0x000ea80000300800 */
[----:B------:R1:W-:Y:S04]  /*313e0*/  STL [R1+0x20d8], R150 ;  /* 0x0020d89601007387 */ /* 0x0003e80000100800 */
[----:B-1----:R-:W2:Y:S04]  /*313f0*/  LDL.LU R150, [R1+0x51f4] ;  /* 0x0051f40001967983 */ /* 0x002ea80000300800 */
[----:B------:R1:W-:Y:S04]  /*31400*/  STL [R1+0x20fc], R151 ;  /* 0x0020fc9701007387 */ /* 0x0003e80000100800 */
[----:B-1----:R-:W2:Y:S04]  /*31410*/  LDL.LU R151, [R1+0x51f0] ;  /* 0x0051f00001977983 */ /* 0x002ea80000300800 */
        /* <DEDUP_REMOVED lines=23> */
[----:B------:R-:W2:Y:S01]  /*31590*/  LDL.LU R247, [R1+0x2068] ;  /* 0x0020680001f77983 */ /* 0x000ea20000300800 */
[----:B---3--:R-:W-:-:S05]  /*315a0*/  IADD3 R250, P4, R250, UR5, RZ ;  /* 0x00000005fafa7c10 */ /* 0x008fca000ff9e0ff */
[----:B------:R1:W-:Y:S04]  /*315b0*/  STL [R1+0x20d0], R250 ;  /* 0x0020d0fa01007387 */ /* 0x0003e80000100800 */
[----:B-1----:R-:W3:Y:S01]  /*315c0*/  LDL.LU R250, [R1+0x208c] ;  /* 0x00208c0001fa7983 */ /* 0x002ee20000300800 */
[----:B----4-:R-:W-:Y:S02]  /*315d0*/  IADD3.X R248, R248, UR54, RZ, P5, !PT ;  /* 0x00000036f8f87c10 */ /* 0x010fe4000affe4ff */
[----:B--2---:R-:W-:-:S03]  /*315e0*/  IADD3 R251, P5, R251, UR5, RZ ;  /* 0x00000005fbfb7c10 */ /* 0x004fc6000ffbe0ff */
[----:B------:R1:W-:Y:S04]  /*315f0*/  STL [R1+0x20f4], R248 ;  /* 0x0020f4f801007387 */ /* 0x0003e80000100800 */
[----:B-1----:R-:W2:Y:S04]  /*31600*/  LDL.LU R248, [R1+0x2060] ;  /* 0x0020600001f87983 */ /* 0x002ea80000300800 */
[----:B------:R1:W-:Y:S01]  /*31610*/  STL [R1+0x20c8], R251 ;  /* 0x0020c8fb01007387 */ /* 0x0003e20000100800 */
[----:B------:R-:W-:-:S03]  /*31620*/  IADD3.X R252, R252, UR54, RZ, P6, !PT ;  /* 0x00000036fcfc7c10 */ /* 0x000fc6000b7fe4ff */
[----:B-1----:R-:W4:Y:S04]  /*31630*/  LDL.LU R251, [R1+0x2084] ;  /* 0x0020840001fb7983 */ /* 0x002f280000300800 */
[----:B------:R1:W-:Y:S01]  /*31640*/  STL [R1+0x20ec], R252 ;  /* 0x0020ecfc01007387 */ /* 0x0003e20000100800 */
[----:B------:R-:W-:Y:S02]  /*31650*/  IADD3 R226, P6, R226, UR5, RZ ;  /* 0x00000005e2e27c10 */ /* 0x000fe4000ffde0ff */
[----:B------:R-:W-:Y:S02]  /*31660*/  IADD3.X R227, R227, UR54, RZ, P1, !PT ;  /* 0x00000036e3e37c10 */ /* 0x000fe40008ffe4ff */
[----:B------:R-:W-:Y:S02]  /*31670*/  IADD3 R228, P1, R228, UR5, RZ ;  /* 0x00000005e4e47c10 */ /* 0x000fe4000ff3e0ff */
[----:B------:R-:W-:Y:S01]  /*31680*/  IADD3.X R229, R229, UR54, RZ, P2, !PT ;  /* 0x00000036e5e57c10 */ /* 0x000fe200097fe4ff */
[----:B-1----:R-:W4:Y:S01]  /*31690*/  LDL.LU R252, [R1+0x2058] ;  /* 0x0020580001fc7983 */ /* 0x002f220000300800 */
        /* <DEDUP_REMOVED lines=32> */
[----:B------:R-:W-:-:S03]  /*318a0*/  IADD3.X R245, R245, UR54, RZ, P4, !PT ;  /* 0x00000036f5f57c10 */ /* 0x000fc6000a7fe4ff */
[----:B------:R-:W-:Y:S01]  /*318b0*/  STL [R1+0x2080], R242 ;  /* 0x002080f201007387 */ /* 0x000fe20000100800 */
[----:B------:R-:W-:-:S03]  /*318c0*/  IADD3 R246, P4, R246, UR5, RZ ;  /* 0x00000005f6f67c10 */ /* 0x000fc6000ff9e0ff */
[----:B------:R-:W-:Y:S04]  /*318d0*/  STL [R1+0x20a4], R243 ;  /* 0x0020a4f301007387 */ /* 0x000fe80000100800 */
[----:B------:R-:W-:Y:S01]  /*318e0*/  STL [R1+0x2078], R244 ;  /* 0x002078f401007387 */ /* 0x000fe20000100800 */
[----:B------:R-:W-:-:S03]  /*318f0*/  IADD3 R247, P5, R247, UR5, RZ ;  /* 0x00000005f7f77c10 */ /* 0x000fc6000ffbe0ff */
[----:B------:R1:W-:Y:S04]  /*31900*/  STL [R1+0x2094], R249 ;  /* 0x002094f901007387 */ /* 0x0003e80000100800 */
[----:B------:R-:W-:Y:S04]  /*31910*/  STL [R1+0x209c], R245 ;  /* 0x00209cf501007387 */ /* 0x000fe80000100800 */
[----:B-1----:R-:W4:Y:S04]  /*31920*/  LDL.LU R249, [R1+0x207c] ;  /* 0x00207c0001f97983 */ /* 0x002f280000300800 */
[----:B------:R-:W-:Y:S04]  /*31930*/  STL [R1+0x2070], R246 ;  /* 0x002070f601007387 */ /* 0x000fe80000100800 */
[----:B------:R1:W-:Y:S04]  /*31940*/  STL [R1+0x2068], R247 ;  /* 0x002068f701007387 */ /* 0x0003e80000100800 */
[----:B-1----:R-:W4:Y:S01]  /*31950*/  LDL.LU R247, [R1+0x2050] ;  /* 0x0020500001f77983 */ /* 0x002f220000300800 */
[----:B---3--:R-:W-:-:S05]  /*31960*/  IADD3.X R250, R250, UR54, RZ, P6, !PT ;  /* 0x00000036fafa7c10 */ /* 0x008fca000b7fe4ff */
[----:B------:R1:W-:Y:S04]  /*31970*/  STL [R1+0x208c], R250 ;  /* 0x00208cfa01007387 */ /* 0x0003e80000100800 */
[----:B-1----:R-:W3:Y:S01]  /*31980*/  LDL.LU R250, [R1+0x2074] ;  /* 0x0020740001fa7983 */ /* 0x002ee20000300800 */
[----:B--2---:R-:W-:Y:S02]  /*31990*/  IADD3 R248, P6, R248, UR5, RZ ;  /* 0x00000005f8f87c10 */ /* 0x004fe4000ffde0ff */
[----:B----4-:R-:W-:-:S05]  /*319a0*/  IADD3.X R251, R251, UR54, RZ, P1, !PT ;  /* 0x00000036fbfb7c10 */ /* 0x010fca0008ffe4ff */
[----:B------:R1:W-:Y:S01]  /*319b0*/  STL [R1+0x2084], R251 ;  /* 0x002084fb01007387 */ /* 0x0003e20000100800 */
[----:B------:R-:W-:-:S03]  /*319c0*/  IADD3 R252, P1, R252, UR5, RZ ;  /* 0x00000005fcfc7c10 */ /* 0x000fc6000ff3e0ff */
[----:B-1----:R-:W2:Y:S04]  /*319d0*/  LDL.LU R251, [R1+0x2048] ;  /* 0x0020480001fb7983 */ /* 0x002ea80000300800 */
[----:B------:R-:W-:Y:S04]  /*319e0*/  STL [R1+0x2060], R248 ;  /* 0x002060f801007387 */ /* 0x000fe80000100800 */
[----:B------:R-:W4:Y:S04]  /*319f0*/  LDL.LU R226, [R1+0x206c] ;  /* 0x00206c0001e27983 */ /* 0x000f280000300800 */
[----:B------:R-:W4:Y:S04]  /*31a00*/  LDL.LU R227, [R1+0x2040] ;  /* 0x0020400001e37983 */ /* 0x000f280000300800 */
[----:B------:R-:W4:Y:S04]  /*31a10*/  LDL.LU R228, [R1+0x2064] ;  /* 0x0020640001e47983 */ /* 0x000f280000300800 */
[----:B------:R1:W-:Y:S04]  /*31a20*/  STL [R1+0x2058], R252 ;  /* 0x002058fc01007387 */ /* 0x0003e80000100800 */
[----:B------:R-:W4:Y:S04]  /*31a30*/  LDL.LU R229, [R1+0x2038] ;  /* 0x0020380001e57983 */ /* 0x000f280000300800 */
        /* <DEDUP_REMOVED lines=17> */
[----:B-1----:R-:W4:Y:S04]  /*31b50*/  LDL.LU R252, [R1+0x1ff0] ;  /* 0x001ff00001fc7983 */ /* 0x002f280000300800 */
[----:B------:R-:W4:Y:S01]  /*31b60*/  LDL.LU R248, [R1+0x2014] ;  /* 0x0020140001f87983 */ /* 0x000f220000300800 */
[----:B------:R-:W-:-:S05]  /*31b70*/  IADD3.X R249, R249, UR54, RZ, P2, !PT ;  /* 0x00000036f9f97c10 */ /* 0x000fca00097fe4ff */
[----:B------:R1:W-:Y:S01]  /*31b80*/  STL [R1+0x207c], R249 ;  /* 0x00207cf901007387 */ /* 0x0003e20000100800 */
[----:B------:R-:W-:-:S03]  /*31b90*/  IADD3 R247, P2, R247, UR5, RZ ;  /* 0x00000005f7f77c10 */ /* 0x000fc6000ff5e0ff */
[----:B-1----:R-:W4:Y:S04]  /*31ba0*/  LDL.LU R249, [R1+0x1fe8] ;  /* 0x001fe80001f97983 */ /* 0x002f280000300800 */
[----:B------:R1:W-:Y:S04]  /*31bb0*/  STL [R1+0x2050], R247 ;  /* 0x002050f701007387 */ /* 0x0003e80000100800 */
[----:B-1----:R-:W4:Y:S01]  /*31bc0*/  LDL.LU R247, [R1+0x200c] ;  /* 0x00200c0001f77983 */ /* 0x002f220000300800 */
[----:B---3--:R-:W-:-:S05]  /*31bd0*/  IADD3.X R250, R250, UR54, RZ, P3, !PT ;  /* 0x00000036fafa7c10 */ /* 0x008fca0009ffe4ff */
[----:B------:R1:W-:Y:S04]  /*31be0*/  STL [R1+0x2074], R250 ;  /* 0x002074fa01007387 */ /* 0x0003e80000100800 */
[----:B-1----:R-:W3:Y:S01]  /*31bf0*/  LDL.LU R250, [R1+0x1fe0] ;  /* 0x001fe00001fa7983 */ /* 0x002ee20000300800 */
[----:B--2---:R-:W-:Y:S02]  /*31c00*/  IADD3 R251, P3, R251, UR5, RZ ;  /* 0x00000005fbfb7c10 */ /* 0x004fe4000ff7e0ff */
[----:B----4-:R-:W-:Y:S02]  /*31c10*/  IADD3.X R226, R226, UR54, RZ, P4, !PT ;  /* 0x00000036e2e27c10 */ /* 0x010fe4000a7fe4ff */
[----:B------:R-:W-:Y:S02]  /*31c20*/  IADD3 R227, P4, R227, UR5, RZ ;  /* 0x00000005e3e37c10 */ /* 0x000fe4000ff9e0ff */
[----:B------:R-:W-:Y:S01]  /*31c30*/  IADD3.X R228, R228, UR54, RZ, P5, !PT ;  /* 0x00000036e4e47c10 */ /* 0x000fe2000affe4ff */
[----:B------:R1:W-:Y:S01]  /*31c40*/  STL [R1+0x2048], R251 ;  /* 0x002048fb01007387 */ /* 0x0003e20000100800 */
[----:B------:R-:W-:-:S02]  /*31c50*/  IADD3 R229, P5, R229, UR5, RZ ;  /* 0x00000005e5e57c10 */ /* 0x000fc4000ffbe0ff */
[----:B------:R-:W-:Y:S02]  /*31c60*/  IADD3.X R230, R230, UR54, RZ, P6, !PT ;  /* 0x00000036e6e67c10 */ /* 0x000fe4000b7fe4ff */
[----:B------:R-:W-:Y:S02]  /*31c70*/  IADD3 R231, P6, R231, UR5, RZ ;  /* 0x00000005e7e77c10 */ /* 0x000fe4000ffde0ff */
[----:B------:R-:W-:Y:S02]  /*31c80*/  IADD3.X R232, R232, UR54, RZ, P1, !PT ;  /* 0x00000036e8e87c10 */ /* 0x000fe40008ffe4ff */
[----:B------:R-:W-:Y:S01]  /*31c90*/  IADD3 R233, P1, R233, UR5, RZ ;  /* 0x00000005e9e97c10 */ /* 0x000fe2000ff3e0ff */
[----:B-1----:R-:W2:Y:S04]  /*31ca0*/  LDL.LU R251, [R1+0x2004] ;  /* 0x0020040001fb7983 */ /* 0x002ea80000300800 */
[----:B------:R-:W-:Y:S04]  /*31cb0*/  STL [R1+0x206c], R226 ;  /* 0x00206ce201007387 */ /* 0x000fe80000100800 */
[----:B------:R-:W-:Y:S04]  /*31cc0*/  STL [R1+0x2040], R227 ;  /* 0x002040e301007387 */ /* 0x000fe80000100800 */
[----:B------:R-:W-:Y:S04]  /*31cd0*/  STL [R1+0x2064], R228 ;  /* 0x002064e401007387 */ /* 0x000fe80000100800 */
        /* <DEDUP_REMOVED lines=21> */
[----:B------:R-:W-:Y:S02]  /*31e30*/  IADD3.X R244, R244, UR54, RZ, P1, !PT ;  /* 0x00000036f4f47c10 */ /* 0x000fe40008ffe4ff */
[----:B------:R-:W-:Y:S01]  /*31e40*/  IADD3.X R246, R246, UR54, RZ, P2, !PT ;  /* 0x00000036f6f67c10 */ /* 0x000fe200097fe4ff */
[----:B------:R-:W-:Y:S01]  /*31e50*/  STL [R1+0x2034], R240 ;  /* 0x002034f001007387 */ /* 0x000fe20000100800 */
[----:B------:R-:W-:-:S03]  /*31e60*/  IADD3 R252, P2, R252, UR5, RZ ;  /* 0x00000005fcfc7c10 */ /* 0x000fc6000ff5e0ff */
[----:B------:R-:W-:Y:S01]  /*31e70*/  STL [R1+0x2008], R241 ;  /* 0x002008f101007387 */ /* 0x000fe20000100800 */
[----:B------:R-:W-:-:S03]  /*31e80*/  IADD3 R245, P1, R245, UR5, RZ ;  /* 0x00000005f5f57c10 */ /* 0x000fc6000ff3e0ff */
[----:B------:R-:W-:Y:S04]  /*31e90*/  STL [R1+0x202c], R242 ;  /* 0x00202cf201007387 */ /* 0x000fe80000100800 */
[----:B------:R-:W-:Y:S04]  /*31ea0*/  STL [R1+0x2000], R243 ;  /* 0x002000f301007387 */ /* 0x000fe80000100800 */
[----:B------:R-:W-:Y:S04]  /*31eb0*/  STL [R1+0x2024], R244 ;  /* 0x002024f401007387 */ /* 0x000fe80000100800 */
[----:B------:R1:W-:Y:S04]  /*31ec0*/  STL [R1+0x1ff0], R252 ;  /* 0x001ff0fc01007387 */ /* 0x0003e80000100800 */
[----:B------:R-:W-:Y:S01]  /*31ed0*/  STL [R1+0x1ff8], R245 ;  /* 0x001ff8f501007387 */ /* 0x000fe20000100800 */
[----:B------:R-:W-:-:S03]  /*31ee0*/  IADD3.X R248, R248, UR54, RZ, P3, !PT ;  /* 0x00000036f8f87c10 */ /* 0x000fc60009ffe4ff */
[----:B-1----:R-:W4:Y:S04]  /*31ef0*/  LDL.LU R252, [R1+0x1fd8] ;  /* 0x001fd80001fc7983 */ /* 0x002f280000300800 */
[----:B------:R-:W-:Y:S04]  /*31f00*/  STL [R1+0x201c], R246 ;  /* 0x00201cf601007387 */ /* 0x000fe80000100800 */
[----:B------:R1:W-:Y:S01]  /*31f10*/  STL [R1+0x2014], R248 ;  /* 0x002014f801007387 */ /* 0x0003e20000100800 */
[----:B------:R-:W-:-:S03]  /*31f20*/  IADD3 R249, P3, R249, UR5, RZ ;  /* 0x00000005f9f97c10 */ /* 0x000fc6000ff7e0ff */
[----:B-1----:R-:W4:Y:S01]  /*31f30*/  LDL.LU R248, [R1+0x1ffc] ;  /* 0x001ffc0001f87983 */ /* 0x002f220000300800 */
[----:B------:R-:W-:-:S03]  /*31f40*/  IADD3.X R247, R247, UR54, RZ, P4, !PT ;  /* 0x00000036f7f77c10 */ /* 0x000fc6000a7fe4ff */
[----:B------:R1:W-:Y:S04]  /*31f50*/  STL [R1+0x1fe8], R249 ;  /* 0x001fe8f901007387 */ /* 0x0003e80000100800 */
[----:B-1----:R-:W4:Y:S01]  /*31f60*/  LDL.LU R249, [R1+0x1fd0] ;  /* 0x001fd00001f97983 */ /* 0x002f220000300800 */
[----:B---3--:R-:W-:-:S05]  /*31f70*/  IADD3 R250, P4, R250, UR5, RZ ;  /* 0x00000005fafa7c10 */ /* 0x008fca000ff9e0ff */
[----:B------:R1:W-:Y:S04]  /*31f80*/  STL [R1+0x1fe0], R250 ;  /* 0x001fe0fa01007387 */ /* 0x0003e80000100800 */
[----:B-1----:R-:W3:Y:S04]  /*31f90*/  LDL.LU R250, [R1+0x1ff4] ;  /* 0x001ff40001fa7983 */ /* 0x002ee80000300800 */
[----:B------:R-:W-:Y:S04]  /*31fa0*/  STL [R1+0x200c], R247 ;  /* 0x00200cf701007387 */ /* 0x000fe80000100800 */
[----:B------:R-:W3:Y:S04]  /*31fb0*/  LDL.LU R226, [R1+0x1fc8] ;  /* 0x001fc80001e27983 */ /* 0x000ee80000300800 */
[----:B------:R-:W3:Y:S04]  /*31fc0*/  LDL.LU R227, [R1+0x1fec] ;  /* 0x001fec0001e37983 */ /* 0x000ee80000300800 */
[----:B------:R-:W3:Y:S01]  /*31fd0*/  LDL.LU R228, [R1+0x1fc0] ;  /* 0x001fc00001e47983 */ /* 0x000ee20000300800 */
[----:B--2---:R-:W-:-:S05]  /*31fe0*/  IADD3.X R251, R251, UR54, RZ, P5, !PT ;  /* 0x00000036fbfb7c10 */ /* 0x004fca000affe4ff */
[----:B------:R1:W-:Y:S04]  /*31ff0*/  STL [R1+0x2004], R251 ;  /* 0x002004fb01007387 */ /* 0x0003e80000100800 */
        /* <DEDUP_REMOVED lines=18> */
[----:B-1----:R-:W2:Y:S04]  /*32120*/  LDL.LU R251, [R1+0x1f9c] ;  /* 0x001f9c0001fb7983 */ /* 0x002ea80000300800 */
[----:B------:R-:W2:Y:S01]  /*32130*/  LDL.LU R247, [R1+0x1f70] ;  /* 0x001f700001f77983 */ /* 0x000ea20000300800 */
[----:B----4-:R-:W-:-:S05]  /*32140*/  IADD3 R252, P5, R252, UR5, RZ ;  /* 0x00000005fcfc7c10 */ /* 0x010fca000ffbe0ff */
[----:B------:R1:W-:Y:S01]  /*32150*/  STL [R1+0x1fd8], R252 ;  /* 0x001fd8fc01007387 */ /* 0x0003e20000100800 */
[----:B------:R-:W-:-:S03]  /*32160*/  IADD3.X R248, R248, UR54, RZ, P6, !PT ;  /* 0x00000036f8f87c10 */ /* 0x000fc6000b7fe4ff */
[----:B-1----:R-:W4:Y:S04]  /*32170*/  LDL.LU R252, [R1+0x1f94] ;  /* 0x001f940001fc7983 */ /* 0x002f280000300800 */
        /* <DEDUP_REMOVED lines=8> */
[----:B------:R-:W-:Y:S02]  /*32200*/  IADD3 R226, P1, R226, UR5, RZ ;  /* 0x00000005e2e27c10 */ /* 0x000fe4000ff3e0ff */
[----:B------:R-:W-:Y:S02]  /*32210*/  IADD3.X R227, R227, UR54, RZ, P2, !PT ;  /* 0x00000036e3e37c10 */ /* 0x000fe400097fe4ff */
[----:B------:R-:W-:Y:S01]  /*32220*/  IADD3 R228, P2, R228, UR5, RZ ;  /* 0x00000005e4e47c10 */ /* 0x000fe2000ff5e0ff */
[----:B------:R-:W-:Y:S04]  /*32230*/  STL [R1+0x1fc8], R226 ;  /* 0x001fc8e201007387 */ /* 0x000fe80000100800 */
[----:B------:R-:W-:Y:S04]  /*32240*/  STL [R1+0x1fec], R227 ;  /* 0x001fece301007387 */ /* 0x000fe80000100800 */
[----:B------:R-:W-:Y:S01]  /*32250*/  STL [R1+0x1fc0], R228 ;  /* 0x001fc0e401007387 */ /* 0x000fe20000100800 */
[----:B--2---:R-:W-:-:S02]  /*32260*/  IADD3.X R229, R229, UR54, RZ, P3, !PT ;  /* 0x00000036e5e57c10 */ /* 0x004fc40009ffe4ff */
[----:B------:R-:W-:Y:S02]  /*32270*/  IADD3 R230, P3, R230, UR5, RZ ;  /* 0x00000005e6e67c10 */ /* 0x000fe4000ff7e0ff */
[----:B------:R-:W-:Y:S02]  /*32280*/  IADD3.X R231, R231, UR54, RZ, P4, !PT ;  /* 0x00000036e7e77c10 */ /* 0x000fe4000a7fe4ff */
[----:B------:R-:W-:Y:S02]  /*32290*/  IADD3 R232, P4, R232, UR5, RZ ;  /* 0x00000005e8e87c10 */ /* 0x000fe4000ff9e0ff */
[----:B------:R-:W-:Y:S01]  /*322a0*/  IADD3.X R233, R233, UR54, RZ, P5, !PT ;  /* 0x00000036e9e97c10 */ /* 0x000fe2000affe4ff */
        /* <DEDUP_REMOVED lines=33> */
[----:B-1----:R-:W2:Y:S04]  /*324c0*/  LDL.LU R251, [R1+0x1f84] ;  /* 0x001f840001fb7983 */ /* 0x002ea80000300800 */
[----:B------:R-:W-:Y:S04]  /*324d0*/  STL [R1+0x1f78], R246 ;  /* 0x001f78f601007387 */ /* 0x000fe80000100800 */
[----:B------:R1:W-:Y:S01]  /*324e0*/  STL [R1+0x1f70], R247 ;  /* 0x001f70f701007387 */ /* 0x0003e20000100800 */
[----:B----4-:R-:W-:-:S03]  /*324f0*/  IADD3.X R252, R252, UR54, RZ, P1, !PT ;  /* 0x00000036fcfc7c10 */ /* 0x010fc60008ffe4ff */
[----:B-1----:R-:W4:Y:S04]  /*32500*/  LDL.LU R247, [R1+0x1f58] ;  /* 0x001f580001f77983 */ /* 0x002f280000300800 */
[----:B------:R1:W-:Y:S01]  /*32510*/  STL [R1+0x1f94], R252 ;  /* 0x001f94fc01007387 */ /* 0x0003e20000100800 */
[----:B------:R-:W-:-:S03]  /*32520*/  IADD3 R248, P1, R248, UR5, RZ ;  /* 0x00000005f8f87c10 */ /* 0x000fc6000ff3e0ff */
[----:B-1----:R-:W4:Y:S04]  /*32530*/  LDL.LU R252, [R1+0x1f7c] ;  /* 0x001f7c0001fc7983 */ /* 0x002f280000300800 */
[----:B------:R1:W-:Y:S01]  /*32540*/  STL [R1+0x1f68], R248 ;  /* 0x001f68f801007387 */ /* 0x0003e20000100800 */
[----:B------:R-:W-:-:S03]  /*32550*/  IADD3.X R249, R249, UR54, RZ, P2, !PT ;  /* 0x00000036f9f97c10 */ /* 0x000fc600097fe4ff */
[----:B-1----:R-:W4:Y:S04]  /*32560*/  LDL.LU R248, [R1+0x1f50] ;  /* 0x001f500001f87983 */ /* 0x002f280000300800 */
[----:B------:R-:W4:Y:S04]  /*32570*/  LDL.LU R226, [R1+0x1f74] ;  /* 0x001f740001e27983 */ /* 0x000f280000300800 */
[----:B------:R1:W-:Y:S04]  /*32580*/  STL [R1+0x1f8c], R249 ;  /* 0x001f8cf901007387 */ /* 0x0003e80000100800 */
[----:B------:R-:W4:Y:S04]  /*32590*/  LDL.LU R227, [R1+0x1f48] ;  /* 0x001f480001e37983 */ /* 0x000f280000300800 */
[----:B------:R-:W4:Y:S01]  /*325a0*/  LDL.LU R228, [R1+0x1f6c] ;  /* 0x001f6c0001e47983 */ /* 0x000f220000300800 */
[----:B---3--:R-:W-:-:S05]  /*325b0*/  IADD3 R250, P2, R250, UR5, RZ ;  /* 0x00000005fafa7c10 */ /* 0x008fca000ff5e0ff */
        /* <DEDUP_REMOVED lines=20> */
[----:B---3--:R-:W3:Y:S01]  /*32700*/  LDL.LU R250, [R1+0x1f1c] ;  /* 0x001f1c0001fa7983 */ /* 0x008ee20000300800 */
[----:B--2---:R-:W-:-:S05]  /*32710*/  IADD3.X R251, R251, UR54, RZ, P3, !PT ;  /* 0x00000036fbfb7c10 */ /* 0x004fca0009ffe4ff */
[----:B------:R1:W-:Y:S01]  /*32720*/  STL [R1+0x1f84], R251 ;  /* 0x001f84fb01007387 */ /* 0x0003e20000100800 */
[----:B----4-:R-:W-:-:S03]  /*32730*/  IADD3 R247, P3, R247, UR5, RZ ;  /* 0x00000005f7f77c10 */ /* 0x010fc6000ff7e0ff */
[----:B-1----:R-:W2:Y:S04]  /*32740*/  LDL.LU R251, [R1+0x1ef0] ;  /* 0x001ef00001fb7983 */ /* 0x002ea80000300800 */
[----:B------:R1:W-:Y:S01]  /*32750*/  STL [R1+0x1f58], R247 ;  /* 0x001f58f701007387 */ /* 0x0003e20000100800 */
[----:B------:R-:W-:-:S03]  /*32760*/  IADD3.X R252, R252, UR54, RZ, P4, !PT ;  /* 0x00000036fcfc7c10 */ /* 0x000fc6000a7fe4ff */
[----:B-1----:R-:W4:Y:S04]  /*32770*/  LDL.LU R247, [R1+0x1f14] ;  /* 0x001f140001f77983 */ /* 0x002f280000300800 */
[----:B------:R1:W-:Y:S01]  /*32780*/  STL [R1+0x1f7c], R252 ;  /* 0x001f7cfc01007387 */ /* 0x0003e20000100800 */
[----:B------:R-:W-:-:S03]  /*32790*/  IADD3 R248, P4, R248, UR5, RZ ;  /* 0x00000005f8f87c10 */ /* 0x000fc6000ff9e0ff */
[----:B-1----:R-:W4:Y:S04]  /*327a0*/  LDL.LU R252, [R1+0x1ee8] ;  /* 0x001ee80001fc7983 */ /* 0x002f280000300800 */
[----:B------:R1:W-:Y:S01]  /*327b0*/  STL [R1+0x1f50], R248 ;  /* 0x001f50f801007387 */ /* 0x0003e20000100800 */
[----:B------:R-:W-:Y:S02]  /*327c0*/  IADD3.X R226, R226, UR54, RZ, P5, !PT ;  /* 0x00000036e2e27c10 */ /* 0x000fe4000affe4ff */
[----:B------:R-:W-:Y:S02]  /*327d0*/  IADD3 R227, P5, R227, UR5, RZ ;  /* 0x00000005e3e37c10 */ /* 0x000fe4000ffbe0ff */
[----:B------:R-:W-:Y:S01]  /*327e0*/  IADD3.X R228, R228, UR54, RZ, P6, !PT ;  /* 0x00000036e4e47c10 */ /* 0x000fe2000b7fe4ff */
[----:B-1----:R-:W4:Y:S04]  /*327f0*/  LDL.LU R248, [R1+0x1f0c] ;  /* 0x001f0c0001f87983 */ /* 0x002f280000300800 */
[----:B------:R-:W-:Y:S04]  /*32800*/  STL [R1+0x1f74], R226 ;  /* 0x001f74e201007387 */ /* 0x000fe80000100800 */
[----:B------:R-:W-:Y:S04]  /*32810*/  STL [R1+0x1f48], R227 ;  /* 0x001f48e301007387 */ /* 0x000fe80000100800 */
[----:B------:R-:W-:Y:S01]  /*32820*/  STL [R1+0x1f6c], R228 ;  /* 0x001f6ce401007387 */ /* 0x000fe20000100800 */
[----:B------:R-:W-:-:S02]  /*32830*/  IADD3 R229, P6, R229, UR5, RZ ;  /* 0x00000005e5e57c10 */ /* 0x000fc4000ffde0ff */
[----:B------:R-:W-:Y:S02]  /*32840*/  IADD3.X R230, R230, UR54, RZ, P1, !PT ;  /* 0x00000036e6e67c10 */ /* 0x000fe40008ffe4ff */
[----:B------:R-:W-:Y:S02]  /*32850*/  IADD3 R231, P1, R231, UR5, RZ ;  /* 0x00000005e7e77c10 */ /* 0x000fe4000ff3e0ff */
        /* <DEDUP_REMOVED lines=34> */
[----:B---3--:R-:W-:-:S03]  /*32a80*/  IADD3.X R250, R250, UR54, RZ, P4, !PT ;  /* 0x00000036fafa7c10 */ /* 0x008fc6000a7fe4ff */
[----:B-1----:R-:W3:Y:S04]  /*32a90*/  LDL.LU R249, [R1+0x1ee0] ;  /* 0x001ee00001f97983 */ /* 0x002ee80000300800 */
[----:B------:R-:W-:Y:S04]  /*32aa0*/  STL [R1+0x1f24], R246 ;  /* 0x001f24f601007387 */ /* 0x000fe80000100800 */
[----:B------:R1:W-:Y:S04]  /*32ab0*/  STL [R1+0x1f1c], R250 ;  /* 0x001f1cfa01007387 */ /* 0x0003e80000100800 */
[----:B-1----:R-:W3:Y:S01]  /*32ac0*/  LDL.LU R250, [R1+0x1f04] ;  /* 0x001f040001fa7983 */ /* 0x002ee20000300800 */
[----:B--2---:R-:W-:-:S05]  /*32ad0*/  IADD3 R251, P4, R251, UR5, RZ ;  /* 0x00000005fbfb7c10 */ /* 0x004fca000ff9e0ff */
[----:B------:R1:W-:Y:S01]  /*32ae0*/  STL [R1+0x1ef0], R251 ;  /* 0x001ef0fb01007387 */ /* 0x0003e20000100800 */
[----:B----4-:R-:W-:-:S03]  /*32af0*/  IADD3.X R247, R247, UR54, RZ, P5, !PT ;  /* 0x00000036f7f77c10 */ /* 0x010fc6000affe4ff */
[----:B-1----:R-:W2:Y:S01]  /*32b00*/  LDL.LU R251, [R1+0x1ed8] ;  /* 0x001ed80001fb7983 */ /* 0x002ea20000300800 */
[----:B------:R-:W-:-:S05]  /*32b10*/  IADD3 R252, P5, R252, UR5, RZ ;  /* 0x00000005fcfc7c10 */ /* 0x000fca000ffbe0ff */
[----:B------:R1:W-:Y:S01]  /*32b20*/  STL [R1+0x1ee8], R252 ;  /* 0x001ee8fc01007387 */ /* 0x0003e20000100800 */
[----:B------:R-:W-:-:S03]  /*32b30*/  IADD3.X R248, R248, UR54, RZ, P6, !PT ;  /* 0x00000036f8f87c10 */ /* 0x000fc6000b7fe4ff */
[----:B-1----:R-:W4:Y:S04]  /*32b40*/  LDL.LU R252, [R1+0x1efc] ;  /* 0x001efc0001fc7983 */ /* 0x002f280000300800 */
[----:B------:R1:W-:Y:S04]  /*32b50*/  STL [R1+0x1f14], R247 ;  /* 0x001f14f701007387 */ /* 0x0003e80000100800 */
        /* <DEDUP_REMOVED lines=23> */
[----:B0-----:R-:W4:Y:S01]  /*32cd0*/  LDL.LU R248, [R1+0x1e9c] ;  /* 0x001e9c0001f87983 */ /* 0x001f220000300800 */
[----:B---3--:R-:W-:-:S05]  /*32ce0*/  IADD3 R249, P6, R249, UR5, RZ ;  /* 0x00000005f9f97c10 */ /* 0x008fca000ffde0ff */
[----:B------:R0:W-:Y:S01]  /*32cf0*/  STL [R1+0x1ee0], R249 ;  /* 0x001ee0f901007387 */ /* 0x0001e20000100800 */
[----:B------:R-:W-:-:S03]  /*32d00*/  IADD3.X R250, R250, UR54, RZ, P1, !PT ;  /* 0x00000036fafa7c10 */ /* 0x000fc60008ffe4ff */
[----:B0-----:R-:W3:Y:S04]  /*32d10*/  LDL.LU R249, [R1+0x1e70] ;  /* 0x001e700001f97983 */ /* 0x001ee80000300800 */
[----:B------:R0:W-:Y:S04]  /*32d20*/  STL [R1+0x1f04], R250 ;  /* 0x001f04fa01007387 */ /* 0x0001e80000100800 */
[----:B0-----:R-:W3:Y:S01]  /*32d30*/  LDL.LU R250, [R1+0x1e8c] ;  /* 0x001e8c0001fa7983 */ /* 0x001ee20000300800 */
[----:B--2---:R-:W-:-:S05]  /*32d40*/  IADD3 R251, P1, R251, UR5, RZ ;  /* 0x00000005fbfb7c10 */ /* 0x004fca000ff3e0ff */
[----:B------:R0:W-:Y:S04]  /*32d50*/  STL [R1+0x1ed8], R251 ;  /* 0x001ed8fb01007387 */ /* 0x0001e80000100800 */
[----:B0-----:R-:W2:Y:S01]  /*32d60*/  LDL.LU R251, [R1+0x1e60] ;  /* 0x001e600001fb7983 */ /* 0x001ea20000300800 */
[----:B----4-:R-:W-:Y:S02]  /*32d70*/  IADD3.X R252, R252, UR54, RZ, P2, !PT ;  /* 0x00000036fcfc7c10 */ /* 0x010fe400097fe4ff */
[----:B------:R-:W-:Y:S02]  /*32d80*/  IADD3 R226, P2, R226, UR5, RZ ;  /* 0x00000005e2e27c10 */ /* 0x000fe4000ff5e0ff */
[----:B------:R-:W-:Y:S02]  /*32d90*/  IADD3.X R227, R227, UR54, RZ, P3, !PT ;  /* 0x00000036e3e37c10 */ /* 0x000fe40009ffe4ff */
[----:B------:R-:W-:Y:S01]  /*32da0*/  IADD3 R228, P3, R228, UR5, RZ ;  /* 0x00000005e4e47c10 */ /* 0x000fe2000ff7e0ff */
[----:B------:R0:W-:Y:S01]  /*32db0*/  STL [R1+0x1efc], R252 ;  /* 0x001efcfc01007387 */ /* 0x0001e20000100800 */
[----:B------:R-:W-:-:S02]  /*32dc0*/  IADD3.X R229, R229, UR54, RZ, P4, !PT ;  /* 0x00000036e5e57c10 */ /* 0x000fc4000a7fe4ff */
[----:B------:R-:W-:Y:S02]  /*32dd0*/  IADD3 R230, P4, R230, UR5, RZ ;  /* 0x00000005e6e67c10 */ /* 0x000fe4000ff9e0ff */
[----:B------:R-:W-:Y:S02]  /*32de0*/  IADD3.X R231, R231, UR54, RZ, P5, !PT ;  /* 0x00000036e7e77c10 */ /* 0x000fe4000affe4ff */
[----:B------:R-:W-:Y:S02]  /*32df0*/  IADD3 R232, P5, R232, UR5, RZ ;  /* 0x00000005e8e87c10 */ /* 0x000fe4000ffbe0ff */
[----:B------:R-:W-:Y:S02]  /*32e00*/  IADD3.X R233, R233, UR54, RZ, P6, !PT ;  /* 0x00000036e9e97c10 */ /* 0x000fe4000b7fe4ff */
[----:B------:R-:W-:Y:S01]  /*32e10*/  IADD3 R234, P6, R234, UR5, RZ ;  /* 0x00000005eaea7c10 */ /* 0x000fe2000ffde0ff */
[----:B0-----:R-:W4:Y:S04]  /*32e20*/  LDL.LU R252, [R1+0x1e58] ;  /* 0x001e580001fc7983 */ /* 0x001f280000300800 */
[----:B------:R-:W-:Y:S04]  /*32e30*/  STL [R1+0x1ed0], R226 ;  /* 0x001ed0e201007387 */ /* 0x000fe80000100800 */
        /* <DEDUP_REMOVED lines=32> */
[----:B------:R-:W-:Y:S01]  /*33040*/  STL [R1+0x1eac], R245 ;  /* 0x001eacf501007387 */ /* 0x000fe20000100800 */
[----:B------:R-:W-:-:S03]  /*33050*/  IADD3.X R3, R3, UR54, RZ, P3, !PT ;  /* 0x0000003603037c10 */ /* 0x000fc60009ffe4ff */
[----:B------:R0:W-:Y:S01]  /*33060*/  STL [R1+0x1e78], R9 ;  /* 0x001e780901007387 */ /* 0x0001e20000100800 */
[----:B------:R-:W-:-:S03]  /*33070*/  IADD3.X R248, R248, UR54, RZ, P2, !PT ;  /* 0x00000036f8f87c10 */ /* 0x000fc600097fe4ff */
[----:B------:R-:W-:Y:S01]  /*33080*/  STL [R1+0x1e80], R246 ;  /* 0x001e80f601007387 */ /* 0x000fe20000100800 */
[----:B------:R-:W-:-:S03]  /*33090*/  IADD3 R11, P3, R11, UR5, RZ ;  /* 0x000000050b0b7c10 */ /* 0x000fc6000ff7e0ff */
[----:B0-----:R-:W4:Y:S04]  /*330a0*/  LDL.LU R9, [R1+0x51ec] ;  /* 0x0051ec0001097983 */ /* 0x001f280000300800 */
[----:B------:R-:W-:Y:S04]  /*330b0*/  STL [R1+0x1ea4], R247 ;  /* 0x001ea4f701007387 */ /* 0x000fe80000100800 */
[----:B------:R0:W-:Y:S04]  /*330c0*/  STL [R1+0x1e94], R3 ;  /* 0x001e940301007387 */ /* 0x0001e80000100800 */
[----:B------:R-:W-:Y:S01]  /*330d0*/  STL [R1+0x1e9c], R248 ;  /* 0x001e9cf801007387 */ /* 0x000fe20000100800 */
[----:B------:R-:W-:-:S03]  /*330e0*/  IADD3.X R8, R8, UR54, RZ, P5, !PT ;  /* 0x0000003608087c10 */ /* 0x000fc6000affe4ff */
[----:B0-----:R-:W4:Y:S01]  /*330f0*/  LDL.LU R3, [R1+0x51e8] ;  /* 0x0051e80001037983 */ /* 0x001f220000300800 */
[----:B---3--:R-:W-:-:S05]  /*33100*/  IADD3 R249, P2, R249, UR5, RZ ;  /* 0x00000005f9f97c10 */ /* 0x008fca000ff5e0ff */
[----:B------:R-:W-:Y:S04]  /*33110*/  STL [R1+0x1e70], R249 ;  /* 0x001e70f901007387 */ /* 0x000fe80000100800 */
[----:B------:R0:W-:Y:S01]  /*33120*/  STL [R1+0x1e68], R11 ;  /* 0x001e680b01007387 */ /* 0x0001e20000100800 */
[----:B------:R-:W-:-:S03]  /*33130*/  IADD3.X R250, R250, UR54, RZ, P4, !PT ;  /* 0x00000036fafa7c10 */ /* 0x000fc6000a7fe4ff */
[----:B0-----:R-:W3:Y:S04]  /*33140*/  LDL.LU R11, [R1+0x51e4] ;  /* 0x0051e400010b7983 */ /* 0x001ee80000300800 */
[----:B------:R0:W-:Y:S04]  /*33150*/  STL [R1+0x1e84], R8 ;  /* 0x001e840801007387 */ /* 0x0001e80000100800 */
[----:B------:R-:W-:Y:S04]  /*33160*/  STL [R1+0x1e8c], R250 ;  /* 0x001e8cfa01007387 */ /* 0x000fe80000100800 */
[----:B0-----:R-:W3:Y:S01]  /*33170*/  LDL.LU R8, [R1+0x51e0] ;  /* 0x0051e00001087983 */ /* 0x001ee20000300800 */
[----:B------:R-:W-:-:S02]  /*33180*/  IADD3.X R12, R12, UR54, RZ, P1, !PT ;  /* 0x000000360c0c7c10 */ /* 0x000fc40008ffe4ff */
[----:B------:R-:W-:Y:S02]  /*33190*/  IADD3.X R10, R10, UR54, RZ, P3, !PT ;  /* 0x000000360a0a7c10 */ /* 0x000fe40009ffe4ff */
[----:B--2---:R-:W-:-:S05]  /*331a0*/  IADD3 R251, P4, R251, UR5, RZ ;  /* 0x00000005fbfb7c10 */ /* 0x004fca000ff9e0ff */
[----:B------:R-:W-:Y:S01]  /*331b0*/  STL [R1+0x1e60], R251 ;  /* 0x001e60fb01007387 */ /* 0x000fe20000100800 */
[----:B----4-:R-:W-:Y:S02]  /*331c0*/  IADD3 R252, P5, R252, UR5, RZ ;  /* 0x00000005fcfc7c10 */ /* 0x010fe4000ffbe0ff */
[----:B------:R-:W-:Y:S02]  /*331d0*/  IADD3.X R9, R9, UR54, RZ, P4, !PT ;  /* 0x0000003609097c10 */ /* 0x000fe4000a7fe4ff */
[----:B------:R-:W-:-:S05]  /*331e0*/  IADD3.X R3, R3, UR54, RZ, P6, !PT ;  /* 0x0000003603037c10 */ /* 0x000fca000b7fe4ff */
[----:B------:R0:W-:Y:S04]  /*331f0*/  STL [R1+0x1e7c], R3 ;  /* 0x001e7c0301007387 */ /* 0x0001e80000100800 */
[----:B0-----:R0:W5:Y:S04]  /*33200*/  LDL.LU R3, [R1+0x51dc] ;  /* 0x0051dc0001037983 */ /* 0x0011680000300800 */
[----:B------:R-:W-:Y:S04]  /*33210*/  STL [R1+0x1e58], R252 ;  /* 0x001e58fc01007387 */ /* 0x000fe80000100800 */
[----:B------:R1:W-:Y:S04]  /*33220*/  STL [R1+0x1e74], R12 ;  /* 0x001e740c01007387 */ /* 0x0003e80000100800 */
[----:B-1----:R0:W5:Y:S01]  /*33230*/  LDL.LU R12, [R1+0x51d8] ;  /* 0x0051d800010c7983 */ /* 0x0021620000300800 */
[----:B------:R-:W-:Y:S01]  /*33240*/  WARPGROUP.ARRIVE ;  /* 0x00000000000079c5 */ /* 0x000fe20000000000 */
[----:B------:R-:W-:Y:S01]  /*33250*/  UMOV UR48, UR44 ;  /* 0x0000002c00307c82 */ /* 0x000fe20008000000 */
[----:B------:R-:W-:Y:S01]  /*33260*/  UMOV UR49, UR45 ;  /* 0x0000002d00317c82 */ /* 0x000fe20008000000 */
[----:B------:R-:W-:Y:S01]  /*33270*/  UMOV UR50, UR26 ;  /* 0x0000001a00327c82 */ /* 0x000fe20008000000 */
[----:B------:R-:W-:-:S02]  /*33280*/  UMOV UR51, UR27 ;  /* 0x0000001b00337c82 */ /* 0x000fc40008000000 */
[----:B------:R-:W-:Y:S01]  /*33290*/  QGMMA.64x256x32.F32.E5M2.E5M2 R24, gdesc[UR48], R24, gsb0 ;  /* 0x03e00000301879f3 */ /* 0x000fe20008003818 */
[----:B---3--:R-:W-:-:S05]  /*332a0*/  IADD3.X R11, R11, UR54, RZ, P2, !PT ;  /* 0x000000360b0b7c10 */ /* 0x008fca00097fe4ff */
[----:B------:R1:W-:Y:S01]  /*332b0*/  STL [R1+0x1e6c], R11 ;  /* 0x001e6c0b01007387 */ /* 0x0003e20000100800 */
[----:B------:R-:W-:-:S03]  /*332c0*/  IADD3.X R8, R8, UR54, RZ, P5, !PT ;  /* 0x0000003608087c10 */ /* 0x000fc6000affe4ff */
[----:B-1----:R0:W5:Y:S04]  /*332d0*/  LDL.LU R11, [R1+0x51d4] ;  /* 0x0051d400010b7983 */ /* 0x0021680000300800 */
[----:B------:R1:W-:Y:S04]  /*332e0*/  STL [R1+0x1e64], R10 ;  /* 0x001e640a01007387 */ /* 0x0003e80000100800 */
[----:B-1----:R0:W5:Y:S04]  /*332f0*/  LDL.LU R10, [R1+0x51d0] ;  /* 0x0051d000010a7983 */ /* 0x0021680000300800 */
[----:B------:R1:W-:Y:S04]  /*33300*/  STL [R1+0x1e5c], R9 ;  /* 0x001e5c0901007387 */ /* 0x0003e80000100800 */
[----:B-1----:R0:W5:Y:S04]  /*33310*/  LDL.LU R9, [R1+0x51cc] ;  /* 0x0051cc0001097983 */ /* 0x0021680000300800 */
[----:B------:R1:W-:Y:S04]  /*33320*/  STL [R1+0x1e54], R8 ;  /* 0x001e540801007387 */ /* 0x0003e80000100800 */
[----:B-1----:R0:W5:Y:S01]  /*33330*/  LDL.LU R8, [R1+0x51c8] ;  /* 0x0051c80001087983 */ /* 0x0021620000300800 */
[----:B------:R-:W-:-:S05]  /*33340*/  VIADD R21, R21, 0x1 ;  /* 0x0000000115157836 */ /* 0x000fca0000000000 */
[----:B------:R-:W-:Y:S02]  /*33350*/  ISETP.NE.U32.AND P0, PT, R21, R0, PT ;  /* 0x000000001500720c */ /* 0x000fe40003f05070 */
[----:B------:R-:W-:Y:S02]  /*33360*/  R2UR UR53, R5 ;  /* 0x00000000053572ca */ /* 0x000fe400000e0000 */
[----:B------:R-:W-:Y:S01]  /*33370*/  R2UR UR52, R4 ;  /* 0x00000000043472ca */ /* 0x000fe200000e0000 */
[----:B------:R-:W-:-:S08]  /*33380*/  WARPGROUP.DEPBAR.LE gsb0, 0x0 ;  /* 0x00008000000079c5 */ /* 0x000fd00000010000 */
[----:B0-----:R-:W-:Y:S06]  /*33390*/  @P0 BRA `(.L_x_1) ;  /* 0xfffffe7c00340947 */ /* 0x001fec000383ffff */
.L_x_0:
[----:B------:R-:W3:Y:S01]  /*333a0*/  LDL.LU R7, [R1+0x1c08] ;  /* 0x001c080001077983 */ /* 0x000ee20000300800 */
[----:B------:R-:W-:Y:S01]  /*333b0*/  ULDC UR5, c[0x0][0x248] ;  /* 0x0000920000057ab9 */ /* 0x000fe20000000800 */
[----:B------:R-:W-:Y:S01]  /*333c0*/  ULDC UR6, c[0x0][0x248] ;  /* 0x0000920000067ab9 */ /* 0x000fe20000000800 */
[----:B------:R-:W-:Y:S01]  /*333d0*/  ULDC UR7, c[0x0][0x248] ;  /* 0x0000920000077ab9 */ /* 0x000fe20000000800 */
[----:B------:R-:W4:Y:S01]  /*333e0*/  LDL.LU R6, [R1+0x1c0c] ;  /* 0x001c0c0001067983 */ /* 0x000f220000300800 */
[----:B------:R-:W-:Y:S01]  /*333f0*/  ULDC.64 UR34, c[0x0][0x228] ;  /* 0x00008a0000227ab9 */ /* 0x000fe20000000a00 */
[----:B------:R-:W-:Y:S01]  /*33400*/  ULDC.64 UR32, c[0x0][0x228] ;  /* 0x00008a0000207ab9 */ /* 0x000fe20000000a00 */
[----:B------:R-:W-:Y:S01]  /*33410*/  ULDC.64 UR8, c[0x0][0x220] ;  /* 0x0000880000087ab9 */ /* 0x000fe20000000a00 */
[----:B------:R-:W2:Y:S01]  /*33420*/  LDL.LU R5, [R1+0x1c10] ;  /* 0x001c100001057983 */ /* 0x000ea20000300800 */
[----:B------:R-:W-:Y:S01]  /*33430*/  ULDC.64 UR10, c[0x0][0x220] ;  /* 0x00008800000a7ab9 */ /* 0x000fe20000000a00 */
[----:B------:R-:W-:Y:S01]  /*33440*/  ULDC UR17, c[0x0][0x228] ;  /* 0x00008a0000117ab9 */ /* 0x000fe20000000800 */
[----:B------:R-:W-:Y:S01]  /*33450*/  ULDC UR16, c[0x0][0x228] ;  /* 0x00008a0000107ab9 */ /* 0x000fe20000000800 */
[----:B------:R-:W2:Y:S01]  /*33460*/  LDL.LU R4, [R1+0x1c14] ;  /* 0x001c140001047983 */ /* 0x000ea20000300800 */
[----:B------:R-:W-:Y:S01]  /*33470*/  ULDC UR12, c[0x0][0x228] ;  /* 0x00008a00000c7ab9 */ /* 0x000fe20000000800 */
        /* <DEDUP_REMOVED lines=10> */
[----:B-----5:R-:W-:Y:S01]  /*33520*/  STL [R1+0x53e0], R12 ;  /* 0x0053e00c01007387 */ /* 0x020fe20000100800 */
[----:B------:R-:W-:Y:S01]  /*33530*/  ULDC UR45, c[0x0][0x228] ;  /* 0x00008a00002d7ab9 */ /* 0x000fe20000000800 */
[----:B------:R-:W-:Y:S01]  /*33540*/  ULDC UR50, c[0x0][0x228] ;  /* 0x00008a0000327ab9 */ /* 0x000fe20000000800 */
[----:B------:R-:W-:Y:S01]  /*33550*/  ULDC UR51, c[0x0][0x228] ;  /* 0x00008a0000337ab9 */ /* 0x000fe20000000800 */
[----:B------:R-:W-:Y:S01]  /*33560*/  STL [R1+0x53dc], R248 ;  /* 0x0053dcf801007387 */ /* 0x000fe20000100800 */
        /* <DEDUP_REMOVED lines=97> */
[----:B------:R-:W-:Y:S01]  /*33b80*/  STL [R1+0x52cc], R89 ;  /* 0x0052cc5901007387 */ /* 0x000fe20000100800 */
[----:B---3--:R-:W-:-:S03]  /*33b90*/  IMAD.MOV.U32 R174, RZ, RZ, R7 ;  /* 0x000000ffffae7224 */ /* 0x008fc600078e0007 */
[----:B------:R-:W-:Y:S01]  /*33ba0*/  STL [R1+0x52c8], R88 ;  /* 0x0052c85801007387 */ /* 0x000fe20000100800 */
[----:B----4-:R-:W-:-:S03]  /*33bb0*/  IMAD.MOV.U32 R173, RZ, RZ, R6 ;  /* 0x000000ffffad7224 */ /* 0x010fc600078e0006 */
[----:B------:R-:W-:Y:S01]  /*33bc0*/  STL [R1+0x52c4], R87 ;  /* 0x0052c45701007387 */ /* 0x000fe20000100800 */
[----:B--2---:R-:W-:-:S03]  /*33bd0*/  IMAD.MOV.U32 R172, RZ, RZ, R5 ;  /* 0x000000ffffac7224 */ /* 0x004fc600078e0005 */
[----:B------:R-:W-:Y:S01]  /*33be0*/  STL [R1+0x52c0], R86 ;  /* 0x0052c05601007387 */ /* 0x000fe20000100800 */
[----:B------:R-:W-:-:S03]  /*33bf0*/  IMAD.MOV.U32 R171, RZ, RZ, R4 ;  /* 0x000000ffffab7224 */ /* 0x000fc600078e0004 */
[----:B------:R-:W-:Y:S01]  /*33c00*/  STL [R1+0x52bc], R85 ;  /* 0x0052bc5501007387 */ /* 0x000fe20000100800 */
[----:B------:R-:W-:-:S03]  /*33c10*/  IMAD.MOV.U32 R23, RZ, RZ, R0 ;  /* 0x000000ffff177224 */ /* 0x000fc600078e0000 */
[----:B------:R-:W-:Y:S01]  /*33c20*/  STL [R1+0x52b8], R84 ;  /* 0x0052b85401007387 */ /* 0x000fe20000100800 */
[----:B------:R-:W-:Y:S02]  /*33c30*/  IMAD.MOV.U32 R176, RZ, RZ, R23 ;  /* 0x000000ffffb07224 */ /* 0x000fe400078e0017 */
[----:B------:R-:W-:Y:S01]  /*33c40*/  IMAD.MOV.U32 R175, RZ, RZ, R22 ;  /* 0x000000ffffaf7224 */ /* 0x000fe200078e0016 */
        /* <DEDUP_REMOVED lines=19> */
[----:B------:R0:W-:Y:S04]  /*33d80*/  STL [R1+0x5268], R64 ;  /* 0x0052684001007387 */ /* 0x0001e80000100800 */
[----:B------:R-:W-:Y:S04]  /*33d90*/  STL [R1+0x5264], R63 ;  /* 0x0052643f01007387 */ /* 0x000fe80000100800 */
[----:B------:R-:W-:Y:S01]  /*33da0*/  STL [R1+0x5260], R62 ;  /* 0x0052603e01007387 */ /* 0x000fe20000100800 */
[----:B0-----:R-:W-:Y:S01]  /*33db0*/  IMAD R64, R8, UR5, RZ ;  /* 0x0000000508407c24 */ /* 0x001fe2000f8e02ff */
[----:B------:R-:W-:-:S02]  /*33dc0*/  ULDC UR5, c[0x0][0x248] ;  /* 0x0000920000057ab9 */ /* 0x000fc40000000800 */
[----:B------:R-:W-:Y:S01]  /*33dd0*/  STL [R1+0x525c], R61 ;  /* 0x00525c3d01007387 */ /* 0x000fe20000100800 */
[----:B------:R-:W-:Y:S01]  /*33de0*/  VIADD R2, R64, UR5 ;  /* 0x0000000540027c36 */ /* 0x000fe20008000000 */
[----:B------:R-:W-:Y:S02]  /*33df0*/  ULDC UR5, c[0x0][0x248] ;  /* 0x0000920000057ab9 */ /* 0x000fe40000000800 */
        /* <DEDUP_REMOVED lines=31> */
[----:B0-----:R-:W-:Y:S01]  /*33ff0*/  VIADD R32, R2, UR5 ;  /* 0x0000000502207c36 */ /* 0x001fe20008000000 */
[----:B------:R-:W-:-:S02]  /*34000*/  ULDC UR5, c[0x0][0x248] ;  /* 0x0000920000057ab9 */ /* 0x000fc40000000800 */
[----:B------:R-:W-:Y:S01]  /*34010*/  STL [R1+0x51dc], R29 ;  /* 0x0051dc1d01007387 */ /* 0x000fe20000100800 */
[----:B------:R-:W-:Y:S01]  /*34020*/  VIADD R39, R32, UR5 ;  /* 0x0000000520277c36 */ /* 0x000fe20008000000 */
[----:B------:R-:W-:Y:S02]  /*34030*/  ULDC UR5, c[0x0][0x248] ;  /* 0x0000920000057ab9 */ /* 0x000fe40000000800 */
[----:B------:R-:W-:Y:S01]  /*34040*/  STL [R1+0x51d8], R28 ;  /* 0x0051d81c01007387 */ /* 0x000fe20000100800 */
[----:B------:R-:W-:Y:S01]  /*34050*/  VIADD R46, R39, UR5 ;  /* 0x00000005272e7c36 */ /* 0x000fe20008000000 */
[----:B------:R-:W-:Y:S02]  /*34060*/  ULDC UR5, c[0x0][0x248] ;  /* 0x0000920000057ab9 */ /* 0x000fe40000000800 */
[----:B------:R-:W-:Y:S01]  /*34070*/  STL [R1+0x51d4], R27 ;  /* 0x0051d41b01007387 */ /* 0x000fe20000100800 */
[----:B------:R-:W-:Y:S01]  /*34080*/  VIADD R49, R46, UR5 ;  /* 0x000000052e317c36 */ /* 0x000fe20008000000 */
[----:B------:R-:W-:-:S02]  /*34090*/  ULDC UR5, c[0x0][0x248] ;  /* 0x0000920000057ab9 */ /* 0x000fc40000000800 */
[----:B------:R-:W-:Y:S01]  /*340a0*/  STL [R1+0x51d0], R26 ;  /* 0x0051d01a01007387 */ /* 0x000fe20000100800 */
[----:B------:R-:W-:Y:S01]  /*340b0*/  VIADD R34, R49, UR5 ;  /* 0x0000000531227c36 */ /* 0x000fe20008000000 */
[----:B------:R-:W-:Y:S02]  /*340c0*/  ULDC UR5, c[0x0][0x248] ;  /* 0x0000920000057ab9 */ /* 0x000fe40000000800 */
[----:B------:R-:W-:Y:S01]  /*340d0*/  STL [R1+0x51cc], R25 ;  /* 0x0051cc1901007387 */ /* 0x000fe20000100800 */
[----:B------:R-:W-:Y:S01]  /*340e0*/  VIADD R104, R34, UR5 ;  /* 0x0000000522687c36 */ /* 0x000fe20008000000 */
[----:B------:R-:W-:Y:S02]  /*340f0*/  ULDC UR5, c[0x0][0x248] ;  /* 0x0000920000057ab9 */ /* 0x000fe40000000800 */
[----:B------:R0:W-:Y:S01]  /*34100*/  STL [R1+0x51c8], R24 ;  /* 0x0051c81801007387 */ /* 0x0001e20000100800 */
[----:B------:R-:W-:Y:S01]  /*34110*/  VIADD R44, R104, UR5 ;  /* 0x00000005682c7c36 */ /* 0x000fe20008000000 */
[----:B------:R-:W-:-:S02]  /*34120*/  ULDC UR5, c[0x0][0x248] ;  /* 0x0000920000057ab9 */ /* 0x000fc40000000800 */
[----:B------:R1:W-:Y:S01]  /*34130*/  STL [R1+0x53e4], R64 ;  /* 0x0053e44001007387 */ /* 0x0003e20000100800 */
        /* <DEDUP_REMOVED lines=8> */
[----:B------:R2:W-:Y:S01]  /*341c0*/  STL [R1+0x53ec], R39 ;  /* 0x0053ec2701007387 */ /* 0x0005e20000100800 */
[----:B0-----:R-:W-:Y:S01]  /*341d0*/  VIADD R24, R69, UR5 ;  /* 0x0000000545187c36 */ /* 0x001fe20008000000 */
[----:B------:R-:W-:Y:S02]  /*341e0*/  ULDC UR5, c[0x0][0x248] ;  /* 0x0000920000057ab9 */ /* 0x000fe40000000800 */
[----:B------:R-:W-:Y:S01]  /*341f0*/  STL [R1+0x53f0], R46 ;  /* 0x0053f02e01007387 */ /* 0x000fe20000100800 */
[----:B------:R-:W-:Y:S01]  /*34200*/  VIADD R45, R24, UR5 ;  /* 0x00000005182d7c36 */ /* 0x000fe20008000000 */
[----:B------:R-:W-:Y:S02]  /*34210*/  ULDC UR5, c[0x0][0x248] ;  /* 0x0000920000057ab9 */ /* 0x000fe40000000800 */
[----:B------:R0:W-:Y:S01]  /*34220*/  STL [R1+0x53f4], R49 ;  /* 0x0053f43101007387 */ /* 0x0001e20000100800 */
[----:B------:R-:W-:Y:S01]  /*34230*/  VIADD R27, R45, UR5 ;  /* 0x000000052d1b7c36 */ /* 0x000fe20008000000 */
[----:B------:R-:W-:-:S02]  /*34240*/  ULDC UR5, c[0x0][0x248] ;  /* 0x0000920000057ab9 */ /* 0x000fc40000000800 */
[----:B------:R-:W-:Y:S01]  /*34250*/  STL [R1+0x53f8], R34 ;  /* 0x0053f82201007387 */ /* 0x000fe20000100800 */
[----:B------:R-:W-:Y:S01]  /*34260*/  VIADD R38, R27, UR5 ;  /* 0x000000051b267c36 */ /* 0x000fe20008000000 */
[----:B------:R-:W-:Y:S02]  /*34270*/  ULDC UR5, c[0x0][0x248] ;  /* 0x0000920000057ab9 */ /* 0x000fe40000000800 */
[----:B------:R3:W-:Y:S01]  /*34280*/  STL [R1+0x53fc], R44 ;  /* 0x0053fc2c01007387 */ /* 0x0007e20000100800 */
[----:B------:R-:W-:Y:S01]  /*34290*/  VIADD R31, R38, UR5 ;  /* 0x00000005261f7c36 */ /* 0x000fe20008000000 */
[----:B------:R-:W-:Y:S02]  /*342a0*/  ULDC UR5, c[0x0][0x248] ;  /* 0x0000920000057ab9 */ /* 0x000fe40000000800 */
[----:B------:R-:W-:Y:S01]  /*342b0*/  STL [R1+0x5400], R50 ;  /* 0x0054003201007387 */ /* 0x000fe20000100800 */
        /* <DEDUP_REMOVED lines=85> */
[----:B------:R-:W-:-:S03]  /*34810*/  ULDC UR5, c[0x0][0x248] ;  /* 0x0000920000057ab9 */ /* 0x000fc60000000800 */
        /* <DEDUP_REMOVED lines=11> */
[----:B------:R-:W-:Y:S01]  /*348d0*/  ULDC UR5, c[0x0][0x248] ;  /* 0x0000920000057ab9 */ /* 0x000fe20000000800 */
[----:B------:R-:W-:Y:S02]  /*348e0*/  STL [R1+0x2060], R14 ;  /* 0x0020600e01007387 */ /* 0x000fe40000100800 */
        /* <DEDUP_REMOVED lines=90> */
[----:B-1----:R-:W-:Y:S01]  /*34e90*/  VIADD R64, R248, UR5 ;  /* 0x00000005f8407c36 */ /* 0x002fe20008000000 */
[----:B------:R-:W-:-:S03]  /*34ea0*/  ULDC UR5, c[0x0][0x248] ;  /* 0x0000920000057ab9 */ /* 0x000fc60000000800 */
[----:B--2---:R-:W-:Y:S01]  /*34eb0*/  VIADD R39, R64, UR5 ;  /* 0x0000000540277c36 */ /* 0x004fe20008000000 */
[----:B------:R-:W-:-:S03]  /*34ec0*/  ULDC UR5, c[0x0][0x248] ;  /* 0x0000920000057ab9 */ /* 0x000fc60000000800 */
[----:B0-----:R-:W-:Y:S01]  /*34ed0*/  VIADD R49, R39, UR5 ;  /* 0x0000000527317c36 */ /* 0x001fe20008000000 */
[----:B------:R-:W-:-:S03]  /*34ee0*/  ULDC UR5, c[0x0][0x248] ;  /* 0x0000920000057ab9 */ /* 0x000fc60000000800 */
[----:B---3--:R-:W-:Y:S01]  /*34ef0*/  VIADD R44, R49, UR5 ;  /* 0x00000005312c7c36 */ /* 0x008fe20008000000 */
[----:B------:R-:W-:-:S03]  /*34f00*/  ULDC UR5, c[0x0][0x248] ;  /* 0x0000920000057ab9 */ /* 0x000fc60000000800 */
[----:B----4-:R-:W-:Y:S01]  /*34f10*/  VIADD R69, R44, UR5 ;  /* 0x000000052c457c36 */ /* 0x010fe20008000000 */
        /* <DEDUP_REMOVED lines=28> */
[----:B------:R-:W-:-:S04]  /*350e0*/  ULDC UR5, c[0x0][0x248] ;  /* 0x0000920000057ab9 */ /* 0x000fc80000000800 */
[----:B------:R0:W-:Y:S02]  /*350f0*/  STL [R1+0x1f5c], R0 ;  /* 0x001f5c0001007387 */ /* 0x0001e40000100800 */
[----:B0-----:R-:W-:Y:S01]  /*35100*/  VIADD R0, R0, UR5 ;  /* 0x0000000500007c36 */ /* 0x001fe20008000000 */
        /* <DEDUP_REMOVED lines=235> */
[----:B------:R0:W-:Y:S04]  /*35fc0*/  STL [R1+0x1e20], R0 ;  /* 0x001e200001007387 */ /* 0x0001e80000100800 */
[----:B------:R-:W2:Y:S04]  /*35fd0*/  LDL.LU R170, [R1+0x1c18] ;  /* 0x001c180001aa7983 */ /* 0x000ea80000300800 */
[----:B------:R-:W2:Y:S04]  /*35fe0*/  LDL.LU R169, [R1+0x1c1c] ;  /* 0x001c1c0001a97983 */ /* 0x000ea80000300800 */
[----:B------:R-:W3:Y:S04]  /*35ff0*/  LDL.LU R168, [R1+0x1c20] ;  /* 0x001c200001a87983 */ /* 0x000ee80000300800 */
[----:B------:R-:W3:Y:S04]  /*36000*/  LDL.LU R167, [R1+0x1c24] ;  /* 0x001c240001a77983 */ /* 0x000ee80000300800 */
        /* <DEDUP_REMOVED lines=19> */
[----:B------:R-:W4:Y:S01]  /*36140*/  LDL.LU R4, [R1+0x1c74] ;  /* 0x001c740001047983 */ /* 0x000f220000300800 */
[----:B0-----:R-:W-:Y:S01]  /*36150*/  VIADD R0, R0, UR5 ;  /* 0x0000000500007c36 */ /* 0x001fe20008000000 */
[----:B------:R-:W-:Y:S01]  /*36160*/  F2FP.SATFINITE.E5M2.F32.PACK_AB_MERGE_C R2, R175, R176, RZ ;  /* 0x000000b0af02723e */ /* 0x000fe200048060ff */
[----:B------:R-:W-:Y:S01]  /*36170*/  ULDC UR5, c[0x0][0x248] ;  /* 0x0000920000057ab9 */ /* 0x000fe20000000800 */
[----:B------:R-:W-:-:S02]  /*36180*/  F2FP.SATFINITE.E5M2.F32.PACK_AB_MERGE_C R3, R173, R174, RZ ;  /* 0x000000aead03723e */ /* 0x000fc400048060ff */
[----:B------:R0:W-:Y:S04]  /*36190*/  STL [R1+0x1e1c], R0 ;  /* 0x001e1c0001007387 */ /* 0x0001e80000100800 */
[----:B------:R1:W-:Y:S04]  /*361a0*/  STL [R1+0x4660], R2 ;  /* 0x0046600201007387 */ /* 0x0003e80000100800 */
[----:B------:R-:W-:Y:S01]  /*361b0*/  STL [R1+0x4658], R3 ;  /* 0x0046580301007387 */ /* 0x000fe20000100800 */
[----:B0-----:R-:W-:Y:S01]  /*361c0*/  VIADD R0, R0, UR5 ;  /* 0x0000000500007c36 */ /* 0x001fe20008000000 */
[----:B------:R-:W-:Y:S01]  /*361d0*/  ULDC UR5, c[0x0][0x248] ;  /* 0x0000920000057ab9 */ /* 0x000fe20000000800 */
[----:B-1----:R-:W-:-:S03]  /*361e0*/  F2FP.SATFINITE.E5M2.F32.PACK_AB_MERGE_C R2, R171, R172, RZ ;  /* 0x000000acab02723e */ /* 0x002fc600048060ff */
[----:B------:R0:W-:Y:S04]  /*361f0*/  STL [R1+0x1e18], R0 ;  /* 0x001e180001007387 */ /* 0x0001e80000100800 */
[----:B------:R3:W-:Y:S01]  /*36200*/  STL [R1+0x4670], R2 ;  /* 0x0046700201007387 */ /* 0x0007e20000100800 */
[----:B0-----:R-:W-:Y:S01]  /*36210*/  VIADD R0, R0, UR5 ;  /* 0x0000000500007c36 */ /* 0x001fe20008000000 */
[----:B------:R-:W-:Y:S01]  /*36220*/  ULDC UR5, c[0x0][0x248] ;  /* 0x0000920000057ab9 */ /* 0x000fe20000000800 */
[----:B--2---:R-:W-:-:S05]  /*36230*/  F2FP.SATFINITE.E5M2.F32.PACK_AB_MERGE_C R3, R169, R170, RZ ;  /* 0x000000aaa903723e */ /* 0x004fca00048060ff */
[----:B------:R4:W-:Y:S01]  /*36240*/  STL [R1+0x4674], R3 ;  /* 0x0046740301007387 */ /* 0x0009e20000100800 */
[----:B---3--:R-:W-:-:S03]  /*36250*/  F2FP.SATFINITE.E5M2.F32.PACK_AB_MERGE_C R2, R167, R168, RZ ;  /* 0x000000a8a702723e */ /* 0x008fc600048060ff */
[----:B------:R0:W-:Y:S04]  /*36260*/  STL [R1+0x1e14], R0 ;  /* 0x001e140001007387 */ /* 0x0001e80000100800 */
[----:B------:R1:W-:Y:S01]  /*36270*/  STL [R1+0x46a0], R2 ;  /* 0x0046a00201007387 */ /* 0x0003e20000100800 */
[----:B----4-:R-:W-:Y:S01]  /*36280*/  F2FP.SATFINITE.E5M2.F32.PACK_AB_MERGE_C R3, R165, R166, RZ ;  /* 0x000000a6a503723e */ /* 0x010fe200048060ff */
[----:B0-----:R-:W-:Y:S01]  /*36290*/  VIADD R0, R0, UR5 ;  /* 0x0000000500007c36 */ /* 0x001fe20008000000 */
[----:B------:R-:W-:-:S03]  /*362a0*/  ULDC UR5, c[0x0][0x248] ;  /* 0x0000920000057ab9 */ /* 0x000fc60000000800 */
[----:B------:R0:W-:Y:S01]  /*362b0*/  STL [R1+0x469c], R3 ;  /* 0x00469c0301007387 */ /* 0x0001e20000100800 */
[----:B-1----:R-:W-:-:S03]  /*362c0*/  F2FP.SATFINITE.E5M2.F32.PACK_AB_MERGE_C R2, R163, R164, RZ ;  /* 0x000000a4a302723e */ /* 0x002fc600048060ff */
[----:B------:R1:W-:Y:S04]  /*362d0*/  STL [R1+0x1e10], R0 ;  /* 0x001e100001007387 */ /* 0x0003e80000100800 */
[----:B------:R2:W-:Y:S01]  /*362e0*/  STL [R1+0x46b0], R2 ;  /* 0x0046b00201007387 */ /* 0x0005e20000100800 */
[----:B0-----:R-:W-:Y:S01]  /*362f0*/  F2FP.SATFINITE.E5M2.F32.PACK_AB_MERGE_C R3, R161, R162, RZ ;  /* 0x000000a2a103723e */ /* 0x001fe200048060ff */
[----:B-1----:R-:W-:Y:S01]  /*36300*/  VIADD R0, R0, UR5 ;  /* 0x0000000500007c36 */ /* 0x002fe20008000000 */
[----:B------:R-:W-:-:S03]  /*36310*/  ULDC UR5, c[0x0][0x248] ;  /* 0x0000920000057ab9 */ /* 0x000fc60000000800 */
[----:B------:R0:W-:Y:S01]  /*36320*/  STL [R1+0x46ac], R3 ;  /* 0x0046ac0301007387 */ /* 0x0001e20000100800 */
[----:B--2---:R-:W-:-:S03]  /*36330*/  F2FP.SATFINITE.E5M2.F32.PACK_AB_MERGE_C R2, R159, R160, RZ ;  /* 0x000000a09f02723e */ /* 0x004fc600048060ff */
        /* <DEDUP_REMOVED lines=19> */
[----:B------:R-:W-:Y:S01]  /*36470*/  STL [R1+0x47f4], R3 ;  /* 0x0047f40301007387 */ /* 0x000fe20000100800 */
[----:B--2---:R-:W-:-:S03]  /*36480*/  F2FP.SATFINITE.E5M2.F32.PACK_AB_MERGE_C R2, R4, R5, RZ ;  /* 0x000000050402723e */ /* 0x004fc600048060ff */
[----:B------:R0:W-:Y:S04]  /*36490*/  STL [R1+0x1e00], R0 ;  /* 0x001e000001007387 */ /* 0x0001e80000100800 */
[----:B------:R-:W-:Y:S04]  /*364a0*/  STL [R1+0x4808], R2 ;  /* 0x0048080201007387 */ /* 0x000fe80000100800 */
[----:B------:R-:W2:Y:S01]  /*364b0*/  LDL.LU R178, [R1+0x1c78] ;  /* 0x001c780001b27983 */ /* 0x000ea20000300800 */
[----:B0-----:R-:W-:Y:S01]  /*364c0*/  VIADD R0, R0, UR5 ;  /* 0x0000000500007c36 */ /* 0x001fe20008000000 */
[----:B------:R-:W-:-:S02]  /*364d0*/  ULDC UR5, c[0x0][0x248] ;  /* 0x0000920000057ab9 */ /* 0x000fc40000000800 */
[----:B------:R-:W2:Y:S04]  /*364e0*/  LDL.LU R177, [R1+0x1c7c] ;  /* 0x001c7c0001b17983 */ /* 0x000ea80000300800 */
[----:B------:R-:W3:Y:S04]  /*364f0*/  LDL.LU R176, [R1+0x1c80] ;  /* 0x001c800001b07983 */ /* 0x000ee80000300800 */
[----:B------:R-:W3:Y:S04]  /*36500*/  LDL.LU R175, [R1+0x1c84] ;  /* 0x001c840001af7983 */ /* 0x000ee80000300800 */
        /* <DEDUP_REMOVED lines=30> */
[----:B------:R-:W-:Y:S01]  /*366f0*/  ULDC UR5, c[0x0][0x248] ;  /* 0x0000920000057ab9 */ /* 0x000fe20000000800 */
[----:B--2---:R-:W-:-:S05]  /*36700*/  F2FP.SATFINITE.E5M2.F32.PACK_AB_MERGE_C R3, R177, R178, RZ ;  /* 0x000000b2b103723e */ /* 0x004fca00048060ff */
[----:B------:R4:W-:Y:S01]  /*36710*/  STL [R1+0x4804], R3 ;  /* 0x0048040301007387 */ /* 0x0009e20000100800 */
[----:B---3--:R-:W-:-:S05]  /*36720*/  F2FP.SATFINITE.E5M2.F32.PACK_AB_MERGE_C R2, R175, R176, RZ ;  /* 0x000000b0af02723e */ /* 0x008fca00048060ff */
[----:B------:R0:W-:Y:S01]  /*36730*/  STL [R1+0x482c], R2 ;  /* 0x00482c0201007387 */ /* 0x0001e20000100800 */
[----:B----4-:R-:W-:-:S05]  /*36740*/  F2FP.SATFINITE.E5M2.F32.PACK_AB_MERGE_C R3, R173, R174, RZ ;  /* 0x000000aead03723e */ /* 0x010fca00048060ff */
[----:B------:R1:W-:Y:S01]  /*36750*/  STL [R1+0x4830], R3 ;  /* 0x0048300301007387 */ /* 0x0003e20000100800 */
[----:B0-----:R-:W-:-:S03]  /*36760*/  F2FP.SATFINITE.E5M2.F32.PACK_AB_MERGE_C R2, R171, R172, RZ ;  /* 0x000000acab02723e */ /* 0x001fc600048060ff */
[----:B------:R0:W-:Y:S04]  /*36770*/  STL [R1+0x1c64], R0 ;  /* 0x001c640001007387 */ /* 0x0001e80000100800 */
[----:B------:R2:W-:Y:S01]  /*36780*/  STL [R1+0x4874], R2 ;  /* 0x0048740201007387 */ /* 0x0005e20000100800 */
[----:B-1----:R-:W-:Y:S01]  /*36790*/  F2FP.SATFINITE.E5M2.F32.PACK_AB_MERGE_C R3, R169, R170, RZ ;  /* 0x000000aaa903723e */ /* 0x002fe200048060ff */
[----:B0-----:R-:W-:Y:S01]  /*367a0*/  VIADD R0, R0, UR5 ;  /* 0x0000000500007c36 */ /* 0x001fe20008000000 */
        /* <DEDUP_REMOVED lines=215> */
[----:B------:R1:W-:Y:S04]  /*37520*/  STL [R1+0x504c], R2 ;  /* 0x00504c0201007387 */ /* 0x0003e80000100800 */
[----:B------:R-:W1:Y:S04]  /*37530*/  LDL.LU R177, [R1+0x1df8] ;  /* 0x001df80001b17983 */ /* 0x000e680000300800 */
[----:B------:R-:W1:Y:S04]  /*37540*/  LDL.LU R176, [R1+0x1dfc] ;  /* 0x001dfc0001b07983 */ /* 0x000e680000300800 */
        /* <DEDUP_REMOVED lines=27> */
[----:B------:R-:W-:Y:S01]  /*37700*/  VIADD R28, R0, UR5 ;  /* 0x00000005001c7c36 */ /* 0x000fe20008000000 */
[----:B------:R-:W-:-:S02]  /*37710*/  ULDC UR5, c[0x0][0x248] ;  /* 0x0000920000057ab9 */ /* 0x000fc40000000800 */
[----:B------:R-:W4:Y:S04]  /*37720*/  LDL.LU R5, [R1+0x1a6c] ;  /* 0x001a6c0001057983 */ /* 0x000f280000300800 */
[----:B------:R-:W4:Y:S04]  /*37730*/  LDL.LU R4, [R1+0x1a70] ;  /* 0x001a700001047983 */ /* 0x000f280000300800 */
[----:B0-----:R-:W4:Y:S01]  /*37740*/  LDL.LU R0, [R1+0x1a74] ;  /* 0x001a740001007983 */ /* 0x001f220000300800 */
[----:B-1----:R-:W-:-:S05]  /*37750*/  F2FP.SATFINITE.E5M2.F32.PACK_AB_MERGE_C R2, R176, R177, RZ ;  /* 0x000000b1b002723e */ /* 0x002fca00048060ff */
[----:B------:R0:W-:Y:S01]  /*37760*/  STL [R1+0x5050], R2 ;  /* 0x0050500201007387 */ /* 0x0001e20000100800 */
[----:B--2---:R-:W-:Y:S01]  /*37770*/  F2FP.SATFINITE.E5M2.F32.PACK_AB_MERGE_C R3, R174, R175, RZ ;  /* 0x000000afae03723e */ /* 0x004fe200048060ff */
[----:B0-----:R-:W-:Y:S01]  /*37780*/  VIADD R2, R28, UR5 ;  /* 0x000000051c027c36 */ /* 0x001fe20008000000 */
[----:B---3--:R-:W-:-:S03]  /*37790*/  F2FP.SATFINITE.E5M2.F32.PACK_AB_MERGE_C R13, R172, R173, RZ ;  /* 0x000000adac0d723e */ /* 0x008fc600048060ff */
[----:B------:R4:W-:Y:S01]  /*377a0*/  STL [R1+0x503c], R3 ;  /* 0x00503c0301007387 */ /* 0x0009e20000100800 */
[----:B------:R-:W-:Y:S02]  /*377b0*/  ULDC UR5, c[0x0][0x248] ;  /* 0x0000920000057ab9 */ /* 0x000fe40000000800 */
[----:B------:R-:W-:Y:S01]  /*377c0*/  VIADD R34, R2, UR5 ;  /* 0x0000000502227c36 */ /* 0x000fe20008000000 */
[----:B------:R-:W-:Y:S01]  /*377d0*/  STL [R1+0x5040], R13 ;  /* 0x0050400d01007387 */ /* 0x000fe20000100800 */
[----:B------:R-:W-:-:S03]  /*377e0*/  ULDC UR5, c[0x0][0x248] ;  /* 0x0000920000057ab9 */ /* 0x000fc60000000800 */
[----:B------:R0:W-:Y:S01]  /*377f0*/  STL [R1+0x1c04], R2 ;  /* 0x001c040201007387 */ /* 0x0001e20000100800 */
[----:B----4-:R-:W-:Y:S02]  /*37800*/  F2FP.SATFINITE.E5M2.F32.PACK_AB_MERGE_C R3, R170, R171, RZ ;  /* 0x000000abaa03723e */ /* 0x010fe400048060ff */
[----:B0-----:R-:W-:-:S03]  /*37810*/  F2FP.SATFINITE.E5M2.F32.PACK_AB_MERGE_C R2, R168, R169, RZ ;  /* 0x000000a9a802723e */ /* 0x001fc600048060ff */
[----:B------:R0:W-:Y:S04]  /*37820*/  STL [R1+0x502c], R3 ;  /* 0x00502c0301007387 */ /* 0x0001e80000100800 */
[----:B------:R1:W-:Y:S01]  /*37830*/  STL [R1+0x5030], R2 ;  /* 0x0050300201007387 */ /* 0x0003e20000100800 */
[----:B0-----:R-:W-:Y:S02]  /*37840*/  F2FP.SATFINITE.E5M2.F32.PACK_AB_MERGE_C R3, R166, R167, RZ ;  /* 0x000000a7a603723e */ /* 0x001fe400048060ff */
[----:B-1----:R-:W-:-:S03]  /*37850*/  F2FP.SATFINITE.E5M2.F32.PACK_AB_MERGE_C R2, R164, R165, RZ ;  /* 0x000000a5a402723e */ /* 0x002fc600048060ff */
        /* <DEDUP_REMOVED lines=16> */
[----:B------:R-:W-:Y:S04]  /*37960*/  STL [R1+0x4fac], R3 ;  /* 0x004fac0301007387 */ /* 0x000fe80000100800 */
[----:B------:R-:W-:Y:S01]  /*37970*/  STL [R1+0x4fbc], R2 ;  /* 0x004fbc0201007387 */ /* 0x000fe20000100800 */
[----:B------:R-:W-:-:S03]  /*37980*/  F2FP.SATFINITE.E5M2.F32.PACK_AB_MERGE_C R0, R0, R4, RZ ;  /* 0x000000040000723e */ /* 0x000fc600048060ff */
[----:B------:R-:W2:Y:S04]  /*37990*/  LDL.LU R177, [R1+0x1a78] ;  /* 0x001a780001b17983 */ /* 0x000ea80000300800 */
[----:B------:R-:W2:Y:S04]  /*379a0*/  LDL.LU R176, [R1+0x1a7c] ;  /* 0x001a7c0001b07983 */ /* 0x000ea80000300800 */
[----:B------:R0:W-:Y:S04]  /*379b0*/  STL [R1+0x4f8c], R0 ;  /* 0x004f8c0001007387 */ /* 0x0001e80000100800 */
        /* <DEDUP_REMOVED lines=29> */
[----:B0-----:R-:W4:Y:S01]  /*37b90*/  LDL.LU R0, [R1+0x1af4] ;  /* 0x001af40001007983 */ /* 0x001f220000300800 */
[----:B--2---:R-:W-:-:S05]  /*37ba0*/  F2FP.SATFINITE.E5M2.F32.PACK_AB_MERGE_C R2, R176, R177, RZ ;  /* 0x000000b1b002723e */ /* 0x004fca00048060ff */
[----:B------:R4:W-:Y:S01]  /*37bb0*/  STL [R1+0x4f90], R2 ;  /* 0x004f900201007387 */ /* 0x0009e20000100800 */
[----:B---3--:R-:W-:Y:S02]  /*37bc0*/  F2FP.SATFINITE.E5M2.F32.PACK_AB_MERGE_C R3, R174, R175, RZ ;  /* 0x000000afae03723e */ /* 0x008fe400048060ff */
[----:B----4-:R-:W-:-:S03]  /*37bd0*/  F2FP.SATFINITE.E5M2.F32.PACK_AB_MERGE_C R2, R172, R173, RZ ;  /* 0x000000adac02723e */ /* 0x010fc600048060ff */
        /* <DEDUP_REMOVED lines=414> */
[----:B------:R-:W3:Y:S04]  /*395c0*/  LDL R175, [R1+0x1600] ;  /* 0x0016000001af7983 */ /* 0x000ee80000100800 */
[----:B------:R-:W3:Y:S04]  /*395d0*/  LDL R174, [R1+0x1604] ;  /* 0x0016040001ae7983 */ /* 0x000ee80000100800 */
[----:B------:R-:W4:Y:S04]  /*395e0*/  LDL R173, [R1+0x1608] ;  /* 0x0016080001ad7983 */ /* 0x000f280000100800 */
        /* <DEDUP_REMOVED lines=93> */
[----:B0-----:R-:W-:Y:S01]  /*39bc0*/  F2FP.SATFINITE.E5M2.F32.PACK_AB_MERGE_C R3, R7, R22, RZ ;  /* 0x000000160703723e */ /* 0x001fe200048060ff */
[----:B------:R-:W-:Y:S01]  /*39bd0*/  VIADD R233, R234, UR5 ;  /* 0x00000005eae97c36 */ /* 0x000fe20008000000 */
[----:B------:R-:W-:Y:S01]  /*39be0*/  ULDC UR5, c[0x0][0x248] ;  /* 0x0000920000057ab9 */ /* 0x000fe20000000800 */
[----:B------:R-:W0:Y:S01]  /*39bf0*/  LDC R7, c[0x0][0x244] ;  /* 0x00009100ff077b82 */ /* 0x000e220000000800 */
[----:B-1----:R-:W-:Y:S01]  /*39c00*/  F2FP.SATFINITE.E5M2.F32.PACK_AB_MERGE_C R2, R5, R6, RZ ;  /* 0x000000060502723e */ /* 0x002fe200048060ff */
[----:B------:R1:W-:Y:S04]  /*39c10*/  STL [R1+0x4f38], R3 ;  /* 0x004f380301007387 */ /* 0x0003e80000100800 */
[----:B------:R-:W-:Y:S01]  /*39c20*/  STL [R1+0x4f40], R2 ;  /* 0x004f400201007387 */ /* 0x000fe20000100800 */
[----:B------:R-:W-:Y:S01]  /*39c30*/  VIADD R232, R233, UR5 ;  /* 0x00000005e9e87c36 */ /* 0x000fe20008000000 */
[----:B------:R-:W-:Y:S01]  /*39c40*/  ULDC UR5, c[0x0][0x248] ;  /* 0x0000920000057ab9 */ /* 0x000fe20000000800 */
[----:B------:R-:W2:Y:S01]  /*39c50*/  LDC R5, c[0x0][0x244] ;  /* 0x00009100ff057b82 */ /* 0x000ea20000000800 */
[----:B------:R-:W3:Y:S04]  /*39c60*/  LDL.LU R15, [R1+0x1630] ;  /* 0x00163000010f7983 */ /* 0x000ee80000300800 */
[----:B------:R-:W4:Y:S01]  /*39c70*/  LDL.LU R63, [R1+0x162c] ;  /* 0x00162c00013f7983 */ /* 0x000f220000300800 */
[----:B------:R-:W-:Y:S01]  /*39c80*/  VIADD R231, R232, UR5 ;  /* 0x00000005e8e77c36 */ /* 0x000fe20008000000 */
[----:B------:R-:W-:Y:S01]  /*39c90*/  ULDC UR5, c[0x0][0x248] ;  /* 0x0000920000057ab9 */ /* 0x000fe20000000800 */
[----:B-1----:R-:W1:Y:S02]  /*39ca0*/  LDC R3, c[0x0][0x244] ;  /* 0x00009100ff037b82 */ /* 0x002e640000000800 */
        /* <DEDUP_REMOVED lines=97> */
[----:B------:R-:W-:Y:S01]  /*3a2c0*/  F2FP.SATFINITE.E5M2.F32.PACK_AB_MERGE_C R0, R0, R4, RZ ;  /* 0x000000040000723e */ /* 0x000fe200048060ff */
[----:B------:R-:W-:Y:S02]  /*3a2d0*/  ULDC UR5, c[0x0][0x244] ;  /* 0x0000910000057ab9 */ /* 0x000fe40000000800 */
[----:B------:R-:W-:Y:S01]  /*3a2e0*/  VIADD R181, R182, UR6 ;  /* 0x00000006b6b57c36 */ /* 0x000fe20008000000 */
[----:B------:R-:W-:Y:S01]  /*3a2f0*/  ULDC UR6, c[0x0][0x248] ;  /* 0x0000920000067ab9 */ /* 0x000fe20000000800 */
[----:B------:R0:W-:Y:S02]  /*3a300*/  STL [R1+0x4f14], R0 ;  /* 0x004f140001007387 */ /* 0x0001e40000100800 */
[----:B------:R-:W-:Y:S02]  /*3a310*/  VIADD R180, R181, UR6 ;  /* 0x00000006b5b47c36 */ /* 0x000fe40008000000 */
[----:B------:R-:W-:-:S02]  /*3a320*/  IMAD R13, R9, UR5, RZ ;  /* 0x00000005090d7c24 */ /* 0x000fc4000f8e02ff */
[----:B0-----:R-:W-:Y:S01]  /*3a330*/  VIADD R0, R8, 0x1ab ;  /* 0x000001ab08007836 */ /* 0x001fe20000000000 */
[----:B------:R-:W-:Y:S01]  /*3a340*/  STL [R1+0x5474], R8 ;  /* 0x0054740801007387 */ /* 0x000fe20000100800 */
[----:B------:R-:W-:Y:S01]  /*3a350*/  VIADD R179, R180, UR7 ;  /* 0x00000007b4b37c36 */ /* 0x000fe20008000000 */
[----:B------:R-:W-:Y:S01]  /*3a360*/  ULDC.64 UR6, c[0x0][0x220] ;  /* 0x0000880000067ab9 */ /* 0x000fe20000000a00 */
[----:B------:R-:W-:Y:S01]  /*3a370*/  IMAD R7, R7, 0x80, R13 ;  /* 0x0000008007077824 */ /* 0x000fe200078e020d */
[----:B------:R-:W-:Y:S01]  /*3a380*/  ISETP.GE.AND P3, PT, R0, UR35, PT ;  /* 0x0000002300007c0c */ /* 0x000fe2000bf66270 */
[----:B------:R-:W-:Y:S01]  /*3a390*/  VIADD R0, R8, 0x1aa ;  /* 0x000001aa08007836 */ /* 0x000fe20000000000 */
[----:B------:R-:W-:Y:S01]  /*3a3a0*/  IADD3 R2, P1, R13, UR6, RZ ;  /* 0x000000060d027c10 */ /* 0x000fe2000ff3e0ff */
[----:B--2---:R-:W-:Y:S01]  /*3a3b0*/  IMAD R5, R5, 0x80, R7 ;  /* 0x0000008005057824 */ /* 0x004fe200078e0207 */
[----:B------:R0:W-:Y:S01]  /*3a3c0*/  STL [R1+0x5478], R9 ;  /* 0x0054780901007387 */ /* 0x0001e20000100800 */
[----:B------:R-:W-:Y:S01]  /*3a3d0*/  SHF.R.S32.HI R51, RZ, 0x1f, R52 ;  /* 0x0000001fff337819 */ /* 0x000fe20000011434 */
[----:B------:R-:W-:Y:S01]  /*3a3e0*/  ULDC UR5, c[0x0][0x248] ;  /* 0x0000920000057ab9 */ /* 0x000fe20000000800 */
[----:B------:R-:W-:Y:S01]  /*3a3f0*/  LEA.HI.X.SX32 R13, R13, UR7, 0x1, P1 ;  /* 0x000000070d0d7c11 */ /* 0x000fe200088f0eff */
[----:B------:R-:W-:Y:S01]  /*3a400*/  ULDC.64 UR6, c[0x0][0x220] ;  /* 0x0000880000067ab9 */ /* 0x000fe20000000a00 */
[----:B------:R-:W-:Y:S01]  /*3a410*/  ISETP.GE.AND P0, PT, R0, UR33, PT ;  /* 0x0000002100007c0c */ /* 0x000fe2000bf06270 */
[----:B-1----:R-:W-:Y:S01]  /*3a420*/  IMAD R3, R3, 0x80, R5 ;  /* 0x0000008003037824 */ /* 0x002fe200078e0205 */
[----:B------:R-:W-:Y:S01]  /*3a430*/  IADD3 R0, P1, R7, UR6, RZ ;  /* 0x0000000607007c10 */ /* 0x000fe2000ff3e0ff */
[----:B------:R-:W-:Y:S01]  /*3a440*/  ULDC UR35, c[0x0][0x228] ;  /* 0x00008a0000237ab9 */ /* 0x000fe20000000800 */
[----:B------:R-:W-:Y:S01]  /*3a450*/  IADD3 R6, P2, R5, UR10, RZ ;  /* 0x0000000a05067c10 */ /* 0x000fe2000ff5e0ff */
[----:B------:R-:W-:Y:S01]  /*3a460*/  STL [R1+0x547c], R10 ;  /* 0x00547c0a01007387 */ /* 0x000fe20000100800 */
[----:B------:R-:W-:-:S02]  /*3a470*/  LEA.HI.X.SX32 R7, R7, UR7, 0x1, P1 ;  /* 0x0000000707077c11 */ /* 0x000fc400088f0eff */
[----:B------:R-:W-:Y:S02]  /*3a480*/  SHF.R.S32.HI R53, RZ, 0x1f, R54 ;  /* 0x0000001fff357819 */ /* 0x000fe40000011436 */
[----:B------:R-:W-:Y:S02]  /*3a490*/  SHF.R.S32.HI R55, RZ, 0x1f, R56 ;  /* 0x0000001fff377819 */ /* 0x000fe40000011438 */
[----:B------:R-:W-:Y:S02]  /*3a4a0*/  SHF.R.S32.HI R68, RZ, 0x1f, R112 ;  /* 0x0000001fff447819 */ /* 0x000fe40000011470 */
[----:B------:R-:W-:Y:S02]  /*3a4b0*/  SHF.R.S32.HI R72, RZ, 0x1f, R73 ;  /* 0x0000001fff487819 */ /* 0x000fe40000011449 */
[----:B------:R-:W-:Y:S02]  /*3a4c0*/  SHF.R.S32.HI R74, RZ, 0x1f, R75 ;  /* 0x0000001fff4a7819 */ /* 0x000fe4000001144b */
[----:B------:R-:W-:-:S02]  /*3a4d0*/  SHF.R.S32.HI R76, RZ, 0x1f, R77 ;  /* 0x0000001fff4c7819 */ /* 0x000fc4000001144d */
[----:B---3--:R-:W-:Y:S02]  /*3a4e0*/  LOP3.LUT R15, R15, 0xfffffffe, RZ, 0xc0, !PT ;  /* 0xfffffffe0f0f7812 */ /* 0x008fe400078ec0ff */
[----:B----4-:R-:W-:Y:S02]  /*3a4f0*/  LOP3.LUT R63, R63, 0x7fffffff, RZ, 0xc0, !PT ;  /* 0x7fffffff3f3f7812 */ /* 0x010fe400078ec0ff */
[----:B------:R-:W-:Y:S02]  /*3a500*/  SHF.R.S32.HI R78, RZ, 0x1f, R79 ;  /* 0x0000001fff4e7819 */ /* 0x000fe4000001144f */
[----:B------:R-:W-:Y:S02]  /*3a510*/  SHF.R.S32.HI R82, RZ, 0x1f, R83 ;  /* 0x0000001fff527819 */ /* 0x000fe40000011453 */
[----:B------:R-:W-:Y:S02]  /*3a520*/  SHF.R.S32.HI R84, RZ, 0x1f, R85 ;  /* 0x0000001fff547819 */ /* 0x000fe40000011455 */
[----:B------:R-:W-:-:S02]  /*3a530*/  SHF.R.S32.HI R86, RZ, 0x1f, R87 ;  /* 0x0000001fff567819 */ /* 0x000fc40000011457 */
[----:B------:R-:W-:Y:S02]  /*3a540*/  SHF.R.S32.HI R88, RZ, 0x1f, R89 ;  /* 0x0000001fff587819 */ /* 0x000fe40000011459 */
[----:B------:R-:W-:Y:S02]  /*3a550*/  SHF.R.S32.HI R92, RZ, 0x1f, R93 ;  /* 0x0000001fff5c7819 */ /* 0x000fe4000001145d */
[----:B------:R-:W-:Y:S02]  /*3a560*/  SHF.R.S32.HI R94, RZ, 0x1f, R95 ;  /* 0x0000001fff5e7819 */ /* 0x000fe4000001145f */
[----:B------:R-:W-:Y:S02]  /*3a570*/  SHF.R.S32.HI R96, RZ, 0x1f, R97 ;  /* 0x0000001fff607819 */ /* 0x000fe40000011461 */
[----:B------:R-:W-:Y:S02]  /*3a580*/  SHF.R.S32.HI R98, RZ, 0x1f, R99 ;  /* 0x0000001fff627819 */ /* 0x000fe40000011463 */
[----:B------:R-:W-:-:S02]  /*3a590*/  SHF.R.S32.HI R100, RZ, 0x1f, R101 ;  /* 0x0000001fff647819 */ /* 0x000fc40000011465 */
[----:B0-----:R-:W-:Y:S02]  /*3a5a0*/  SHF.R.S32.HI R9, RZ, 0x1f, R102 ;  /* 0x0000001fff097819 */ /* 0x001fe40000011466 */
[----:B------:R-:W-:Y:S02]  /*3a5b0*/  SHF.R.S32.HI R114, RZ, 0x1f, R115 ;  /* 0x0000001fff727819 */ /* 0x000fe40000011473 */
        /* <DEDUP_REMOVED lines=29> */
[----:B------:R-:W-:Y:S01]  /*3a790*/  SHF.R.S32.HI R43, RZ, 0x1f, R48 ;  /* 0x0000001fff2b7819 */ /* 0x000fe20000011430 */
[----:B------:R-:W-:Y:S01]  /*3a7a0*/  VIADD R178, R179, UR5 ;  /* 0x00000005b3b27c36 */ /* 0x000fe20008000000 */
[----:B------:R-:W-:Y:S01]  /*3a7b0*/  IADD3 R4, P1, R3, UR8, RZ ;  /* 0x0000000803047c10 */ /* 0x000fe2000ff3e0ff */
[----:B------:R-:W-:Y:S01]  /*3a7c0*/  ULDC UR6, c[0x0][0x248] ;  /* 0x0000920000067ab9 */ /* 0x000fe20000000800 */
[----:B------:R-:W-:Y:S01]  /*3a7d0*/  LEA.HI.X.SX32 R5, R5, UR11, 0x1, P2 ;  /* 0x0000000b05057c11 */ /* 0x000fe200090f0eff */
[----:B------:R-:W-:Y:S01]  /*3a7e0*/  ULDC.64 UR10, c[0x0][0x228] ;  /* 0x00008a00000a7ab9 */ /* 0x000fe20000000a00 */
[----:B------:R-:W-:Y:S01]  /*3a7f0*/  LEA.HI.X.SX32 R3, R3, UR9, 0x1, P1 ;  /* 0x0000000903037c11 */ /* 0x000fe200088f0eff */
[----:B------:R-:W-:Y:S01]  /*3a800*/  ULDC.64 UR8, c[0x0][0x228] ;  /* 0x00008a0000087ab9 */ /* 0x000fe20000000a00 */
[----:B------:R0:W-:Y:S01]  /*3a810*/  STL [R1+0x5480], R11 ;  /* 0x0054800b01007387 */ /* 0x0001e20000100800 */
[----:B------:R-:W-:Y:S01]  /*3a820*/  ISETP.LT.AND P1, PT, R10, UR8, !P3 ;  /* 0x000000080a007c0c */ /* 0x000fe2000df21270 */
[----:B------:R-:W-:Y:S01]  /*3a830*/  ULDC UR5, c[0x0][0x248] ;  /* 0x0000920000057ab9 */ /* 0x000fe20000000800 */
[----:B------:R-:W-:Y:S01]  /*3a840*/  ULDC UR7, c[0x0][0x248] ;  /* 0x0000920000077ab9 */ /* 0x000fe20000000800 */
[----:B------:R-:W-:Y:S01]  /*3a850*/  SHF.R.S32.HI R14, RZ, 0x1f, R14 ;  /* 0x0000001fff0e7819 */ /* 0x000fe2000001140e */
[----:B------:R-:W-:-:S09]  /*3a860*/  ULDC UR33, c[0x0][0x228] ;  /* 0x00008a0000217ab9 */ /* 0x000fd20000000800 */
[----:B------:R-:W-:Y:S02]  /*3a870*/  @P1 LOP3.LUT R15, R15, 0x1, RZ, 0xfc, !PT ;  /* 0x000000010f0f1812 */ /* 0x000fe400078efcff */
[----:B------:R-:W-:-:S03]  /*3a880*/  ISETP.LT.AND P1, PT, R11, UR10, !P3 ;  /* 0x0000000a0b007c0c */ /* 0x000fc6000df21270 */
[----:B------:R-:W-:Y:S10]  /*3a890*/  STL [R1+0x1630], R15 ;  /* 0x0016300f01007387 */ /* 0x000ff40000100800 */
[----:B------:R-:W-:-:S05]  /*3a8a0*/  @P1 LOP3.LUT R63, R63, 0x80000000, RZ, 0xfc, !PT ;  /* 0x800000003f3f1812 */ /* 0x000fca00078efcff */
[----:B------:R-:W-:Y:S04]  /*3a8b0*/  STL [R1+0x5484], R63 ;  /* 0x0054843f01007387 */ /* 0x000fe80000100800 */
[----:B------:R-:W-:Y:S04]  /*3a8c0*/  STL [R1+0x548c], R51 ;  /* 0x00548c3301007387 */ /* 0x000fe80000100800 */
[----:B------:R-:W-:Y:S04]  /*3a8d0*/  STL [R1+0x5488], R52 ;  /* 0x0054883401007387 */ /* 0x000fe80000100800 */
[----:B------:R-:W-:Y:S04]  /*3a8e0*/  STL [R1+0x5494], R53 ;  /* 0x0054943501007387 */ /* 0x000fe80000100800 */
[----:B------:R-:W-:Y:S04]  /*3a8f0*/  STL [R1+0x5490], R54 ;  /* 0x0054903601007387 */ /* 0x000fe80000100800 */
[----:B------:R1:W-:Y:S01]  /*3a900*/  STL [R1+0x549c], R55 ;  /* 0x00549c3701007387 */ /* 0x0003e20000100800 */
[----:B0-----:R-:W-:-:S03]  /*3a910*/  SHF.R.S32.HI R11, RZ, 0x1f, R90 ;  /* 0x0000001fff0b7819 */ /* 0x001fc6000001145a */
[----:B------:R-:W-:Y:S04]  /*3a920*/  STL [R1+0x5498], R56 ;  /* 0x0054983801007387 */ /* 0x000fe80000100800 */
[----:B------:R-:W-:Y:S04]  /*3a930*/  STL [R1+0x57dc], R58 ;  /* 0x0057dc3a01007387 */ /* 0x000fe80000100800 */
[----:B-1----:R-:W2:Y:S04]  /*3a940*/  LDL.LU R55, [R1+0x1f48] ;  /* 0x001f480001377983 */ /* 0x002ea80000300800 */
[----:B------:R-:W3:Y:S04]  /*3a950*/  LDL.LU R53, [R1+0x1f4c] ;  /* 0x001f4c0001357983 */ /* 0x000ee80000300800 */
[----:B------:R-:W4:Y:S04]  /*3a960*/  LDL.LU R51, [R1+0x1f50] ;  /* 0x001f500001337983 */ /* 0x000f280000300800 */
[----:B------:R-:W2:Y:S04]  /*3a970*/  LDL.LU R63, [R1+0x1f54] ;  /* 0x001f5400013f7983 */ /* 0x000ea80000300800 */
[----:B------:R-:W3:Y:S04]  /*3a980*/  LDL.LU R10, [R1+0x1f58] ;  /* 0x001f5800010a7983 */ /* 0x000ee80000300800 */
[----:B------:R-:W4:Y:S04]  /*3a990*/  LDL.LU R8, [R1+0x1f5c] ;  /* 0x001f5c0001087983 */ /* 0x000f280000300800 */
[----:B------:R-:W-:Y:S04]  /*3a9a0*/  STL [R1+0x1640], R11 ;  /* 0x0016400b01007387 */ /* 0x000fe80000100800 */
[----:B------:R0:W-:Y:S02]  /*3a9b0*/  STL [R1+0x54a0], R68 ;  /* 0x0054a04401007387 */ /* 0x0001e40000100800 */
[----:B0-----:R-:W-:Y:S01]  /*3a9c0*/  IMAD.MOV.U32 R68, RZ, RZ, R70 ;  /* 0x000000ffff447224 */ /* 0x001fe200078e0046 */
[----:B------:R-:W-:-:S05]  /*3a9d0*/  SHF.R.S32.HI R70, RZ, 0x1f, R71 ;  /* 0x0000001fff467819 */ /* 0x000fca0000011447 */
[----:B------:R-:W-:Y:S04]  /*3a9e0*/  STL [R1+0x54a8], R70 ;  /* 0x0054a84601007387 */ /* 0x000fe80000100800 */
[----:B------:R0:W-:Y:S04]  /*3a9f0*/  STL [R1+0x54a4], R71 ;  /* 0x0054a44701007387 */ /* 0x0001e80000100800 */
[----:B0-----:R-:W2:Y:S04]  /*3aa00*/  LDL.LU R71, [R1+0x1f40] ;  /* 0x001f400001477983 */ /* 0x001ea80000300800 */
        /* <DEDUP_REMOVED lines=9> */
[----:B------:R0:W-:Y:S04]  /*3aaa0*/  STL [R1+0x54c8], R78 ;  /* 0x0054c84e01007387 */ /* 0x0001e80000100800 */
[----:B------:R1:W-:Y:S01]  /*3aab0*/  STL [R1+0x54c4], R79 ;  /* 0x0054c44f01007387 */ /* 0x0003e20000100800 */
[----:B0-----:R-:W-:Y:S01]  /*3aac0*/  IMAD.MOV.U32 R78, RZ, RZ, R80 ;  /* 0x000000ffff4e7224 */ /* 0x001fe200078e0050 */
[----:B------:R-:W-:-:S02]  /*3aad0*/  SHF.R.S32.HI R80, RZ, 0x1f, R81 ;  /* 0x0000001fff507819 */ /* 0x000fc40000011451 */
[----:B-1----:R-:W2:Y:S04]  /*3aae0*/  LDL.LU R79, [R1+0x1f30] ;  /* 0x001f3000014f7983 */ /* 0x002ea80000300800 */
[----:B------:R-:W-:Y:S04]  /*3aaf0*/  STL [R1+0x54d0], R80 ;  /* 0x0054d05001007387 */ /* 0x000fe80000100800 */
[----:B------:R0:W-:Y:S01]  /*3ab00*/  STL [R1+0x54cc], R81 ;  /* 0x0054cc5101007387 */ /* 0x0001e20000100800 */
[----:B------:R-:W-:Y:S01]  /*3ab10*/  IMAD.MOV.U32 R70, RZ, RZ, R90 ;  /* 0x000000ffff467224 */ /* 0x000fe200078e005a */
[----:B------:R-:W-:-:S02]  /*3ab20*/  SHF.R.S32.HI R90, RZ, 0x1f, R91 ;  /* 0x0000001fff5a7819 */ /* 0x000fc4000001145b */
        /* <DEDUP_REMOVED lines=29> */
[----:B------:R-:W-:-:S03]  /*3ad00*/  IMAD.MOV.U32 R96, RZ, RZ, R106 ;  /* 0x000000ffff607224 */ /* 0x000fc600078e006a */
[----:B0-----:R-:W2:Y:S04]  /*3ad10*/  LDL.LU R99, [R1+0x1f08] ;  /* 0x001f080001637983 */ /* 0x001ea80000300800 */
[----:B------:R-:W-:Y:S04]  /*3ad20*/  STL [R1+0x5520], R100 ;  /* 0x0055206401007387 */ /* 0x000fe80000100800 */
[----:B------:R0:W-:Y:S01]  /*3ad30*/  STL [R1+0x551c], R101 ;  /* 0x00551c6501007387 */ /* 0x0001e20000100800 */
[----:B------:R-:W-:-:S03]  /*3ad40*/  SHF.R.S32.HI R106, RZ, 0x1f, R107 ;  /* 0x0000001fff6a7819 */ /* 0x000fc6000001146b */
[----:B0-----:R-:W2:Y:S04]  /*3ad50*/  LDL.LU R101, [R1+0x1f04] ;  /* 0x001f040001657983 */ /* 0x001ea80000300800 */
[----:B------:R0:W-:Y:S04]  /*3ad60*/  STL [R1+0x5528], R102 ;  /* 0x0055286601007387 */ /* 0x0001e80000100800 */
[----:B------:R1:W-:Y:S01]  /*3ad70*/  STL [R1+0x5524], R103 ;  /* 0x0055246701007387 */ /* 0x0003e20000100800 */
[----:B0-----:R-:W-:Y:S01]  /*3ad80*/  IMAD.MOV.U32 R102, RZ, RZ, R104 ;  /* 0x000000ffff667224 */ /* 0x001fe200078e0068 */
[----:B------:R-:W-:-:S02]  /*3ad90*/  SHF.R.S32.HI R104, RZ, 0x1f, R105 ;  /* 0x0000001fff687819 */ /* 0x000fc40000011469 */
[----:B-1----:R-:W2:Y:S04]  /*3ada0*/  LDL.LU R103, [R1+0x1f00] ;  /* 0x001f000001677983 */ /* 0x002ea80000300800 */
[----:B------:R-:W-:Y:S04]  /*3adb0*/  STL [R1+0x5530], R104 ;  /* 0x0055306801007387 */ /* 0x000fe80000100800 */
[----:B------:R0:W-:Y:S04]  /*3adc0*/  STL [R1+0x552c], R105 ;  /* 0x00552c6901007387 */ /* 0x0001e80000100800 */
[----:B0-----:R-:W2:Y:S04]  /*3add0*/  LDL.LU R105, [R1+0x1efc] ;  /* 0x001efc0001697983 */ /* 0x001ea80000300800 */
[----:B------:R0:W-:Y:S04]  /*3ade0*/  STL [R1+0x5538], R106 ;  /* 0x0055386a01007387 */ /* 0x0001e80000100800 */
[----:B0-----:R-:W2:Y:S01]  /*3adf0*/  LDL R106, [R1+0x1f44] ;  /* 0x001f4400016a7983 */ /* 0x001ea20000100800 */
[----:B------:R-:W-:Y:S01]  /*3ae00*/  IMAD.MOV.U32 R98, RZ, RZ, R108 ;  /* 0x000000ffff627224 */ /* 0x000fe200078e006c */
[----:B------:R-:W-:Y:S01]  /*3ae10*/  SHF.R.S32.HI R108, RZ, 0x1f, R109 ;  /* 0x0000001fff6c7819 */ /* 0x000fe2000001146d */
[--C-:B------:R-:W-:Y:S01]  /*3ae20*/  IMAD.MOV.U32 R104, RZ, RZ, R110.reuse ;  /* 0x000000ffff687224 */ /* 0x100fe200078e006e */
[----:B------:R-:W-:Y:S01]  /*3ae30*/  SHF.R.S32.HI R58, RZ, 0x1f, R110 ;  /* 0x0000001fff3a7819 */ /* 0x000fe2000001146e */
[----:B------:R0:W-:Y:S01]  /*3ae40*/  STL [R1+0x5534], R107 ;  /* 0x0055346b01007387 */ /* 0x0001e20000100800 */
[----:B------:R-:W-:Y:S01]  /*3ae50*/  SHF.R.S32.HI R110, RZ, 0x1f, R111 ;  /* 0x0000001fff6e7819 */ /* 0x000fe2000001146f */
[----:B------:R-:W-:Y:S01]  /*3ae60*/  IMAD.MOV.U32 R80, RZ, RZ, R112 ;  /* 0x000000ffff507224 */ /* 0x000fe200078e0070 */
[----:B------:R-:W-:Y:S01]  /*3ae70*/  SHF.R.S32.HI R112, RZ, 0x1f, R113 ;  /* 0x0000001fff707819 */ /* 0x000fe20000011471 */
        /* <DEDUP_REMOVED lines=53> */
[----:B------:R-:W-:-:S03]  /*3b1d0*/  IMAD.MOV.U32 R76, RZ, RZ, R12 ;  /* 0x000000ffff4c7224 */ /* 0x000fc600078e000c */
[----:B------:R-:W-:Y:S01]  /*3b1e0*/  STL [R1+0x55dc], R149 ;  /* 0x0055dc9501007387 */ /* 0x000fe20000100800 */
[----:B------:R-:W-:-:S03]  /*3b1f0*/  SHF.R.S32.HI R12, RZ, 0x1f, R64 ;  /* 0x0000001fff0c7819 */ /* 0x000fc60000011440 */
[----:B------:R-:W-:Y:S01]  /*3b200*/  STL [R1+0x55e8], R150 ;  /* 0x0055e89601007387 */ /* 0x000fe20000100800 */
[----:B------:R-:W-:-:S03]  /*3b210*/  IMAD.MOV.U32 R82, RZ, RZ, R32 ;  /* 0x000000ffff527224 */ /* 0x000fc600078e0020 */
[----:B------:R-:W-:Y:S01]  /*3b220*/  STL [R1+0x55e4], R151 ;  /* 0x0055e49701007387 */ /* 0x000fe20000100800 */
[----:B------:R-:W-:-:S03]  /*3b230*/  SHF.R.S32.HI R32, RZ, 0x1f, R39 ;  /* 0x0000001fff207819 */ /* 0x000fc60000011427 */
[----:B------:R-:W-:Y:S04]  /*3b240*/  STL [R1+0x55f0], R152 ;  /* 0x0055f09801007387 */ /* 0x000fe80000100800 */
[----:B------:R-:W-:Y:S04]  /*3b250*/  STL [R1+0x55ec], R244 ;  /* 0x0055ecf401007387 */ /* 0x000fe80000100800 */
        /* <DEDUP_REMOVED lines=46> */
[----:B----4-:R-:W-:-:S03]  /*3b540*/  SHF.R.S32.HI R61, RZ, 0x1f, R8 ;  /* 0x0000001fff3d7819 */ /* 0x010fc60000011408 */
[----:B------:R-:W-:Y:S01]  /*3b550*/  STL [R1+0x5678], R37 ;  /* 0x0056782501007387 */ /* 0x000fe20000100800 */
[----:B------:R-:W-:-:S03]  /*3b560*/  IMAD.MOV.U32 R100, RZ, RZ, R9 ;  /* 0x000000ffff647224 */ /* 0x000fc600078e0009 */
[----:B------:R-:W-:Y:S01]  /*3b570*/  STL [R1+0x5674], R62 ;  /* 0x0056743e01007387 */ /* 0x000fe20000100800 */
[----:B---3--:R-:W-:-:S03]  /*3b580*/  SHF.R.S32.HI R9, RZ, 0x1f, R10 ;  /* 0x0000001fff097819 */ /* 0x008fc6000001140a */
[----:B------:R-:W-:Y:S04]  /*3b590*/  STL [R1+0x5680], R42 ;  /* 0x0056802a01007387 */ /* 0x000fe80000100800 */
[----:B------:R-:W-:Y:S01]  /*3b5a0*/  STL [R1+0x567c], R57 ;  /* 0x00567c3901007387 */ /* 0x000fe20000100800 */
[----:B--2---:R-:W-:-:S03]  /*3b5b0*/  SHF.R.S32.HI R11, RZ, 0x1f, R63 ;  /* 0x0000001fff0b7819 */ /* 0x004fc6000001143f */
[----:B------:R-:W-:Y:S04]  /*3b5c0*/  STL [R1+0x5688], R60 ;  /* 0x0056883c01007387 */ /* 0x000fe80000100800 */
[----:B------:R-:W-:Y:S01]  /*3b5d0*/  STL [R1+0x5684], R41 ;  /* 0x0056842901007387 */ /* 0x000fe20000100800 */
[----:B------:R-:W-:-:S03]  /*3b5e0*/  SHF.R.S32.HI R52, RZ, 0x1f, R51 ;  /* 0x0000001fff347819 */ /* 0x000fc60000011433 */
[----:B------:R-:W-:Y:S04]  /*3b5f0*/  STL [R1+0x5690], R43 ;  /* 0x0056902b01007387 */ /* 0x000fe80000100800 */
[----:B------:R-:W-:Y:S01]  /*3b600*/  STL [R1+0x568c], R48 ;  /* 0x00568c3001007387 */ /* 0x000fe20000100800 */
[----:B------:R-:W-:-:S03]  /*3b610*/  SHF.R.S32.HI R54, RZ, 0x1f, R53 ;  /* 0x0000001fff367819 */ /* 0x000fc60000011435 */
[----:B------:R-:W-:Y:S04]  /*3b620*/  STL [R1+0x5698], R61 ;  /* 0x0056983d01007387 */ /* 0x000fe80000100800 */
[----:B------:R0:W-:Y:S01]  /*3b630*/  STL [R1+0x5694], R8 ;  /* 0x0056940801007387 */ /* 0x0001e20000100800 */
[----:B------:R-:W-:-:S03]  /*3b640*/  SHF.R.S32.HI R56, RZ, 0x1f, R55 ;  /* 0x0000001fff387819 */ /* 0x000fc60000011437 */
[----:B------:R-:W-:Y:S04]  /*3b650*/  STL [R1+0x56a0], R9 ;  /* 0x0056a00901007387 */ /* 0x000fe80000100800 */
[----:B------:R-:W-:Y:S04]  /*3b660*/  STL [R1+0x569c], R10 ;  /* 0x00569c0a01007387 */ /* 0x000fe80000100800 */
[----:B------:R-:W-:Y:S01]  /*3b670*/  STL [R1+0x56a8], R11 ;  /* 0x0056a80b01007387 */ /* 0x000fe20000100800 */
[----:B0-----:R-:W-:-:S03]  /*3b680*/  SHF.R.S32.HI R8, RZ, 0x1f, R106 ;  /* 0x0000001fff087819 */ /* 0x001fc6000001146a */
[----:B------:R-:W-:Y:S04]  /*3b690*/  STL [R1+0x56a4], R63 ;  /* 0x0056a43f01007387 */ /* 0x000fe80000100800 */
[----:B------:R-:W-:Y:S04]  /*3b6a0*/  STL [R1+0x56b0], R52 ;  /* 0x0056b03401007387 */ /* 0x000fe80000100800 */
[----:B------:R-:W-:Y:S04]  /*3b6b0*/  STL [R1+0x56ac], R51 ;  /* 0x0056ac3301007387 */ /* 0x000fe80000100800 */
[----:B------:R-:W-:Y:S04]  /*3b6c0*/  STL [R1+0x56b8], R54 ;  /* 0x0056b83601007387 */ /* 0x000fe80000100800 */
[----:B------:R-:W-:Y:S04]  /*3b6d0*/  STL [R1+0x56b4], R53 ;  /* 0x0056b43501007387 */ /* 0x000fe80000100800 */
[----:B------:R-:W-:Y:S04]  /*3b6e0*/  STL [R1+0x56c0], R56 ;  /* 0x0056c03801007387 */ /* 0x000fe80000100800 */
[----:B------:R0:W-:Y:S04]  /*3b6f0*/  STL [R1+0x56bc], R55 ;  /* 0x0056bc3701007387 */ /* 0x0001e80000100800 */
[----:B------:R1:W-:Y:S04]  /*3b700*/  STL [R1+0x18f0], R8 ;  /* 0x0018f00801007387 */ /* 0x0003e80000100800 */
[----:B0-----:R-:W2:Y:S04]  /*3b710*/  LDL.LU R55, [R1+0x1e34] ;  /* 0x001e340001377983 */ /* 0x001ea80000300800 */
[----:B------:R-:W3:Y:S04]  /*3b720*/  LDL.LU R53, [R1+0x1e38] ;  /* 0x001e380001357983 */ /* 0x000ee80000300800 */
[----:B------:R-:W4:Y:S04]  /*3b730*/  LDL.LU R51, [R1+0x1e3c] ;  /* 0x001e3c0001337983 */ /* 0x000f280000300800 */
[----:B------:R-:W4:Y:S04]  /*3b740*/  LDL.LU R63, [R1+0x1e40] ;  /* 0x001e4000013f7983 */ /* 0x000f280000300800 */
[----:B------:R-:W4:Y:S04]  /*3b750*/  LDL.LU R10, [R1+0x1e44] ;  /* 0x001e4400010a7983 */ /* 0x000f280000300800 */
[----:B-1----:R-:W2:Y:S04]  /*3b760*/  LDL.LU R8, [R1+0x1e48] ;  /* 0x001e480001087983 */ /* 0x002ea80000300800 */
[----:B------:R-:W3:Y:S04]  /*3b770*/  LDL.LU R48, [R1+0x1e4c] ;  /* 0x001e4c0001307983 */ /* 0x000ee80000300800 */
[----:B------:R-:W4:Y:S04]  /*3b780*/  LDL.LU R41, [R1+0x1e50] ;  /* 0x001e500001297983 */ /* 0x000f280000300800 */
[----:B------:R-:W2:Y:S04]  /*3b790*/  LDL.LU R57, [R1+0x1e54] ;  /* 0x001e540001397983 */ /* 0x000ea80000300800 */
[----:B------:R-:W3:Y:S04]  /*3b7a0*/  LDL.LU R62, [R1+0x1e58] ;  /* 0x001e5800013e7983 */ /* 0x000ee80000300800 */
[----:B------:R-:W4:Y:S04]  /*3b7b0*/  LDL.LU R47, [R1+0x1e5c] ;  /* 0x001e5c00012f7983 */ /* 0x000f280000300800 */
[----:B------:R-:W4:Y:S04]  /*3b7c0*/  LDL.LU R66, [R1+0x1e60] ;  /* 0x001e600001427983 */ /* 0x000f280000300800 */
[----:B------:R-:W2:Y:S04]  /*3b7d0*/  LDL.LU R35, [R1+0x1e64] ;  /* 0x001e640001237983 */ /* 0x000ea80000300800 */
[----:B------:R-:W4:Y:S04]  /*3b7e0*/  LDL.LU R33, [R1+0x1e68] ;  /* 0x001e680001217983 */ /* 0x000f280000300800 */
[----:B------:R-:W3:Y:S04]  /*3b7f0*/  LDL.LU R26, [R1+0x1e6c] ;  /* 0x001e6c00011a7983 */ /* 0x000ee80000300800 */
[----:B------:R-:W2:Y:S04]  /*3b800*/  LDL.LU R59, [R1+0x1e70] ;  /* 0x001e7000013b7983 */ /* 0x000ea80000300800 */
[----:B------:R-:W4:Y:S04]  /*3b810*/  LDL.LU R30, [R1+0x1e74] ;  /* 0x001e7400011e7983 */ /* 0x000f280000300800 */
[----:B------:R-:W3:Y:S04]  /*3b820*/  LDL.LU R38, [R1+0x1e78] ;  /* 0x001e780001267983 */ /* 0x000ee80000300800 */
[----:B------:R-:W4:Y:S04]  /*3b830*/  LDL.LU R45, [R1+0x1e7c] ;  /* 0x001e7c00012d7983 */ /* 0x000f280000300800 */
[----:B------:R-:W4:Y:S04]  /*3b840*/  LDL.LU R69, [R1+0x1e80] ;  /* 0x001e800001457983 */ /* 0x000f280000300800 */
[----:B------:R-:W4:Y:S04]  /*3b850*/  LDL.LU R44, [R1+0x1e84] ;  /* 0x001e8400012c7983 */ /* 0x000f280000300800 */
[----:B------:R-:W4:Y:S04]  /*3b860*/  LDL.LU R49, [R1+0x1e88] ;  /* 0x001e880001317983 */ /* 0x000f280000300800 */
[----:B------:R-:W4:Y:S04]  /*3b870*/  LDL.LU R39, [R1+0x1e8c] ;  /* 0x001e8c0001277983 */ /* 0x000f280000300800 */
[----:B------:R-:W2:Y:S04]  /*3b880*/  LDL.LU R64, [R1+0x1e90] ;  /* 0x001e900001407983 */ /* 0x000ea80000300800 */
[----:B------:R-:W3:Y:S04]  /*3b890*/  LDL.LU R248, [R1+0x1e94] ;  /* 0x001e940001f87983 */ /* 0x000ee80000300800 */
[----:B------:R-:W4:Y:S04]  /*3b8a0*/  LDL.LU R246, [R1+0x1e98] ;  /* 0x001e980001f67983 */ /* 0x000f280000300800 */
[----:B------:R-:W2:Y:S01]  /*3b8b0*/  LDL.LU R244, [R1+0x1e9c] ;  /* 0x001e9c0001f47983 */ /* 0x000ea20000300800 */
[----:B------:R-:W-:-:S03]  /*3b8c0*/  IMAD.MOV.U32 R106, RZ, RZ, R102 ;  /* 0x000000ffff6a7224 */ /* 0x000fc600078e0066 */
[----:B------:R-:W3:Y:S01]  /*3b8d0*/  LDL.LU R151, [R1+0x1ea0] ;  /* 0x001ea00001977983 */ /* 0x000ee20000300800 */
[----:B------:R-:W-:-:S03]  /*3b8e0*/  IMAD.MOV.U32 R102, RZ, RZ, R100 ;  /* 0x000000ffff667224 */ /* 0x000fc600078e0064 */
[----:B------:R-:W4:Y:S01]  /*3b8f0*/  LDL.LU R149, [R1+0x1ea4] ;  /* 0x001ea40001957983 */ /* 0x000f220000300800 */
[----:B------:R-:W-:-:S03]  /*3b900*/  IMAD.MOV.U32 R100, RZ, RZ, R68 ;  /* 0x000000ffff647224 */ /* 0x000fc600078e0044 */
[----:B------:R-:W2:Y:S01]  /*3b910*/  LDL.LU R147, [R1+0x1ea8] ;  /* 0x001ea80001937983 */ /* 0x000ea20000300800 */
[----:B------:R-:W-:-:S03]  /*3b920*/  SHF.R.S32.HI R68, RZ, 0x1f, R71 ;  /* 0x0000001fff447819 */ /* 0x000fc60000011447 */
[----:B------:R-:W3:Y:S04]  /*3b930*/  LDL.LU R145, [R1+0x1eac] ;  /* 0x001eac0001917983 */ /* 0x000ee80000300800 */
[----:B------:R-:W4:Y:S04]  /*3b940*/  LDL.LU R143, [R1+0x1eb0] ;  /* 0x001eb000018f7983 */ /* 0x000f280000300800 */
[----:B------:R-:W2:Y:S04]  /*3b950*/  LDL.LU R141, [R1+0x1eb4] ;  /* 0x001eb400018d7983 */ /* 0x000ea80000300800 */
[----:B------:R-:W3:Y:S04]  /*3b960*/  LDL.LU R139, [R1+0x1eb8] ;  /* 0x001eb800018b7983 */ /* 0x000ee80000300800 */
[----:B------:R-:W4:Y:S04]  /*3b970*/  LDL.LU R137, [R1+0x1ebc] ;  /* 0x001ebc0001897983 */ /* 0x000f280000300800 */
[----:B------:R-:W2:Y:S04]  /*3b980*/  LDL.LU R135, [R1+0x1ec0] ;  /* 0x001ec00001877983 */ /* 0x000ea80000300800 */
[----:B------:R-:W3:Y:S04]  /*3b990*/  LDL.LU R133, [R1+0x1ec4] ;  /* 0x001ec40001857983 */ /* 0x000ee80000300800 */
[----:B------:R-:W4:Y:S04]  /*3b9a0*/  LDL.LU R131, [R1+0x1ec8] ;  /* 0x001ec80001837983 */ /* 0x000f280000300800 */
[----:B------:R0:W-:Y:S04]  /*3b9b0*/  STL [R1+0x56c8], R68 ;  /* 0x0056c84401007387 */ /* 0x0001e80000100800 */
[----:B0-----:R-:W2:Y:S04]  /*3b9c0*/  LDL.LU R68, [R1+0x1e28] ;  /* 0x001e280001447983 */ /* 0x001ea80000300800 */
[----:B------:R0:W-:Y:S02]  /*3b9d0*/  STL [R1+0x56c4], R71 ;  /* 0x0056c44701007387 */ /* 0x0001e40000100800 */
[----:B0-----:R-:W-:-:S02]  /*3b9e0*/  IMAD.MOV.U32 R71, RZ, RZ, R100 ;  /* 0x000000ffff477224 */ /* 0x001fc400078e0064 */
[----:B------:R-:W-:Y:S01]  /*3b9f0*/  IMAD.MOV.U32 R100, RZ, RZ, R70 ;  /* 0x000000ffff647224 */ /* 0x000fe200078e0046 */
[----:B------:R-:W-:-:S05]  /*3ba00*/  SHF.R.S32.HI R70, RZ, 0x1f, R73 ;  /* 0x0000001fff467819 */ /* 0x000fca0000011449 */
        /* <DEDUP_REMOVED lines=10> */
[----:B------:R-:W-:Y:S02]  /*3bab0*/  IMAD.MOV.U32 R106, RZ, RZ, R104 ;  /* 0x000000ffff6a7224 */ /* 0x000fe400078e0068 */
        /* <DEDUP_REMOVED lines=60> */
[----:B0-----:R-:W-:Y:S01]  /*3be80*/  IMAD.MOV.U32 R95, RZ, RZ, R94 ;  /* 0x000000ffff5f7224 */ /* 0x001fe200078e005e */
        /* <DEDUP_REMOVED lines=28> */
[----:B------:R0:W-:Y:S04]  /*3c050*/  STL [R1+0x5754], R107 ;  /* 0x0057546b01007387 */ /* 0x0001e80000100800 */
[----:B------:R-:W2:Y:S01]  /*3c060*/  LDL R56, [R1+0x1e30] ;  /* 0x001e300001387983 */ /* 0x000ea20000100800 */
[----:B0-----:R-:W-:Y:S01]  /*3c070*/  IMAD.MOV.U32 R107, RZ, RZ, R106 ;  /* 0x000000ffff6b7224 */ /* 0x001fe200078e006a */
[----:B------:R-:W-:-:S05]  /*3c080*/  SHF.R.S32.HI R106, RZ, 0x1f, R109 ;  /* 0x0000001fff6a7819 */ /* 0x000fca000001146d */
[----:B------:R0:W-:Y:S04]  /*3c090*/  STL [R1+0x5760], R106 ;  /* 0x0057606a01007387 */ /* 0x0001e80000100800 */
[----:B0-----:R-:W2:Y:S04]  /*3c0a0*/  LDL.LU R106, [R1+0x1c48] ;  /* 0x001c4800016a7983 */ /* 0x001ea80000300800 */
[----:B------:R0:W-:Y:S04]  /*3c0b0*/  STL [R1+0x575c], R109 ;  /* 0x00575c6d01007387 */ /* 0x0001e80000100800 */
[----:B0-----:R-:W2:Y:S01]  /*3c0c0*/  LDL R109, [R1+0x1e2c] ;  /* 0x001e2c00016d7983 */ /* 0x001ea20000100800 */
        /* <DEDUP_REMOVED lines=9> */
[----:B------:R-:W-:Y:S01]  /*3c160*/  SHF.R.S32.HI R108, RZ, 0x1f, R111 ;  /* 0x0000001fff6c7819 */ /* 0x000fe2000001146f */
[----:B------:R-:W-:Y:S02]  /*3c170*/  ULDC UR6, c[0x0][0x228] ;  /* 0x00008a0000067ab9 */ /* 0x000fe40000000800 */
        /* <DEDUP_REMOVED lines=28> */
[----:B------:R-:W-:Y:S02]  /*3c340*/  SHF.R.S32.HI R110, RZ, 0x1f, R113 ;  /* 0x0000001fff6e7819 */ /* 0x000fe40000011471 */
[----:B------:R-:W-:Y:S01]  /*3c350*/  VIADD R158, R159, UR5 ;  /* 0x000000059f9e7c36 */ /* 0x000fe20008000000 */
[----:B------:R-:W-:Y:S01]  /*3c360*/  ULDC UR5, c[0x0][0x248] ;  /* 0x0000920000057ab9 */ /* 0x000fe20000000800 */
[----:B------:R0:W-:Y:S01]  /*3c370*/  STL [R1+0x5768], R108 ;  /* 0x0057686c01007387 */ /* 0x0001e20000100800 */
[----:B------:R-:W-:Y:S01]  /*3c380*/  SHF.R.S32.HI R112, RZ, 0x1f, R115 ;  /* 0x0000001fff707819 */ /* 0x000fe20000011473 */
[----:B------:R-:W-:Y:S01]  /*3c390*/  VIADD R157, R158, UR5 ;  /* 0x000000059e9d7c36 */ /* 0x000fe20008000000 */
[----:B------:R-:W-:Y:S01]  /*3c3a0*/  ULDC UR5, c[0x0][0x248] ;  /* 0x0000920000057ab9 */ /* 0x000fe20000000800 */
[----:B------:R-:W-:Y:S01]  /*3c3b0*/  SHF.R.S32.HI R114, RZ, 0x1f, R117 ;  /* 0x0000001fff727819 */ /* 0x000fe20000011475 */
[----:B0-----:R-:W2:Y:S04]  /*3c3c0*/  LDL.LU R108, [R1+0x1c44] ;  /* 0x001c4400016c7983 */ /* 0x001ea80000300800 */
[----:B------:R-:W-:Y:S01]  /*3c3d0*/  STL [R1+0x5764], R111 ;  /* 0x0057646f01007387 */ /* 0x000fe20000100800 */
[----:B------:R-:W-:Y:S01]  /*3c3e0*/  VIADD R156, R157, UR5 ;  /* 0x000000059d9c7c36 */ /* 0x000fe20008000000 */
[----:B------:R-:W-:Y:S01]  /*3c3f0*/  SHF.R.S32.HI R116, RZ, 0x1f, R119 ;  /* 0x0000001fff747819 */ /* 0x000fe20000011477 */
[----:B------:R-:W-:Y:S01]  /*3c400*/  ULDC UR5, c[0x0][0x248] ;  /* 0x0000920000057ab9 */ /* 0x000fe20000000800 */
[----:B------:R0:W-:Y:S01]  /*3c410*/  STL [R1+0x5770], R110 ;  /* 0x0057706e01007387 */ /* 0x0001e20000100800 */
[----:B------:R-:W-:Y:S01]  /*3c420*/  VIADD R155, R156, UR5 ;  /* 0x000000059c9b7c36 */ /* 0x000fe20008000000 */
[----:B------:R-:W-:Y:S01]  /*3c430*/  SHF.R.S32.HI R118, RZ, 0x1f, R121 ;  /* 0x0000001fff767819 */ /* 0x000fe20000011479 */
[----:B------:R-:W-:Y:S01]  /*3c440*/  ULDC UR5, c[0x0][0x248] ;  /* 0x0000920000057ab9 */ /* 0x000fe20000000800 */
[----:B0-----:R-:W2:Y:S04]  /*3c450*/  LDL.LU R110, [R1+0x1c40] ;  /* 0x001c4000016e7983 */ /* 0x001ea80000300800 */
[----:B------:R-:W-:Y:S04]  /*3c460*/  STL [R1+0x576c], R113 ;  /* 0x00576c7101007387 */ /* 0x000fe80000100800 */
[----:B------:R0:W-:Y:S01]  /*3c470*/  STL [R1+0x5778], R112 ;  /* 0x0057787001007387 */ /* 0x0001e20000100800 */
[----:B------:R-:W-:Y:S01]  /*3c480*/  SHF.R.S32.HI R120, RZ, 0x1f, R123 ;  /* 0x0000001fff787819 */ /* 0x000fe2000001147b */
[----:B------:R-:W-:Y:S01]  /*3c490*/  VIADD R154, R155, UR5 ;  /* 0x000000059b9a7c36 */ /* 0x000fe20008000000 */
[----:B------:R-:W-:Y:S01]  /*3c4a0*/  ULDC UR5, c[0x0][0x248] ;  /* 0x0000920000057ab9 */ /* 0x000fe20000000800 */
[----:B0-----:R-:W2:Y:S04]  /*3c4b0*/  LDL.LU R112, [R1+0x1c3c] ;  /* 0x001c3c0001707983 */ /* 0x001ea80000300800 */
[----:B------:R-:W-:Y:S04]  /*3c4c0*/  STL [R1+0x5774], R115 ;  /* 0x0057747301007387 */ /* 0x000fe80000100800 */
[----:B------:R0:W-:Y:S01]  /*3c4d0*/  STL [R1+0x5780], R114 ;  /* 0x0057807201007387 */ /* 0x0001e20000100800 */
[----:B------:R-:W-:Y:S01]  /*3c4e0*/  SHF.R.S32.HI R122, RZ, 0x1f, R125 ;  /* 0x0000001fff7a7819 */ /* 0x000fe2000001147d */
[----:B------:R-:W-:Y:S01]  /*3c4f0*/  VIADD R153, R154, UR5 ;  /* 0x000000059a997c36 */ /* 0x000fe20008000000 */
[----:B------:R-:W-:Y:S01]  /*3c500*/  SHF.R.S32.HI R124, RZ, 0x1f, R127 ;  /* 0x0000001fff7c7819 */ /* 0x000fe2000001147f */
[----:B------:R-:W-:Y:S01]  /*3c510*/  ULDC UR5, c[0x0][0x248] ;  /* 0x0000920000057ab9 */ /* 0x000fe20000000800 */
[----:B0-----:R-:W2:Y:S04]  /*3c520*/  LDL.LU R114, [R1+0x1c38] ;  /* 0x001c380001727983 */ /* 0x001ea80000300800 */
[----:B------:R-:W-:Y:S04]  /*3c530*/  STL [R1+0x577c], R117 ;  /* 0x00577c7501007387 */ /* 0x000fe80000100800 */
[----:B------:R0:W-:Y:S01]  /*3c540*/  STL [R1+0x5788], R116 ;  /* 0x0057887401007387 */ /* 0x0001e20000100800 */
[----:B------:R-:W-:Y:S01]  /*3c550*/  VIADD R23, R153, UR5 ;  /* 0x0000000599177c36 */ /* 0x000fe20008000000 */
[----:B------:R-:W-:Y:S01]  /*3c560*/  SHF.R.S32.HI R126, RZ, 0x1f, R129 ;  /* 0x0000001fff7e7819 */ /* 0x000fe20000011481 */
[----:B------:R-:W-:Y:S01]  /*3c570*/  ULDC UR5, c[0x0][0x248] ;  /* 0x0000920000057ab9 */ /* 0x000fe20000000800 */
[----:B0-----:R-:W2:Y:S04]  /*3c580*/  LDL.LU R116, [R1+0x1c34] ;  /* 0x001c340001747983 */ /* 0x001ea80000300800 */
[----:B------:R-:W-:Y:S04]  /*3c590*/  STL [R1+0x5784], R119 ;  /* 0x0057847701007387 */ /* 0x000fe80000100800 */
[----:B------:R0:W-:Y:S01]  /*3c5a0*/  STL [R1+0x5790], R118 ;  /* 0x0057907601007387 */ /* 0x0001e20000100800 */
[----:B----4-:R-:W-:-:S03]  /*3c5b0*/  SHF.R.S32.HI R128, RZ, 0x1f, R131 ;  /* 0x0000001fff807819 */ /* 0x010fc60000011483 */
[----:B0-----:R-:W4:Y:S04]  /*3c5c0*/  LDL.LU R118, [R1+0x1c30] ;  /* 0x001c300001767983 */ /* 0x001f280000300800 */
[----:B------:R-:W-:Y:S04]  /*3c5d0*/  STL [R1+0x578c], R121 ;  /* 0x00578c7901007387 */ /* 0x000fe80000100800 */
[----:B------:R0:W-:Y:S01]  /*3c5e0*/  STL [R1+0x5798], R120 ;  /* 0x0057987801007387 */ /* 0x0001e20000100800 */
[----:B------:R-:W-:Y:S01]  /*3c5f0*/  VIADD R22, R23, UR5 ;  /* 0x0000000517167c36 */ /* 0x000fe20008000000 */
[----:B---3--:R-:W-:Y:S01]  /*3c600*/  SHF.R.S32.HI R130, RZ, 0x1f, R133 ;  /* 0x0000001fff827819 */ /* 0x008fe20000011485 */
[----:B------:R-:W-:Y:S01]  /*3c610*/  ULDC UR5, c[0x0][0x248] ;  /* 0x0000920000057ab9 */ /* 0x000fe20000000800 */
[----:B0-----:R-:W3:Y:S04]  /*3c620*/  LDL.LU R120, [R1+0x1c2c] ;  /* 0x001c2c0001787983 */ /* 0x001ee80000300800 */
[----:B------:R-:W-:Y:S04]  /*3c630*/  STL [R1+0x5794], R123 ;  /* 0x0057947b01007387 */ /* 0x000fe80000100800 */
[----:B------:R0:W-:Y:S01]  /*3c640*/  STL [R1+0x57a0], R122 ;  /* 0x0057a07a01007387 */ /* 0x0001e20000100800 */
[----:B--2---:R-:W-:Y:S01]  /*3c650*/  SHF.R.S32.HI R132, RZ, 0x1f, R135 ;  /* 0x0000001fff847819 */ /* 0x004fe20000011487 */
[----:B------:R-:W-:Y:S01]  /*3c660*/  VIADD R21, R22, UR5 ;  /* 0x0000000516157c36 */ /* 0x000fe20008000000 */
[----:B------:R-:W-:Y:S01]  /*3c670*/  SHF.R.S32.HI R134, RZ, 0x1f, R137 ;  /* 0x0000001fff867819 */ /* 0x000fe20000011489 */
[----:B------:R-:W-:Y:S01]  /*3c680*/  ULDC UR5, c[0x0][0x228] ;  /* 0x00008a0000057ab9 */ /* 0x000fe20000000800 */
[----:B0-----:R-:W2:Y:S04]  /*3c690*/  LDL.LU R122, [R1+0x1c28] ;  /* 0x001c2800017a7983 */ /* 0x001ea80000300800 */
[----:B------:R-:W-:Y:S04]  /*3c6a0*/  STL [R1+0x579c], R125 ;  /* 0x00579c7d01007387 */ /* 0x000fe80000100800 */
[----:B------:R0:W-:Y:S01]  /*3c6b0*/  STL [R1+0x57a8], R124 ;  /* 0x0057a87c01007387 */ /* 0x0001e20000100800 */
[----:B------:R-:W-:-:S03]  /*3c6c0*/  SHF.R.S32.HI R136, RZ, 0x1f, R139 ;  /* 0x0000001fff887819 */ /* 0x000fc6000001148b */
[----:B0-----:R-:W4:Y:S04]  /*3c6d0*/  LDL.LU R124, [R1+0x1c24] ;  /* 0x001c2400017c7983 */ /* 0x001f280000300800 */
[----:B------:R-:W-:Y:S04]  /*3c6e0*/  STL [R1+0x57a4], R127 ;  /* 0x0057a47f01007387 */ /* 0x000fe80000100800 */
[----:B------:R-:W-:Y:S04]  /*3c6f0*/  STL [R1+0x57b0], R126 ;  /* 0x0057b07e01007387 */ /* 0x000fe80000100800 */
[----:B------:R-:W-:Y:S04]  /*3c700*/  STL [R1+0x57ac], R129 ;  /* 0x0057ac8101007387 */ /* 0x000fe80000100800 */
[----:B------:R-:W-:Y:S04]  /*3c710*/  STL [R1+0x57b8], R128 ;  /* 0x0057b88001007387 */ /* 0x000fe80000100800 */
[----:B------:R-:W-:Y:S01]  /*3c720*/  STL [R1+0x57b4], R131 ;  /* 0x0057b48301007387 */ /* 0x000fe20000100800 */
[----:B------:R-:W-:Y:S01]  /*3c730*/  VIADD R20, R21, UR7 ;  /* 0x0000000715147c36 */ /* 0x000fe20008000000 */
[----:B------:R-:W-:Y:S01]  /*3c740*/  SHF.R.S32.HI R138, RZ, 0x1f, R141 ;  /* 0x0000001fff8a7819 */ /* 0x000fe2000001148d */
[----:B------:R-:W-:Y:S01]  /*3c750*/  ULDC UR7, c[0x0][0x248] ;  /* 0x0000920000077ab9 */ /* 0x000fe20000000800 */
[----:B------:R-:W-:Y:S04]  /*3c760*/  STL [R1+0x57c0], R130 ;  /* 0x0057c08201007387 */ /* 0x000fe80000100800 */
[----:B------:R-:W-:Y:S01]  /*3c770*/  STL [R1+0x57bc], R133 ;  /* 0x0057bc8501007387 */ /* 0x000fe20000100800 */
[----:B------:R-:W-:-:S03]  /*3c780*/  SHF.R.S32.HI R142, RZ, 0x1f, R145 ;  /* 0x0000001fff8e7819 */ /* 0x000fc60000011491 */
[----:B------:R-:W-:Y:S01]  /*3c790*/  STL [R1+0x57c8], R132 ;  /* 0x0057c88401007387 */ /* 0x000fe20000100800 */
[----:B------:R-:W-:-:S03]  /*3c7a0*/  SHF.R.S32.HI R144, RZ, 0x1f, R147 ;  /* 0x0000001fff907819 */ /* 0x000fc60000011493 */
[----:B------:R-:W-:Y:S01]  /*3c7b0*/  STL [R1+0x57c4], R135 ;  /* 0x0057c48701007387 */ /* 0x000fe20000100800 */
[----:B------:R-:W-:Y:S01]  /*3c7c0*/  VIADD R19, R20, UR7 ;  /* 0x0000000714137c36 */ /* 0x000fe20008000000 */
[----:B------:R-:W-:Y:S01]  /*3c7d0*/  SHF.R.S32.HI R146, RZ, 0x1f, R149 ;  /* 0x0000001fff927819 */ /* 0x000fe20000011495 */
[----:B------:R-:W-:Y:S01]  /*3c7e0*/  ULDC UR7, c[0x0][0x248] ;  /* 0x0000920000077ab9 */ /* 0x000fe20000000800 */
[----:B------:R-:W-:Y:S01]  /*3c7f0*/  STL [R1+0x57d0], R134 ;  /* 0x0057d08601007387 */ /* 0x000fe20000100800 */
[----:B------:R-:W-:-:S03]  /*3c800*/  SHF.R.S32.HI R148, RZ, 0x1f, R151 ;  /* 0x0000001fff947819 */ /* 0x000fc60000011497 */
        /* <DEDUP_REMOVED lines=8> */
[----:B------:R-:W-:Y:S04]  /*3c890*/  STL [R1+0x57e4], R138 ;  /* 0x0057e48a01007387 */ /* 0x000fe80000100800 */
[----:B------:R-:W-:Y:S04]  /*3c8a0*/  STL [R1+0x57e0], R141 ;  /* 0x0057e08d01007387 */ /* 0x000fe80000100800 */
[----:B------:R-:W-:Y:S01]  /*3c8b0*/  STL.64 [R1+0x57e8], R142 ;  /* 0x0057e88e01007387 */ /* 0x000fe20000100a00 */
[----:B------:R-:W-:-:S03]  /*3c8c0*/  SHF.R.S32.HI R31, RZ, 0x1f, R59 ;  /* 0x0000001fff1f7819 */ /* 0x000fc6000001143b */
[----:B------:R-:W-:Y:S01]  /*3c8d0*/  STL.64 [R1+0x57f0], R144 ;  /* 0x0057f09001007387 */ /* 0x000fe20000100a00 */
[----:B------:R-:W-:Y:S01]  /*3c8e0*/  VIADD R17, R18, UR7 ;  /* 0x0000000712117c36 */ /* 0x000fe20008000000 */
[----:B------:R-:W-:Y:S01]  /*3c8f0*/  SHF.R.S32.HI R24, RZ, 0x1f, R38 ;  /* 0x0000001fff187819 */ /* 0x000fe20000011426 */
[----:B------:R-:W-:Y:S01]  /*3c900*/  ULDC UR7, c[0x0][0x248] ;  /* 0x0000920000077ab9 */ /* 0x000fe20000000800 */
[----:B------:R-:W-:Y:S01]  /*3c910*/  STL.64 [R1+0x57f8], R146 ;  /* 0x0057f89201007387 */ /* 0x000fe20000100a00 */
[----:B------:R-:W-:-:S03]  /*3c920*/  SHF.R.S32.HI R25, RZ, 0x1f, R26 ;  /* 0x0000001fff197819 */ /* 0x000fc6000001141a */
[----:B------:R-:W-:Y:S01]  /*3c930*/  STL.64 [R1+0x5800], R148 ;  /* 0x0058009401007387 */ /* 0x000fe20000100a00 */
[----:B------:R-:W-:-:S03]  /*3c940*/  SHF.R.S32.HI R27, RZ, 0x1f, R30 ;  /* 0x0000001fff1b7819 */ /* 0x000fc6000001141e */
[----:B------:R-:W-:Y:S01]  /*3c950*/  STL.64 [R1+0x5808], R150 ;  /* 0x0058089601007387 */ /* 0x000fe20000100a00 */
[----:B------:R-:W-:-:S03]  /*3c960*/  SHF.R.S32.HI R32, RZ, 0x1f, R49 ;  /* 0x0000001fff207819 */ /* 0x000fc60000011431 */
[----:B------:R-:W-:Y:S01]  /*3c970*/  STL.64 [R1+0x5810], R244 ;  /* 0x005810f401007387 */ /* 0x000fe20000100a00 */
[----:B------:R-:W-:-:S03]  /*3c980*/  SHF.R.S32.HI R34, RZ, 0x1f, R69 ;  /* 0x0000001fff227819 */ /* 0x000fc60000011445 */
[----:B------:R0:W-:Y:S01]  /*3c990*/  STL.64 [R1+0x5818], R246 ;  /* 0x005818f601007387 */ /* 0x0001e20000100a00 */
[----:B------:R-:W-:Y:S01]  /*3c9a0*/  VIADD R16, R17, UR7 ;  /* 0x0000000711107c36 */ /* 0x000fe20008000000 */
[----:B------:R-:W-:Y:S01]  /*3c9b0*/  SHF.R.S32.HI R67, RZ, 0x1f, R35 ;  /* 0x0000001fff437819 */ /* 0x000fe20000011423 */
[----:B------:R-:W-:Y:S01]  /*3c9c0*/  ULDC UR7, c[0x0][0x248] ;  /* 0x0000920000077ab9 */ /* 0x000fe20000000800 */
[----:B------:R-:W-:Y:S01]  /*3c9d0*/  STL.64 [R1+0x5820], R44 ;  /* 0x0058202c01007387 */ /* 0x000fe20000100a00 */
[----:B------:R-:W-:-:S03]  /*3c9e0*/  SHF.R.S32.HI R152, RZ, 0x1f, R246 ;  /* 0x0000001fff987819 */ /* 0x000fc600000114f6 */
[----:B------:R-:W-:Y:S01]  /*3c9f0*/  STL.64 [R1+0x5828], R38 ;  /* 0x0058282601007387 */ /* 0x000fe20000100a00 */
[----:B------:R-:W-:-:S03]  /*3ca00*/  SHF.R.S32.HI R46, RZ, 0x1f, R44 ;  /* 0x0000001fff2e7819 */ /* 0x000fc6000001142c */
[----:B------:R1:W-:Y:S01]  /*3ca10*/  STL.64 [R1+0x5830], R30 ;  /* 0x0058301e01007387 */ /* 0x0003e20000100a00 */
[----:B------:R-:W-:Y:S01]  /*3ca20*/  SHF.R.S32.HI R65, RZ, 0x1f, R62 ;  /* 0x0000001fff417819 */ /* 0x000fe2000001143e */
[----:B0-----:R-:W-:Y:S02]  /*3ca30*/  IMAD.MOV.U32 R246, RZ, RZ, R91 ;  /* 0x000000fffff67224 */ /* 0x001fe400078e005b */
[----:B------:R-:W-:Y:S01]  /*3ca40*/  STL.64 [R1+0x5840], R24 ;  /* 0x0058401801007387 */ /* 0x000fe20000100a00 */
[----:B------:R-:W-:Y:S01]  /*3ca50*/  VIADD R15, R16, UR7 ;  /* 0x00000007100f7c36 */ /* 0x000fe20008000000 */
[----:B------:R-:W-:Y:S01]  /*3ca60*/  SHF.R.S32.HI R36, RZ, 0x1f, R33 ;  /* 0x0000001fff247819 */ /* 0x000fe20000011421 */
[----:B------:R-:W-:Y:S01]  /*3ca70*/  ULDC UR7, c[0x0][0x248] ;  /* 0x0000920000077ab9 */ /* 0x000fe20000000800 */
[----:B------:R0:W-:Y:S01]  /*3ca80*/  STL.64 [R1+0x5838], R26 ;  /* 0x0058381a01007387 */ /* 0x0001e20000100a00 */
[----:B------:R-:W-:-:S03]  /*3ca90*/  SHF.R.S32.HI R37, RZ, 0x1f, R57 ;  /* 0x0000001fff257819 */ /* 0x000fc60000011439 */
[----:B------:R0:W-:Y:S01]  /*3caa0*/  STL.64 [R1+0x5848], R32 ;  /* 0x0058482001007387 */ /* 0x0001e20000100a00 */
[----:B------:R-:W-:Y:S01]  /*3cab0*/  SHF.R.S32.HI R40, RZ, 0x1f, R47 ;  /* 0x0000001fff287819 */ /* 0x000fe2000001142f */
[----:B-1----:R-:W-:Y:S02]  /*3cac0*/  IMAD.MOV.U32 R30, RZ, RZ, R85 ;  /* 0x000000ffff1e7224 */ /* 0x002fe400078e0055 */
[----:B------:R-:W-:Y:S01]  /*3cad0*/  STL.64 [R1+0x5850], R34 ;  /* 0x0058502201007387 */ /* 0x000fe20000100a00 */
[----:B------:R-:W-:Y:S01]  /*3cae0*/  SHF.R.S32.HI R140, RZ, 0x1f, R143 ;  /* 0x0000001fff8c7819 */ /* 0x000fe2000001148f */
[----:B------:R-:W-:Y:S02]  /*3caf0*/  IMAD.MOV.U32 R143, RZ, RZ, R87 ;  /* 0x000000ffff8f7224 */ /* 0x000fe400078e0057 */
[----:B------:R1:W-:Y:S01]  /*3cb00*/  STL.64 [R1+0x5858], R66 ;  /* 0x0058584201007387 */ /* 0x0003e20000100a00 */
[----:B0-----:R-:W-:Y:S02]  /*3cb10*/  IMAD.MOV.U32 R26, RZ, RZ, R81 ;  /* 0x000000ffff1a7224 */ /* 0x001fe400078e0051 */
[----:B------:R-:W-:Y:S01]  /*3cb20*/  IMAD.MOV.U32 R32, RZ, RZ, R79 ;  /* 0x000000ffff207224 */ /* 0x000fe200078e004f */
[----:B------:R-:W-:Y:S01]  /*3cb30*/  STL.64 [R1+0x5860], R46 ;  /* 0x0058602e01007387 */ /* 0x000fe20000100a00 */
[----:B------:R-:W-:Y:S01]  /*3cb40*/  SHF.R.S32.HI R42, RZ, 0x1f, R41 ;  /* 0x0000001fff2a7819 */ /* 0x000fe20000011429 */
[----:B------:R-:W-:Y:S01]  /*3cb50*/  IMAD.MOV.U32 R33, RZ, RZ, R89 ;  /* 0x000000ffff217224 */ /* 0x000fe200078e0059 */
[----:B------:R-:W-:Y:S01]  /*3cb60*/  SHF.R.S32.HI R43, RZ, 0x1f, R8 ;  /* 0x0000001fff2b7819 */ /* 0x000fe20000011408 */
[----:B------:R0:W-:Y:S01]  /*3cb70*/  STL.64 [R1+0x5868], R64 ;  /* 0x0058684001007387 */ /* 0x0001e20000100a00 */
[----:B-1----:R-:W-:-:S02]  /*3cb80*/  IMAD.MOV.U32 R67, RZ, RZ, R246 ;  /* 0x000000ffff437224 */ /* 0x002fc400078e00f6 */
[----:B------:R-:W-:Y:S01]  /*3cb90*/  IMAD.MOV.U32 R246, RZ, RZ, R14 ;  /* 0x000000fffff67224 */ /* 0x000fe200078e000e */
[----:B------:R-:W-:Y:S01]  /*3cba0*/  STL.64 [R1+0x5870], R36 ;  /* 0x0058702401007387 */ /* 0x000fe20000100a00 */
[----:B------:R-:W-:Y:S01]  /*3cbb0*/  VIADD R14, R15, UR7 ;  /* 0x000000070f0e7c36 */ /* 0x000fe20008000000 */
[----:B------:R-:W-:Y:S01]  /*3cbc0*/  SHF.R.S32.HI R24, RZ, 0x1f, R109 ;  /* 0x0000001fff187819 */ /* 0x000fe2000001146d */
[----:B------:R-:W-:Y:S01]  /*3cbd0*/  IMAD.MOV.U32 R34, RZ, RZ, R33 ;  /* 0x000000ffff227224 */ /* 0x000fe200078e0021 */
[----:B------:R1:W-:Y:S01]  /*3cbe0*/  STL.64 [R1+0x5878], R40 ;  /* 0x0058782801007387 */ /* 0x0003e20000100a00 */
[----:B0-----:R-:W-:Y:S02]  /*3cbf0*/  IMAD.MOV.U32 R65, RZ, RZ, R32 ;  /* 0x000000ffff417224 */ /* 0x001fe400078e0020 */
[----:B------:R-:W-:Y:S01]  /*3cc00*/  IMAD.MOV.U32 R32, RZ, RZ, R26 ;  /* 0x000000ffff207224 */ /* 0x000fe200078e001a */
[----:B------:R-:W-:Y:S01]  /*3cc10*/  STL.64 [R1+0x5880], R48 ;  /* 0x0058803001007387 */ /* 0x000fe20000100a00 */
[----:B------:R-:W-:Y:S01]  /*3cc20*/  IMAD.MOV.U32 R26, RZ, RZ, R30 ;  /* 0x000000ffff1a7224 */ /* 0x000fe200078e001e */
[----:B------:R-:W-:Y:S01]  /*3cc30*/  SHF.R.S32.HI R33, RZ, 0x1f, R29 ;  /* 0x0000001fff217819 */ /* 0x000fe2000001141d */
[----:B------:R-:W-:Y:S01]  /*3cc40*/  IMAD.MOV.U32 R30, RZ, RZ, R143 ;  /* 0x000000ffff1e7224 */ /* 0x000fe200078e008f */
[----:B------:R0:W-:Y:S01]  /*3cc50*/  STL.64 [R1+0x5888], R42 ;  /* 0x0058882a01007387 */ /* 0x0001e20000100a00 */
[----:B------:R-:W-:Y:S01]  /*3cc60*/  IMAD.MOV.U32 R143, RZ, RZ, R29 ;  /* 0x000000ffff8f7224 */ /* 0x000fe200078e001d */
[----:B------:R-:W-:-:S02]  /*3cc70*/  SHF.R.S32.HI R29, RZ, 0x1f, R14 ;  /* 0x0000001fff1d7819 */ /* 0x000fc4000001140e */
[C---:B-1----:R-:W-:Y:S01]  /*3cc80*/  IADD3 R40, P4, R14.reuse, R0, RZ ;  /* 0x000000000e287210 */ /* 0x042fe20007f9e0ff */
[----:B------:R-:W3:Y:S04]  /*3cc90*/  LDL.LU R126, [R1+0x1c20] ;  /* 0x001c2000017e7983 */ /* 0x000ee80000300800 */
[----:B------:R-:W-:Y:S01]  /*3cca0*/  STL [R1+0x1a20], R24 ;  /* 0x001a201801007387 */ /* 0x000fe20000100800 */
[----:B0-----:R-:W-:-:S03]  /*3ccb0*/  IADD3 R42, P2, R14, R6, RZ ;  /* 0x000000060e2a7210 */ /* 0x001fc60007f5e0ff */
[----:B------:R-:W2:Y:S01]  /*3ccc0*/  LDL.LU R141, [R1+0x1c04] ;  /* 0x001c0400018d7983 */ /* 0x000ea20000300800 */
[----:B------:R-:W-:-:S03]  /*3ccd0*/  IMAD.X R41, R29, 0x1, R7, P4 ;  /* 0x000000011d297824 */ /* 0x000fc600020e0607 */
[----:B------:R-:W4:Y:S01]  /*3cce0*/  LDL.LU R136, [R1+0x1c0c] ;  /* 0x001c0c0001887983 */ /* 0x000f220000300800 */
[----:B------:R-:W-:-:S03]  /*3ccf0*/  IMAD.X R43, R29, 0x1, R5, P2 ;  /* 0x000000011d2b7824 */ /* 0x000fc600010e0605 */
[----:B------:R-:W3:Y:S01]  /*3cd00*/  LDL.LU R134, [R1+0x1c10] ;  /* 0x001c100001867983 */ /* 0x000ee20000300800 */
[----:B------:R-:W-:-:S03]  /*3cd10*/  SHF.R.S32.HI R60, RZ, 0x1f, R48 ;  /* 0x0000001fff3c7819 */ /* 0x000fc60000011430 */
[----:B------:R-:W3:Y:S01]  /*3cd20*/  LDL.LU R132, [R1+0x1c14] ;  /* 0x001c140001847983 */ /* 0x000ee20000300800 */
[----:B------:R-:W-:-:S03]  /*3cd30*/  IADD3 R48, P1, R14, R2, RZ ;  /* 0x000000020e307210 */ /* 0x000fc60007f3e0ff */
[----:B------:R-:W3:Y:S04]  /*3cd40*/  LDL.LU R130, [R1+0x1c18] ;  /* 0x001c180001827983 */ /* 0x000ee80000300800 */
[----:B------:R-:W3:Y:S04]  /*3cd50*/  LDL.LU R128, [R1+0x1c1c] ;  /* 0x001c1c0001807983 */ /* 0x000ee80000300800 */
[----:B------:R0:W-:Y:S04]  /*3cd60*/  STL.64 [R1+0x4620], R42 ;  /* 0x0046202a01007387 */ /* 0x0001e80000100a00 */
[----:B------:R1:W-:Y:S01]  /*3cd70*/  STL.64 [R1+0x4618], R40 ;  /* 0x0046182801007387 */ /* 0x0003e20000100a00 */
[----:B------:R-:W-:Y:S01]  /*3cd80*/  IMAD.X R49, R29, 0x1, R13, P1 ;  /* 0x000000011d317824 */ /* 0x000fe200008e060d */
[----:B0-----:R-:W-:-:S02]  /*3cd90*/  IADD3 R42, P2, R15, R4, RZ ;  /* 0x000000040f2a7210 */ /* 0x001fc40007f5e0ff */
[----:B-1----:R-:W-:Y:S02]  /*3cda0*/  SHF.R.S32.HI R41, RZ, 0x1f, R15 ;  /* 0x0000001fff297819 */ /* 0x002fe4000001140f */
[----:B------:R0:W-:Y:S03]  /*3cdb0*/  STL.64 [R1+0x4610], R48 ;  /* 0x0046103001007387 */ /* 0x0001e60000100a00 */
[----:B------:R-:W-:Y:S01]  /*3cdc0*/  IMAD.X R43, R41, 0x1, R3, P2 ;  /* 0x00000001292b7824 */ /* 0x000fe200010e0603 */
[----:B------:R-:W-:-:S04]  /*3cdd0*/  IADD3 R40, P4, R15, R6, RZ ;  /* 0x000000060f287210 */ /* 0x000fc80007f9e0ff */
[----:B------:R1:W-:Y:S01]  /*3cde0*/  STL.64 [R1+0x4608], R42 ;  /* 0x0046082a01007387 */ /* 0x0003e20000100a00 */
[C---:B0-----:R-:W-:Y:S02]  /*3cdf0*/  IADD3 R48, P1, R15.reuse, R0, RZ ;  /* 0x000000000f307210 */ /* 0x041fe40007f3e0ff */
[----:B-1----:R-:W-:Y:S01]  /*3ce00*/  IADD3 R42, P2, R15, R2, RZ ;  /* 0x000000020f2a7210 */ /* 0x002fe20007f5e0ff */
[----:B------:R-:W-:-:S04]  /*3ce10*/  IMAD.MOV.U32 R15, RZ, RZ, R41 ;  /* 0x000000ffff0f7224 */ /* 0x000fc800078e0029 */
[C---:B------:R-:W-:Y:S02]  /*3ce20*/  IMAD.X R41, R15.reuse, 0x1, R5, P4 ;  /* 0x000000010f297824 */ /* 0x040fe400020e0605 */
[C---:B------:R-:W-:Y:S02]  /*3ce30*/  IMAD.X R49, R15.reuse, 0x1, R7, P1 ;  /* 0x000000010f317824 */ /* 0x040fe400008e0607 */
[----:B------:R-:W-:Y:S01]  /*3ce40*/  IMAD.X R43, R15, 0x1, R13, P2 ;  /* 0x000000010f2b7824 */ /* 0x000fe200010e060d */
[----:B------:R0:W-:Y:S01]  /*3ce50*/  STL.64 [R1+0x4600], R40 ;  /* 0x0046002801007387 */ /* 0x0001e20000100a00 */
[----:B------:R-:W-:-:S03]  /*3ce60*/  SHF.R.S32.HI R15, RZ, 0x1f, R16 ;  /* 0x0000001fff0f7819 */ /* 0x000fc60000011410 */
[----:B------:R1:W-:Y:S01]  /*3ce70*/  STL.64 [R1+0x45f8], R48 ;  /* 0x0045f83001007387 */ /* 0x0003e20000100a00 */
[----:B0-----:R-:W-:-:S03]  /*3ce80*/  IADD3 R40, P4, R16, R4, RZ ;  /* 0x0000000410287210 */ /* 0x001fc60007f9e0ff */
[----:B------:R0:W-:Y:S02]  /*3ce90*/  STL.64 [R1+0x45f0], R42 ;  /* 0x0045f02a01007387 */ /* 0x0001e40000100a00 */
[----:B------:R-:W-:Y:S01]  /*3cea0*/  IMAD.X R41, R15, 0x1, R3, P4 ;  /* 0x000000010f297824 */ /* 0x000fe200020e0603 */
[----:B-1----:R-:W-:-:S04]  /*3ceb0*/  IADD3 R48, P1, R16, R6, RZ ;  /* 0x0000000610307210 */ /* 0x002fc80007f3e0ff */
[----:B------:R1:W-:Y:S01]  /*3cec0*/  STL.64 [R1+0x45e8], R40 ;  /* 0x0045e82801007387 */ /* 0x0003e20000100a00 */
[C---:B0-----:R-:W-:Y:S02]  /*3ced0*/  IADD3 R42, P2, R16.reuse, R0, RZ ;  /* 0x00000000102a7210 */ /* 0x041fe40007f5e0ff */
[----:B-1----:R-:W-:Y:S01]  /*3cee0*/  IADD3 R40, P4, R16, R2, RZ ;  /* 0x0000000210287210 */ /* 0x002fe20007f9e0ff */
[----:B------:R-:W-:-:S04]  /*3cef0*/  IMAD.MOV.U32 R16, RZ, RZ, R15 ;  /* 0x000000ffff107224 */ /* 0x000fc800078e000f */
[----:B------:R-:W-:Y:S01]  /*3cf00*/  IMAD.X R49, R16, 0x1, R5, P1 ;  /* 0x0000000110317824 */ /* 0x000fe200008e0605 */
[----:B------:R-:W-:-:S04]  /*3cf10*/  SHF.R.S32.HI R15, RZ, 0x1f, R17 ;  /* 0x0000001fff0f7819 */ /* 0x000fc80000011411 */
[----:B------:R0:W-:Y:S01]  /*3cf20*/  STL.64 [R1+0x45e0], R48 ;  /* 0x0045e03001007387 */ /* 0x0001e20000100a00 */
[C---:B------:R-:W-:Y:S02]  /*3cf30*/  IMAD.X R43, R16.reuse, 0x1, R7, P2 ;  /* 0x00000001102b7824 */ /* 0x040fe400010e0607 */
[----:B------:R-:W-:Y:S01]  /*3cf40*/  IMAD.X R41, R16, 0x1, R13, P4 ;  /* 0x0000000110297824 */ /* 0x000fe200020e060d */
[----:B0-----:R-:W-:Y:S02]  /*3cf50*/  IADD3 R48, P1, R17, R4, RZ ;  /* 0x0000000411307210 */ /* 0x001fe40007f3e0ff */
[----:B------:R0:W-:Y:S03]  /*3cf60*/  STL.64 [R1+0x45d8], R42 ;  /* 0x0045d82a01007387 */ /* 0x0001e60000100a00 */
[----:B------:R-:W-:Y:S01]  /*3cf70*/  IMAD.X R49, R15, 0x1, R3, P1 ;  /* 0x000000010f317824 */ /* 0x000fe200008e0603 */
[----:B------:R1:W-:Y:S04]  /*3cf80*/  STL.64 [R1+0x45d0], R40 ;  /* 0x0045d02801007387 */ /* 0x0003e80000100a00 */
[----:B------:R1:W-:Y:S01]  /*3cf90*/  STL.64 [R1+0x45c8], R48 ;  /* 0x0045c83001007387 */ /* 0x0003e20000100a00 */
[----:B0-----:R-:W-:-:S02]  /*3cfa0*/  IADD3 R42, P2, R17, R6, RZ ;  /* 0x00000006112a7210 */ /* 0x001fc40007f5e0ff */
[C---:B-1----:R-:W-:Y:S02]  /*3cfb0*/  IADD3 R40, P4, R17.reuse, R0, RZ ;  /* 0x0000000011287210 */ /* 0x042fe40007f9e0ff */
[----:B------:R-:W-:Y:S01]  /*3cfc0*/  IADD3 R48, P1, R17, R2, RZ ;  /* 0x0000000211307210 */ /* 0x000fe20007f3e0ff */
[C---:B------:R-:W-:Y:S01]  /*3cfd0*/  IMAD.X R43, R15.reuse, 0x1, R5, P2 ;  /* 0x000000010f2b7824 */ /* 0x040fe200010e0605 */
[C---:B------:R-:W-:Y:S01]  /*3cfe0*/  IADD3 R16, P2, R18.reuse, R4, RZ ;  /* 0x0000000412107210 */ /* 0x040fe20007f5e0ff */
[C---:B------:R-:W-:Y:S02]  /*3cff0*/  IMAD.X R41, R15.reuse, 0x1, R7, P4 ;  /* 0x000000010f297824 */ /* 0x040fe400020e0607 */
[----:B------:R-:W-:Y:S01]  /*3d000*/  IMAD.X R49, R15, 0x1, R13, P1 ;  /* 0x000000010f317824 */ /* 0x000fe200008e060d */
[----:B------:R-:W-:Y:S01]  /*3d010*/  SHF.R.S32.HI R15, RZ, 0x1f, R18 ;  /* 0x0000001fff0f7819 */ /* 0x000fe20000011412 */
[----:B------:R0:W-:Y:S04]  /*3d020*/  STL.64 [R1+0x45c0], R42 ;  /* 0x0045c02a01007387 */ /* 0x0001e80000100a00 */
[----:B------:R-:W-:Y:S01]  /*3d030*/  IMAD.X R17, R15, 0x1, R3, P2 ;  /* 0x000000010f117824 */ /* 0x000fe200010e0603 */
[----:B0-----:R-:W3:Y:S04]  /*3d040*/  LDL.LU.64 R42, [R1+0x5888] ;  /* 0x00588800012a7983 */ /* 0x001ee80000300a00 */
[----:B------:R0:W-:Y:S04]  /*3d050*/  STL.64 [R1+0x45b8], R40 ;  /* 0x0045b82801007387 */ /* 0x0001e80000100a00 */
[----:B------:R1:W-:Y:S04]  /*3d060*/  STL.64 [R1+0x45b0], R48 ;  /* 0x0045b03001007387 */ /* 0x0003e80000100a00 */
[----:B------:R1:W-:Y:S01]  /*3d070*/  STL.64 [R1+0x45a8], R16 ;  /* 0x0045a81001007387 */ /* 0x0003e20000100a00 */
[----:B0-----:R-:W-:-:S02]  /*3d080*/  IADD3 R40, P4, R18, R6, RZ ;  /* 0x0000000612287210 */ /* 0x001fc40007f9e0ff */
[----:B-1----:R-:W-:-:S03]  /*3d090*/  IADD3 R48, P1, R18, R0, RZ ;  /* 0x0000000012307210 */ /* 0x002fc60007f3e0ff */
[C---:B------:R-:W-:Y:S01]  /*3d0a0*/  IMAD.X R41, R15.reuse, 0x1, R5, P4 ;  /* 0x000000010f297824 */ /* 0x040fe200020e0605 */
[----:B------:R-:W-:Y:S01]  /*3d0b0*/  IADD3 R16, P2, R18, R2, RZ ;  /* 0x0000000212107210 */ /* 0x000fe20007f5e0ff */
[----:B------:R-:W-:-:S03]  /*3d0c0*/  IMAD.X R49, R15, 0x1, R7, P1 ;  /* 0x000000010f317824 */ /* 0x000fc600008e0607 */
[----:B------:R0:W-:Y:S01]  /*3d0d0*/  STL.64 [R1+0x45a0], R40 ;  /* 0x0045a02801007387 */ /* 0x0001e20000100a00 */
[----:B------:R-:W-:Y:S01]  /*3d0e0*/  SHF.R.S32.HI R64, RZ, 0x1f, R19 ;  /* 0x0000001fff407819 */ /* 0x000fe20000011413 */
[----:B------:R-:W-:Y:S02]  /*3d0f0*/  IMAD.X R17, R15, 0x1, R13, P2 ;  /* 0x000000010f117824 */ /* 0x000fe400010e060d */
[----:B------:R1:W-:Y:S04]  /*3d100*/  STL.64 [R1+0x4598], R48 ;  /* 0x0045983001007387 */ /* 0x0003e80000100a00 */
[----:B------:R1:W-:Y:S01]  /*3d110*/  STL.64 [R1+0x4590], R16 ;  /* 0x0045901001007387 */ /* 0x0003e20000100a00 */
[C---:B0-----:R-:W-:Y:S02]  /*3d120*/  IADD3 R40, P4, R19.reuse, R4, RZ ;  /* 0x0000000413287210 */ /* 0x041fe40007f9e0ff */
[----:B-1----:R-:W-:-:S03]  /*3d130*/  IADD3 R48, P1, R19, R6, RZ ;  /* 0x0000000613307210 */ /* 0x002fc60007f3e0ff */
[C---:B------:R-:W-:Y:S01]  /*3d140*/  IMAD.X R41, R64.reuse, 0x1, R3, P4 ;  /* 0x0000000140297824 */ /* 0x040fe200020e0603 */
[----:B------:R-:W-:Y:S01]  /*3d150*/  IADD3 R16, P2, R19, R0, RZ ;  /* 0x0000000013107210 */ /* 0x000fe20007f5e0ff */
[----:B------:R-:W-:-:S03]  /*3d160*/  IMAD.X R49, R64, 0x1, R5, P1 ;  /* 0x0000000140317824 */ /* 0x000fc600008e0605 */
[----:B------:R0:W-:Y:S01]  /*3d170*/  STL.64 [R1+0x4588], R40 ;  /* 0x0045882801007387 */ /* 0x0001e20000100a00 */
[----:B------:R-:W-:-:S03]  /*3d180*/  IMAD.X R17, R64, 0x1, R7, P2 ;  /* 0x0000000140117824 */ /* 0x000fc600010e0607 */
[----:B------:R1:W-:Y:S01]  /*3d190*/  STL.64 [R1+0x4580], R48 ;  /* 0x0045803001007387 */ /* 0x0003e20000100a00 */
[----:B------:R-:W-:-:S03]  /*3d1a0*/  SHF.R.S32.HI R37, RZ, 0x1f, R20 ;  /* 0x0000001fff257819 */ /* 0x000fc60000011414 */
[----:B------:R1:W-:Y:S01]  /*3d1b0*/  STL.64 [R1+0x4578], R16 ;  /* 0x0045781001007387 */ /* 0x0003e20000100a00 */
[----:B0-----:R-:W-:Y:S02]  /*3d1c0*/  IADD3 R40, P4, R19, R2, RZ ;  /* 0x0000000213287210 */ /* 0x001fe40007f9e0ff */
[----:B-1----:R-:W-:-:S03]  /*3d1d0*/  IADD3 R48, P1, R20, R4, RZ ;  /* 0x0000000414307210 */ /* 0x002fc60007f3e0ff */
[----:B------:R-:W-:Y:S01]  /*3d1e0*/  IMAD.X R41, R64, 0x1, R13, P4 ;  /* 0x0000000140297824 */ /* 0x000fe200020e060d */
[----:B------:R-:W-:Y:S01]  /*3d1f0*/  IADD3 R16, P2, R20, R6, RZ ;  /* 0x0000000614107210 */ /* 0x000fe20007f5e0ff */
[----:B------:R-:W-:-:S03]  /*3d200*/  IMAD.X R49, R37, 0x1, R3, P1 ;  /* 0x0000000125317824 */ /* 0x000fc600008e0603 */
[----:B------:R0:W-:Y:S01]  /*3d210*/  STL.64 [R1+0x4570], R40 ;  /* 0x0045702801007387 */ /* 0x0001e20000100a00 */
[----:B------:R-:W-:-:S03]  /*3d220*/  IMAD.X R17, R37, 0x1, R5, P2 ;  /* 0x0000000125117824 */ /* 0x000fc600010e0605 */
[----:B------:R1:W-:Y:S01]  /*3d230*/  STL.64 [R1+0x4568], R48 ;  /* 0x0045683001007387 */ /* 0x0003e20000100a00 */
[----:B------:R-:W-:-:S03]  /*3d240*/  SHF.R.S32.HI R15, RZ, 0x1f, R21 ;  /* 0x0000001fff0f7819 */ /* 0x000fc60000011415 */
[----:B------:R1:W-:Y:S01]  /*3d250*/  STL.64 [R1+0x4560], R16 ;  /* 0x0045601001007387 */ /* 0x0003e20000100a00 */
[C---:B0-----:R-:W-:Y:S02]  /*3d260*/  IADD3 R40, P4, R20.reuse, R0, RZ ;  /* 0x0000000014287210 */ /* 0x041fe40007f9e0ff */
[----:B-1----:R-:W-:-:S03]  /*3d270*/  IADD3 R48, P1, R20, R2, RZ ;  /* 0x0000000214307210 */ /* 0x002fc60007f3e0ff */
[----:B------:R-:W-:Y:S01]  /*3d280*/  IMAD.X R41, R37, 0x1, R7, P4 ;  /* 0x0000000125297824 */ /* 0x000fe200020e0607 */
[----:B------:R-:W-:Y:S01]  /*3d290*/  IADD3 R16, P2, R21, R4, RZ ;  /* 0x0000000415107210 */ /* 0x000fe20007f5e0ff */
[----:B------:R-:W-:-:S03]  /*3d2a0*/  IMAD.X R49, R37, 0x1, R13, P1 ;  /* 0x0000000125317824 */ /* 0x000fc600008e060d */
[----:B------:R0:W-:Y:S01]  /*3d2b0*/  STL.64 [R1+0x4558], R40 ;  /* 0x0045582801007387 */ /* 0x0001e20000100a00 */
[----:B------:R-:W-:-:S03]  /*3d2c0*/  IMAD.X R17, R15, 0x1, R3, P2 ;  /* 0x000000010f117824 */ /* 0x000fc600010e0603 */
[----:B------:R1:W-:Y:S04]  /*3d2d0*/  STL.64 [R1+0x4550], R48 ;  /* 0x0045503001007387 */ /* 0x0003e80000100a00 */
[----:B------:R1:W-:Y:S01]  /*3d2e0*/  STL.64 [R1+0x4548], R16 ;  /* 0x0045481001007387 */ /* 0x0003e20000100a00 */
[C---:B0-----:R-:W-:Y:S02]  /*3d2f0*/  IADD3 R40, P4, R21.reuse, R6, RZ ;  /* 0x0000000615287210 */ /* 0x041fe40007f9e0ff */
[----:B-1----:R-:W-:-:S03]  /*3d300*/  IADD3 R48, P1, R21, R0, RZ ;  /* 0x0000000015307210 */ /* 0x002fc60007f3e0ff */
[----:B------:R-:W-:Y:S01]  /*3d310*/  IMAD.X R41, R15, 0x1, R5, P4 ;  /* 0x000000010f297824 */ /* 0x000fe200020e0605 */
[----:B------:R-:W-:Y:S01]  /*3d320*/  IADD3 R16, P2, R21, R2, RZ ;  /* 0x0000000215107210 */ /* 0x000fe20007f5e0ff */
[----:B------:R-:W-:-:S03]  /*3d330*/  IMAD.X R49, R15, 0x1, R7, P1 ;  /* 0x000000010f317824 */ /* 0x000fc600008e0607 */
[----:B------:R0:W-:Y:S01]  /*3d340*/  STL.64 [R1+0x4540], R40 ;  /* 0x0045402801007387 */ /* 0x0001e20000100a00 */
[C---:B------:R-:W-:Y:S01]  /*3d350*/  IADD3 R64, P1, R22.reuse, R6, RZ ;  /* 0x0000000616407210 */ /* 0x040fe20007f3e0ff */
[----:B------:R-:W-:Y:S01]  /*3d360*/  IMAD.X R17, R15, 0x1, R13, P2 ;  /* 0x000000010f117824 */ /* 0x000fe200010e060d */
[----:B------:R-:W-:Y:S01]  /*3d370*/  SHF.R.S32.HI R15, RZ, 0x1f, R22 ;  /* 0x0000001fff0f7819 */ /* 0x000fe20000011416 */
[----:B------:R-:W-:Y:S01]  /*3d380*/  IMAD.MOV.U32 R37, RZ, RZ, R65 ;  /* 0x000000ffff257224 */ /* 0x000fe200078e0041 */
[----:B0-----:R-:W-:-:S03]  /*3d390*/  IADD3 R40, P4, R22, R4, RZ ;  /* 0x0000000416287210 */ /* 0x001fc60007f9e0ff */
[C---:B------:R-:W-:Y:S01]  /*3d3a0*/  IMAD.X R65, R15.reuse, 0x1, R5, P1 ;  /* 0x000000010f417824 */ /* 0x040fe200008e0605 */
[----:B------:R0:W-:Y:S01]  /*3d3b0*/  STL.64 [R1+0x4538], R48 ;  /* 0x0045383001007387 */ /* 0x0001e20000100a00 */
[----:B------:R-:W-:Y:S01]  /*3d3c0*/  IMAD.X R41, R15, 0x1, R3, P4 ;  /* 0x000000010f297824 */ /* 0x000fe200020e0603 */
[----:B------:R-:W-:Y:S02]  /*3d3d0*/  SHF.R.S32.HI R36, RZ, 0x1f, R23 ;  /* 0x0000001fff247819 */ /* 0x000fe40000011417 */
[----:B0-----:R-:W3:Y:S04]  /*3d3e0*/  LDL.LU.64 R48, [R1+0x5880] ;  /* 0x0058800001307983 */ /* 0x001ee80000300a00 */
[----:B------:R0:W-:Y:S04]  /*3d3f0*/  STL.64 [R1+0x4530], R16 ;  /* 0x0045301001007387 */ /* 0x0001e80000100a00 */
[----:B------:R1:W-:Y:S04]  /*3d400*/  STL.64 [R1+0x4528], R40 ;  /* 0x0045282801007387 */ /* 0x0003e80000100a00 */
[----:B------:R2:W-:Y:S01]  /*3d410*/  STL.64 [R1+0x4520], R64 ;  /* 0x0045204001007387 */ /* 0x0005e20000100a00 */
[----:B0-----:R-:W-:-:S02]  /*3d420*/  IADD3 R16, P2, R22, R0, RZ ;  /* 0x0000000016107210 */ /* 0x001fc40007f5e0ff */
[----:B-1----:R-:W-:-:S03]  /*3d430*/  IADD3 R40, P4, R22, R2, RZ ;  /* 0x0000000216287210 */ /* 0x002fc60007f9e0ff */
[----:B------:R-:W-:Y:S01]  /*3d440*/  IMAD.X R17, R15, 0x1, R7, P2 ;  /* 0x000000010f117824 */ /* 0x000fe200010e0607 */
[----:B--2---:R-:W-:Y:S01]  /*3d450*/  IADD3 R64, P1, R23, R4, RZ ;  /* 0x0000000417407210 */ /* 0x004fe20007f3e0ff */
[----:B------:R-:W-:-:S03]  /*3d460*/  IMAD.X R41, R15, 0x1, R13, P4 ;  /* 0x000000010f297824 */ /* 0x000fc600020e060d */
[----:B------:R0:W-:Y:S01]  /*3d470*/  STL.64 [R1+0x4518], R16 ;  /* 0x0045181001007387 */ /* 0x0001e20000100a00 */
[----:B------:R-:W-:-:S03]  /*3d480*/  IMAD.X R65, R36, 0x1, R3, P1 ;  /* 0x0000000124417824 */ /* 0x000fc600008e0603 */
[----:B------:R-:W-:Y:S04]  /*3d490*/  STL.64 [R1+0x4510], R40 ;  /* 0x0045102801007387 */ /* 0x000fe80000100a00 */
[----:B------:R1:W-:Y:S01]  /*3d4a0*/  STL.64 [R1+0x4508], R64 ;  /* 0x0045084001007387 */ /* 0x0003e20000100a00 */
[C---:B0-----:R-:W-:Y:S01]  /*3d4b0*/  IADD3 R16, P2, R23.reuse, R6, RZ ;  /* 0x0000000617107210 */ /* 0x041fe20007f5e0ff */
[----:B-1----:R-:W-:Y:S01]  /*3d4c0*/  IMAD.MOV.U32 R65, RZ, RZ, R36 ;  /* 0x000000ffff417224 */ /* 0x002fe200078e0024 */
[----:B------:R-:W-:-:S03]  /*3d4d0*/  IADD3 R40, P4, R23, R0, RZ ;  /* 0x0000000017287210 */ /* 0x000fc60007f9e0ff */
[----:B------:R-:W-:Y:S01]  /*3d4e0*/  IMAD.X R17, R65, 0x1, R5, P2 ;  /* 0x0000000141117824 */ /* 0x000fe200010e0605 */
[----:B------:R-:W-:Y:S01]  /*3d4f0*/  IADD3 R64, P1, R23, R2, RZ ;  /* 0x0000000217407210 */ /* 0x000fe20007f3e0ff */
[----:B------:R-:W-:Y:S01]  /*3d500*/  IMAD.MOV.U32 R15, RZ, RZ, R37 ;  /* 0x000000ffff0f7224 */ /* 0x000fe200078e0025 */
[----:B------:R-:W-:Y:S02]  /*3d510*/  SHF.R.S32.HI R37, RZ, 0x1f, R153 ;  /* 0x0000001fff257819 */ /* 0x000fe40000011499 */
[----:B------:R0:W-:Y:S01]  /*3d520*/  STL.64 [R1+0x4500], R16 ;  /* 0x0045001001007387 */ /* 0x0001e20000100a00 */
[C---:B------:R-:W-:Y:S02]  /*3d530*/  IMAD.X R41, R65.reuse, 0x1, R7, P4 ;  /* 0x0000000141297824 */ /* 0x040fe400020e0607 */
[----:B------:R-:W-:Y:S01]  /*3d540*/  IMAD.X R65, R65, 0x1, R13, P1 ;  /* 0x0000000141417824 */ /* 0x000fe200008e060d */
[----:B0-----:R-:W-:Y:S02]  /*3d550*/  IADD3 R16, P2, R153, R4, RZ ;  /* 0x0000000499107210 */ /* 0x001fe40007f5e0ff */
[----:B------:R0:W-:Y:S03]  /*3d560*/  STL.64 [R1+0x44f8], R40 ;  /* 0x0044f82801007387 */ /* 0x0001e60000100a00 */
[----:B------:R-:W-:Y:S01]  /*3d570*/  IMAD.X R17, R37, 0x1, R3, P2 ;  /* 0x0000000125117824 */ /* 0x000fe200010e0603 */
[----:B------:R-:W-:Y:S01]  /*3d580*/  IADD3 R36, P4, R153, R6, RZ ;  /* 0x0000000699247210 */ /* 0x000fe20007f9e0ff */
[----:B0-----:R-:W2:Y:S04]  /*3d590*/  LDL.LU.64 R40, [R1+0x5878] ;  /* 0x0058780001287983 */ /* 0x001ea80000300a00 */
[----:B------:R-:W-:Y:S04]  /*3d5a0*/  STL.64 [R1+0x44f0], R64 ;  /* 0x0044f04001007387 */ /* 0x000fe80000100a00 */
[----:B------:R0:W-:Y:S02]  /*3d5b0*/  STL.64 [R1+0x44e8], R16 ;  /* 0x0044e81001007387 */ /* 0x0001e40000100a00 */
[----:B0-----:R-:W-:-:S04]  /*3d5c0*/  IMAD.MOV.U32 R17, RZ, RZ, R37 ;  /* 0x000000ffff117224 */ /* 0x001fc800078e0025 */
[----:B------:R-:W-:Y:S01]  /*3d5d0*/  IMAD.X R37, R17, 0x1, R5, P4 ;  /* 0x0000000111257824 */ /* 0x000fe200020e0605 */
[C---:B------:R-:W-:Y:S02]  /*3d5e0*/  IADD3 R64, P1, R153.reuse, R0, RZ ;  /* 0x0000000099407210 */ /* 0x040fe40007f3e0ff */
[----:B------:R-:W-:Y:S02]  /*3d5f0*/  IADD3 R16, P2, R153, R2, RZ ;  /* 0x0000000299107210 */ /* 0x000fe40007f5e0ff */
[----:B------:R0:W-:Y:S01]  /*3d600*/  STL.64 [R1+0x44e0], R36 ;  /* 0x0044e02401007387 */ /* 0x0001e20000100a00 */
[----:B------:R-:W-:Y:S01]  /*3d610*/  SHF.R.S32.HI R153, RZ, 0x1f, R154 ;  /* 0x0000001fff997819 */ /* 0x000fe2000001149a */
[C---:B------:R-:W-:Y:S02]  /*3d620*/  IMAD.X R65, R17.reuse, 0x1, R7, P1 ;  /* 0x0000000111417824 */ /* 0x040fe400008e0607 */
[----:B------:R-:W-:Y:S01]  /*3d630*/  IMAD.X R17, R17, 0x1, R13, P2 ;  /* 0x0000000111117824 */ /* 0x000fe200010e060d */
[----:B0-----:R-:W-:-:S02]  /*3d640*/  IADD3 R36, P4, R154, R4, RZ ;  /* 0x000000049a247210 */ /* 0x001fc40007f9e0ff */
[----:B------:R0:W-:Y:S03]  /*3d650*/  STL.64 [R1+0x44d8], R64 ;  /* 0x0044d84001007387 */ /* 0x0001e60000100a00 */
[----:B------:R-:W-:Y:S01]  /*3d660*/  IMAD.X R37, R153, 0x1, R3, P4 ;  /* 0x0000000199257824 */ /* 0x000fe200020e0603 */
[----:B------:R1:W-:Y:S04]  /*3d670*/  STL.64 [R1+0x44d0], R16 ;  /* 0x0044d01001007387 */ /* 0x0003e80000100a00 */
[----:B------:R4:W-:Y:S01]  /*3d680*/  STL.64 [R1+0x44c8], R36 ;  /* 0x0044c82401007387 */ /* 0x0009e20000100a00 */
[C---:B0-----:R-:W-:Y:S02]  /*3d690*/  IADD3 R64, P1, R154.reuse, R6, RZ ;  /* 0x000000069a407210 */ /* 0x041fe40007f3e0ff */
[----:B-1----:R-:W-:-:S02]  /*3d6a0*/  IADD3 R16, P2, R154, R0, RZ ;  /* 0x000000009a107210 */ /* 0x002fc40007f5e0ff */
[----:B----4-:R-:W-:Y:S01]  /*3d6b0*/  IADD3 R36, P4, R154, R2, RZ ;  /* 0x000000029a247210 */ /* 0x010fe20007f9e0ff */
[----:B------:R-:W-:Y:S02]  /*3d6c0*/  IMAD.MOV.U32 R154, RZ, RZ, R153 ;  /* 0x000000ffff9a7224 */ /* 0x000fe400078e0099 */
[----:B------:R-:W-:Y:S02]  /*3d6d0*/  IMAD.MOV.U32 R46, RZ, RZ, R93 ;  /* 0x000000ffff2e7224 */ /* 0x000fe400078e005d */
[C---:B------:R-:W-:Y:S02]  /*3d6e0*/  IMAD.X R65, R154.reuse, 0x1, R5, P1 ;  /* 0x000000019a417824 */ /* 0x040fe400008e0605 */
[----:B------:R-:W-:Y:S01]  /*3d6f0*/  IMAD.X R17, R154, 0x1, R7, P2 ;  /* 0x000000019a117824 */ /* 0x000fe200010e0607 */
[----:B------:R-:W-:Y:S02]  /*3d700*/  SHF.R.S32.HI R150, RZ, 0x1f, R46 ;  /* 0x0000001fff967819 */ /* 0x000fe4000001142e */
[----:B------:R0:W-:Y:S01]  /*3d710*/  STL.64 [R1+0x44c0], R64 ;  /* 0x0044c04001007387 */ /* 0x0001e20000100a00 */
[----:B------:R-:W-:Y:S01]  /*3d720*/  IMAD.MOV.U32 R47, RZ, RZ, R95 ;  /* 0x000000ffff2f7224 */ /* 0x000fe200078e005f */
[----:B------:R-:W-:-:S02]  /*3d730*/  SHF.R.S32.HI R153, RZ, 0x1f, R155 ;  /* 0x0000001fff997819 */ /* 0x000fc4000001149b */
[----:B------:R1:W-:Y:S01]  /*3d740*/  STL.64 [R1+0x44b8], R16 ;  /* 0x0044b81001007387 */ /* 0x0003e20000100a00 */
[----:B------:R-:W-:Y:S01]  /*3d750*/  IMAD.X R37, R154, 0x1, R13, P4 ;  /* 0x000000019a257824 */ /* 0x000fe200020e060d */
[----:B------:R-:W-:Y:S02]  /*3d760*/  SHF.R.S32.HI R148, RZ, 0x1f, R47 ;  /* 0x0000001fff947819 */ /* 0x000fe4000001142f */
[C---:B0-----:R-:W-:Y:S01]  /*3d770*/  IADD3 R64, P1, R155.reuse, R4, RZ ;  /* 0x000000049b407210 */ /* 0x041fe20007f3e0ff */
[----:B-1----:R-:W-:Y:S01]  /*3d780*/  IMAD.MOV.U32 R16, RZ, RZ, R46 ;  /* 0x000000ffff107224 */ /* 0x002fe200078e002e */
[----:B------:R-:W-:Y:S01]  /*3d790*/  IADD3 R46, P2, R155, R6, RZ ;  /* 0x000000069b2e7210 */ /* 0x000fe20007f5e0ff */
[----:B------:R-:W-:Y:S02]  /*3d7a0*/  IMAD.MOV.U32 R17, RZ, RZ, R15 ;  /* 0x000000ffff117224 */ /* 0x000fe400078e000f */
[----:B------:R-:W-:Y:S02]  /*3d7b0*/  IMAD.MOV.U32 R15, RZ, RZ, R47 ;  /* 0x000000ffff0f7224 */ /* 0x000fe400078e002f */
[----:B------:R-:W-:-:S02]  /*3d7c0*/  IMAD.X R65, R153, 0x1, R3, P1 ;  /* 0x0000000199417824 */ /* 0x000fc400008e0603 */
[----:B------:R-:W-:Y:S01]  /*3d7d0*/  IMAD.X R47, R153, 0x1, R5, P2 ;  /* 0x00000001992f7824 */ /* 0x000fe200010e0605 */
[----:B------:R0:W-:Y:S04]  /*3d7e0*/  STL.64 [R1+0x44b0], R36 ;  /* 0x0044b02401007387 */ /* 0x0001e80000100a00 */
[----:B------:R1:W-:Y:S04]  /*3d7f0*/  STL.64 [R1+0x44a8], R64 ;  /* 0x0044a84001007387 */ /* 0x0003e80000100a00 */
[----:B------:R4:W-:Y:S01]  /*3d800*/  STL.64 [R1+0x44a0], R46 ;  /* 0x0044a02e01007387 */ /* 0x0009e20000100a00 */
[----:B0-----:R-:W-:-:S02]  /*3d810*/  IADD3 R36, P4, R155, R0, RZ ;  /* 0x000000009b247210 */ /* 0x001fc40007f9e0ff */
[----:B-1----:R-:W-:Y:S02]  /*3d820*/  IADD3 R64, P1, R155, R2, RZ ;  /* 0x000000029b407210 */ /* 0x002fe40007f3e0ff */
[----:B------:R-:W-:Y:S02]  /*3d830*/  SHF.R.S32.HI R155, RZ, 0x1f, R156 ;  /* 0x0000001fff9b7819 */ /* 0x000fe4000001149c */
[C---:B----4-:R-:W-:Y:S01]  /*3d840*/  IADD3 R46, P2, R156.reuse, R4, RZ ;  /* 0x000000049c2e7210 */ /* 0x050fe20007f5e0ff */
[C---:B------:R-:W-:Y:S02]  /*3d850*/  IMAD.X R37, R153.reuse, 0x1, R7, P4 ;  /* 0x0000000199257824 */ /* 0x040fe400020e0607 */
[----:B------:R-:W-:Y:S02]  /*3d860*/  IMAD.X R65, R153, 0x1, R13, P1 ;  /* 0x0000000199417824 */ /* 0x000fe400008e060d */
[----:B------:R-:W-:Y:S01]  /*3d870*/  IMAD.X R47, R155, 0x1, R3, P2 ;  /* 0x000000019b2f7824 */ /* 0x000fe200010e0603 */
[----:B------:R0:W-:Y:S04]  /*3d880*/  STL.64 [R1+0x4498], R36 ;  /* 0x0044982401007387 */ /* 0x0001e80000100a00 */
[----:B------:R1:W-:Y:S04]  /*3d890*/  STL.64 [R1+0x4490], R64 ;  /* 0x0044904001007387 */ /* 0x0003e80000100a00 */
[----:B------:R4:W-:Y:S01]  /*3d8a0*/  STL.64 [R1+0x4488], R46 ;  /* 0x0044882e01007387 */ /* 0x0009e20000100a00 */
[----:B0-----:R-:W-:-:S02]  /*3d8b0*/  IADD3 R36, P4, R156, R6, RZ ;  /* 0x000000069c247210 */ /* 0x001fc40007f9e0ff */
[----:B-1----:R-:W-:-:S03]  /*3d8c0*/  IADD3 R64, P1, R156, R0, RZ ;  /* 0x000000009c407210 */ /* 0x002fc60007f3e0ff */
[C---:B------:R-:W-:Y:S01]  /*3d8d0*/  IMAD.X R37, R155.reuse, 0x1, R5, P4 ;  /* 0x000000019b257824 */ /* 0x040fe200020e0605 */
[----:B----4-:R-:W-:Y:S01]  /*3d8e0*/  IADD3 R46, P2, R156, R2, RZ ;  /* 0x000000029c2e7210 */ /* 0x010fe20007f5e0ff */
[----:B------:R-:W-:Y:S02]  /*3d8f0*/  IMAD.MOV.U32 R153, RZ, RZ, R17 ;  /* 0x000000ffff997224 */ /* 0x000fe400078e0011 */
[----:B------:R-:W-:Y:S02]  /*3d900*/  IMAD.X R65, R155, 0x1, R7, P1 ;  /* 0x000000019b417824 */ /* 0x000fe400008e0607 */
[----:B------:R-:W-:Y:S01]  /*3d910*/  IMAD.MOV.U32 R17, RZ, RZ, R32 ;  /* 0x000000ffff117224 */ /* 0x000fe200078e0020 */
[----:B------:R-:W-:Y:S01]  /*3d920*/  IADD3 R32, P4, R157, R4, RZ ;  /* 0x000000049d207210 */ /* 0x000fe20007f9e0ff */
[----:B------:R-:W-:Y:S01]  /*3d930*/  IMAD.X R47, R155, 0x1, R13, P2 ;  /* 0x000000019b2f7824 */ /* 0x000fe200010e060d */
[----:B------:R-:W-:Y:S01]  /*3d940*/  SHF.R.S32.HI R155, RZ, 0x1f, R157 ;  /* 0x0000001fff9b7819 */ /* 0x000fe2000001149d */
[----:B------:R0:W-:Y:S01]  /*3d950*/  STL.64 [R1+0x4480], R36 ;  /* 0x0044802401007387 */ /* 0x0001e20000100a00 */
[----:B------:R-:W-:-:S03]  /*3d960*/  IMAD.MOV.U32 R154, RZ, RZ, R33 ;  /* 0x000000ffff9a7224 */ /* 0x000fc600078e0021 */
[----:B------:R-:W-:Y:S01]  /*3d970*/  IMAD.X R33, R155, 0x1, R3, P4 ;  /* 0x000000019b217824 */ /* 0x000fe200020e0603 */
[----:B0-----:R-:W4:Y:S04]  /*3d980*/  LDL.LU.64 R36, [R1+0x5870] ;  /* 0x0058700001247983 */ /* 0x001f280000300a00 */
[----:B------:R0:W-:Y:S04]  /*3d990*/  STL.64 [R1+0x4478], R64 ;  /* 0x0044784001007387 */ /* 0x0001e80000100a00 */
[----:B------:R1:W-:Y:S01]  /*3d9a0*/  STL.64 [R1+0x4470], R46 ;  /* 0x0044702e01007387 */ /* 0x0003e20000100a00 */
[----:B0-----:R-:W-:-:S02]  /*3d9b0*/  IADD3 R64, P1, R157, R6, RZ ;  /* 0x000000069d407210 */ /* 0x001fc40007f3e0ff */
[----:B-1----:R-:W-:-:S03]  /*3d9c0*/  IADD3 R46, P2, R157, R0, RZ ;  /* 0x000000009d2e7210 */ /* 0x002fc60007f5e0ff */
[C---:B------:R-:W-:Y:S01]  /*3d9d0*/  IMAD.X R65, R155.reuse, 0x1, R5, P1 ;  /* 0x000000019b417824 */ /* 0x040fe200008e0605 */
[----:B------:R0:W-:Y:S01]  /*3d9e0*/  STL.64 [R1+0x4468], R32 ;  /* 0x0044682001007387 */ /* 0x0001e20000100a00 */
[----:B------:R-:W-:-:S03]  /*3d9f0*/  IMAD.X R47, R155, 0x1, R7, P2 ;  /* 0x000000019b2f7824 */ /* 0x000fc600010e0607 */
[----:B------:R1:W-:Y:S01]  /*3da00*/  STL.64 [R1+0x4460], R64 ;  /* 0x0044604001007387 */ /* 0x0003e20000100a00 */
[----:B------:R-:W-:-:S03]  /*3da10*/  IMAD.MOV.U32 R24, RZ, RZ, R97 ;  /* 0x000000ffff187224 */ /* 0x000fc600078e0061 */
[----:B------:R1:W-:Y:S01]  /*3da20*/  STL.64 [R1+0x4458], R46 ;  /* 0x0044582e01007387 */ /* 0x0003e20000100a00 */
[----:B0-----:R-:W-:Y:S02]  /*3da30*/  IADD3 R32, P4, R157, R2, RZ ;  /* 0x000000029d207210 */ /* 0x001fe40007f9e0ff */
[----:B-1----:R-:W-:-:S03]  /*3da40*/  IADD3 R64, P1, R158, R4, RZ ;  /* 0x000000049e407210 */ /* 0x002fc60007f3e0ff */
[----:B------:R-:W-:Y:S01]  /*3da50*/  IMAD.X R33, R155, 0x1, R13, P4 ;  /* 0x000000019b217824 */ /* 0x000fe200020e060d */
[----:B------:R-:W-:Y:S01]  /*3da60*/  SHF.R.S32.HI R47, RZ, 0x1f, R158 ;  /* 0x0000001fff2f7819 */ /* 0x000fe2000001149e */
[----:B------:R-:W-:Y:S01]  /*3da70*/  IMAD.MOV.U32 R157, RZ, RZ, R154 ;  /* 0x000000ffff9d7224 */ /* 0x000fe200078e009a */
[----:B------:R-:W-:Y:S02]  /*3da80*/  SHF.R.S32.HI R28, RZ, 0x1f, R66 ;  /* 0x0000001fff1c7819 */ /* 0x000fe40000011442 */
[----:B------:R0:W-:Y:S01]  /*3da90*/  STL.64 [R1+0x4450], R32 ;  /* 0x0044502001007387 */ /* 0x0001e20000100a00 */
[--C-:B------:R-:W-:Y:S01]  /*3daa0*/  SHF.R.S32.HI R66, RZ, 0x1f, R24.reuse ;  /* 0x0000001fff427819 */ /* 0x100fe20000011418 */
[----:B------:R-:W-:Y:S01]  /*3dab0*/  IMAD.X R65, R47, 0x1, R3, P1 ;  /* 0x000000012f417824 */ /* 0x000fe200008e0603 */
[C---:B------:R-:W-:Y:S01]  /*3dac0*/  IADD3 R46, P2, R158.reuse, R6, RZ ;  /* 0x000000069e2e7210 */ /* 0x040fe20007f5e0ff */
[----:B------:R-:W-:Y:S01]  /*3dad0*/  IMAD.MOV.U32 R154, RZ, RZ, R24 ;  /* 0x000000ffff9a7224 */ /* 0x000fe200078e0018 */
[----:B------:R-:W-:-:S02]  /*3dae0*/  IADD3 R24, P1, R158, R2, RZ ;  /* 0x000000029e187210 */ /* 0x000fc40007f3e0ff */
[----:B0-----:R-:W-:Y:S01]  /*3daf0*/  IADD3 R32, P4, R158, R0, RZ ;  /* 0x000000009e207210 */ /* 0x001fe20007f9e0ff */
[----:B------:R-:W-:Y:S01]  /*3db00*/  IMAD.MOV.U32 R158, RZ, RZ, R47 ;  /* 0x000000ffff9e7224 */ /* 0x000fe200078e002f */
[----:B------:R0:W-:Y:S01]  /*3db10*/  STL.64 [R1+0x4448], R64 ;  /* 0x0044484001007387 */ /* 0x0001e20000100a00 */
[----:B------:R-:W-:Y:S02]  /*3db20*/  IMAD.MOV.U32 R25, RZ, RZ, R77 ;  /* 0x000000ffff197224 */ /* 0x000fe400078e004d */
[C---:B------:R-:W-:Y:S02]  /*3db30*/  IMAD.X R47, R158.reuse, 0x1, R5, P2 ;  /* 0x000000019e2f7824 */ /* 0x040fe400010e0605 */
[C---:B------:R-:W-:Y:S02]  /*3db40*/  IMAD.X R33, R158.reuse, 0x1, R7, P4 ;  /* 0x000000019e217824 */ /* 0x040fe400020e0607 */
[----:B------:R-:W-:Y:S02]  /*3db50*/  IMAD.MOV.U32 R155, RZ, RZ, R153 ;  /* 0x000000ffff9b7224 */ /* 0x000fe400078e0099 */
[----:B------:R-:W-:Y:S01]  /*3db60*/  IMAD.MOV.U32 R153, RZ, RZ, R25 ;  /* 0x000000ffff997224 */ /* 0x000fe200078e0019 */
[----:B0-----:R-:W4:Y:S01]  /*3db70*/  LDL.LU.64 R64, [R1+0x5868] ;  /* 0x0058680001407983 */ /* 0x001f220000300a00 */
[----:B------:R-:W-:-:S03]  /*3db80*/  IMAD.X R25, R158, 0x1, R13, P1 ;  /* 0x000000019e197824 */ /* 0x000fc600008e060d */
[----:B------:R0:W-:Y:S04]  /*3db90*/  STL.64 [R1+0x4440], R46 ;  /* 0x0044402e01007387 */ /* 0x0001e80000100a00 */
[----:B------:R1:W-:Y:S01]  /*3dba0*/  STL.64 [R1+0x4438], R32 ;  /* 0x0044382001007387 */ /* 0x0003e20000100a00 */
[C---:B0-----:R-:W-:Y:S02]  /*3dbb0*/  IADD3 R46, P2, R159.reuse, R4, RZ ;  /* 0x000000049f2e7210 */ /* 0x041fe40007f5e0ff */
[----:B-1----:R-:W-:Y:S01]  /*3dbc0*/  SHF.R.S32.HI R33, RZ, 0x1f, R159 ;  /* 0x0000001fff217819 */ /* 0x002fe2000001149f */
[----:B------:R0:W-:Y:S01]  /*3dbd0*/  STL.64 [R1+0x4430], R24 ;  /* 0x0044301801007387 */ /* 0x0001e20000100a00 */
[----:B------:R-:W-:-:S03]  /*3dbe0*/  IADD3 R32, P4, R159, R6, RZ ;  /* 0x000000069f207210 */ /* 0x000fc60007f9e0ff */
[----:B------:R-:W-:Y:S01]  /*3dbf0*/  IMAD.X R47, R33, 0x1, R3, P2 ;  /* 0x00000001212f7824 */ /* 0x000fe200010e0603 */
[C---:B------:R-:W-:Y:S02]  /*3dc00*/  IADD3 R158, P2, R159.reuse, R2, RZ ;  /* 0x000000029f9e7210 */ /* 0x040fe40007f5e0ff */
[----:B0-----:R-:W-:Y:S01]  /*3dc10*/  IADD3 R24, P1, R159, R0, RZ ;  /* 0x000000009f187210 */ /* 0x001fe20007f3e0ff */
[----:B------:R-:W-:Y:S01]  /*3dc20*/  IMAD.MOV.U32 R159, RZ, RZ, R33 ;  /* 0x000000ffff9f7224 */ /* 0x000fe200078e0021 */
[----:B------:R0:W-:Y:S03]  /*3dc30*/  STL.64 [R1+0x4428], R46 ;  /* 0x0044282e01007387 */ /* 0x0001e60000100a00 */
[C---:B------:R-:W-:Y:S02]  /*3dc40*/  IMAD.X R33, R159.reuse, 0x1, R5, P4 ;  /* 0x000000019f217824 */ /* 0x040fe400020e0605 */
[C---:B------:R-:W-:Y:S01]  /*3dc50*/  IMAD.X R25, R159.reuse, 0x1, R7, P1 ;  /* 0x000000019f197824 */ /* 0x040fe200008e0607 */
[----:B0-----:R-:W4:Y:S04]  /*3dc60*/  LDL.LU.64 R46, [R1+0x5860] ;  /* 0x00586000012e7983 */ /* 0x001f280000300a00 */
        /* <DEDUP_REMOVED lines=9> */
[----:B0-----:R-:W-:Y:S02]  /*3dd00*/  IMAD.MOV.U32 R158, RZ, RZ, R155 ;  /* 0x000000ffff9e7224 */ /* 0x001fe400078e009b */
[----:B------:R-:W-:Y:S02]  /*3dd10*/  IMAD.MOV.U32 R155, RZ, RZ, R153 ;  /* 0x000000ffff9b7224 */ /* 0x000fe400078e0099 */
[----:B-1----:R-:W-:-:S04]  /*3dd20*/  IMAD.MOV.U32 R33, RZ, RZ, R25 ;  /* 0x000000ffff217224 */ /* 0x002fc800078e0019 */
[----:B------:R-:W-:Y:S02]  /*3dd30*/  IMAD.X R25, R33, 0x1, R5, P1 ;  /* 0x0000000121197824 */ /* 0x000fe400008e0605 */
[----:B------:R-:W-:Y:S01]  /*3dd40*/  IMAD.MOV.U32 R153, RZ, RZ, R66 ;  /* 0x000000ffff997224 */ /* 0x000fe200078e0042 */
[C---:B------:R-:W-:Y:S01]  /*3dd50*/  IADD3 R66, P2, R160.reuse, R0, RZ ;  /* 0x00000000a0427210 */ /* 0x040fe20007f5e0ff */
[----:B------:R-:W-:Y:S01]  /*3dd60*/  IMAD.MOV.U32 R159, RZ, RZ, R157 ;  /* 0x000000ffff9f7224 */ /* 0x000fe200078e009d */
[----:B------:R-:W-:Y:S01]  /*3dd70*/  IADD3 R32, P4, R160, R2, RZ ;  /* 0x00000002a0207210 */ /* 0x000fe20007f9e0ff */
[----:B------:R0:W-:Y:S01]  /*3dd80*/  STL.64 [R1+0x4400], R24 ;  /* 0x0044001801007387 */ /* 0x0001e20000100a00 */
[----:B------:R-:W-:Y:S01]  /*3dd90*/  IMAD.MOV.U32 R157, RZ, RZ, R154 ;  /* 0x000000ffff9d7224 */ /* 0x000fe200078e009a */
[----:B------:R-:W-:Y:S01]  /*3dda0*/  SHF.R.S32.HI R160, RZ, 0x1f, R161 ;  /* 0x0000001fffa07819 */ /* 0x000fe200000114a1 */
[----:B------:R-:W-:Y:S02]  /*3ddb0*/  IMAD.MOV.U32 R154, RZ, RZ, R16 ;  /* 0x000000ffff9a7224 */ /* 0x000fe400078e0010 */
[----:B------:R-:W-:-:S02]  /*3ddc0*/  IMAD.MOV.U32 R16, RZ, RZ, R67 ;  /* 0x000000ffff107224 */ /* 0x000fc400078e0043 */
[----:B------:R-:W-:Y:S01]  /*3ddd0*/  IMAD.X R67, R33, 0x1, R7, P2 ;  /* 0x0000000121437824 */ /* 0x000fe200010e0607 */
[----:B0-----:R-:W-:Y:S01]  /*3dde0*/  IADD3 R24, P1, R161, R4, RZ ;  /* 0x00000004a1187210 */ /* 0x001fe20007f3e0ff */
[----:B------:R-:W-:-:S03]  /*3ddf0*/  IMAD.X R33, R33, 0x1, R13, P4 ;  /* 0x0000000121217824 */ /* 0x000fc600020e060d */
[----:B------:R0:W-:Y:S01]  /*3de00*/  STL.64 [R1+0x43f8], R66 ;  /* 0x0043f84201007387 */ /* 0x0001e20000100a00 */
[----:B------:R-:W-:-:S03]  /*3de10*/  IMAD.X R25, R160, 0x1, R3, P1 ;  /* 0x00000001a0197824 */ /* 0x000fc600008e0603 */
[----:B------:R1:W-:Y:S04]  /*3de20*/  STL.64 [R1+0x43f0], R32 ;  /* 0x0043f02001007387 */ /* 0x0003e80000100a00 */
[----:B------:R3:W-:Y:S01]  /*3de30*/  STL.64 [R1+0x43e8], R24 ;  /* 0x0043e81801007387 */ /* 0x0007e20000100a00 */
[C---:B0-----:R-:W-:Y:S02]  /*3de40*/  IADD3 R66, P2, R161.reuse, R6, RZ ;  /* 0x00000006a1427210 */ /* 0x041fe40007f5e0ff */
[----:B-1----:R-:W-:Y:S01]  /*3de50*/  IADD3 R32, P4, R161, R0, RZ ;  /* 0x00000000a1207210 */ /* 0x002fe20007f9e0ff */
[----:B---3--:R-:W-:-:S04]  /*3de60*/  IMAD.MOV.U32 R25, RZ, RZ, R160 ;  /* 0x000000ffff197224 */ /* 0x008fc800078e00a0 */
[C---:B------:R-:W-:Y:S02]  /*3de70*/  IMAD.X R67, R25.reuse, 0x1, R5, P2 ;  /* 0x0000000119437824 */ /* 0x040fe400010e0605 */
[----:B------:R-:W-:Y:S01]  /*3de80*/  IMAD.X R33, R25, 0x1, R7, P4 ;  /* 0x0000000119217824 */ /* 0x000fe200020e0607 */
[----:B------:R-:W-:Y:S02]  /*3de90*/  IADD3 R24, P1, R161, R2, RZ ;  /* 0x00000002a1187210 */ /* 0x000fe40007f3e0ff */
[----:B------:R0:W-:Y:S01]  /*3dea0*/  STL.64 [R1+0x43e0], R66 ;  /* 0x0043e04201007387 */ /* 0x0001e20000100a00 */
[----:B------:R-:W-:Y:S02]  /*3deb0*/  IADD3 R160, P2, R162, R4, RZ ;  /* 0x00000004a2a07210 */ /* 0x000fe40007f5e0ff */
[----:B------:R-:W-:Y:S01]  /*3dec0*/  IMAD.X R25, R25, 0x1, R13, P1 ;  /* 0x0000000119197824 */ /* 0x000fe200008e060d */
[----:B0-----:R-:W3:Y:S04]  /*3ded0*/  LDL.LU.64 R66, [R1+0x5858] ;  /* 0x0058580001427983 */ /* 0x001ee80000300a00 */
[----:B------:R0:W-:Y:S02]  /*3dee0*/  STL.64 [R1+0x43d8], R32 ;  /* 0x0043d82001007387 */ /* 0x0001e40000100a00 */
[----:B0-----:R-:W-:-:S02]  /*3def0*/  SHF.R.S32.HI R33, RZ, 0x1f, R162 ;  /* 0x0000001fff217819 */ /* 0x001fc400000114a2 */
        /* <DEDUP_REMOVED lines=10> */
[----:B------:R0:W-:Y:S04]  /*3dfa0*/  STL.64 [R1+0x43c0], R32 ;  /* 0x0043c02001007387 */ /* 0x0001e80000100a00 */
[----:B------:R-:W-:Y:S04]  /*3dfb0*/  STL.64 [R1+0x43b8], R24 ;  /* 0x0043b81801007387 */ /* 0x000fe80000100a00 */
[----:B------:R1:W-:Y:S01]  /*3dfc0*/  STL.64 [R1+0x43b0], R160 ;  /* 0x0043b0a001007387 */ /* 0x0003e20000100a00 */
[----:B0-----:R-:W-:-:S02]  /*3dfd0*/  IADD3 R32, P4, R163, R4, RZ ;  /* 0x00000004a3207210 */ /* 0x001fc40007f9e0ff */
[----:B-1----:R-:W-:Y:S01]  /*3dfe0*/  SHF.R.S32.HI R161, RZ, 0x1f, R163 ;  /* 0x0000001fffa17819 */ /* 0x002fe200000114a3 */
[----:B------:R-:W-:Y:S02]  /*3dff0*/  IMAD.MOV.U32 R160, RZ, RZ, R159 ;  /* 0x000000ffffa07224 */ /* 0x000fe400078e009f */
[----:B------:R-:W-:Y:S02]  /*3e000*/  IMAD.MOV.U32 R159, RZ, RZ, R158 ;  /* 0x000000ffff9f7224 */ /* 0x000fe400078e009e */
[----:B------:R-:W-:Y:S02]  /*3e010*/  IMAD.X R33, R161, 0x1, R3, P4 ;  /* 0x00000001a1217824 */ /* 0x000fe400020e0603 */
[----:B------:R-:W-:Y:S02]  /*3e020*/  IMAD.MOV.U32 R158, RZ, RZ, R157 ;  /* 0x000000ffff9e7224 */ /* 0x000fe400078e009d */
[----:B------:R-:W-:Y:S02]  /*3e030*/  IMAD.MOV.U32 R157, RZ, RZ, R155 ;  /* 0x000000ffff9d7224 */ /* 0x000fe400078e009b */
[----:B------:R-:W-:Y:S01]  /*3e040*/  IMAD.MOV.U32 R155, RZ, RZ, R154 ;  /* 0x000000ffff9b7224 */ /* 0x000fe200078e009a */
[----:B------:R-:W-:Y:S01]  /*3e050*/  IADD3 R24, P1, R163, R6, RZ ;  /* 0x00000006a3187210 */ /* 0x000fe20007f3e0ff */
[----:B------:R-:W-:Y:S01]  /*3e060*/  IMAD.MOV.U32 R154, RZ, RZ, R153 ;  /* 0x000000ffff9a7224 */ /* 0x000fe200078e0099 */
[----:B------:R0:W-:Y:S01]  /*3e070*/  STL.64 [R1+0x43a8], R32 ;  /* 0x0043a82001007387 */ /* 0x0001e20000100a00 */
[----:B------:R-:W-:-:S02]  /*3e080*/  IMAD.MOV.U32 R153, RZ, RZ, R16 ;  /* 0x000000ffff997224 */ /* 0x000fc400078e0010 */
[----:B------:R-:W-:Y:S02]  /*3e090*/  IMAD.MOV.U32 R16, RZ, RZ, R15 ;  /* 0x000000ffff107224 */ /* 0x000fe400078e000f */
[----:B------:R-:W-:Y:S01]  /*3e0a0*/  IMAD.MOV.U32 R15, RZ, RZ, R34 ;  /* 0x000000ffff0f7224 */ /* 0x000fe200078e0022 */
[C---:B------:R-:W-:Y:S01]  /*3e0b0*/  IADD3 R34, P2, R163.reuse, R0, RZ ;  /* 0x00000000a3227210 */ /* 0x040fe20007f5e0ff */
[----:B0-----:R-:W-:Y:S01]  /*3e0c0*/  IMAD.MOV.U32 R33, RZ, RZ, R161 ;  /* 0x000000ffff217224 */ /* 0x001fe200078e00a1 */
[----:B------:R-:W-:-:S03]  /*3e0d0*/  IADD3 R32, P4, R163, R2, RZ ;  /* 0x00000002a3207210 */ /* 0x000fc60007f9e0ff */
[C---:B------:R-:W-:Y:S01]  /*3e0e0*/  IMAD.X R25, R33.reuse, 0x1, R5, P1 ;  /* 0x0000000121197824 */ /* 0x040fe200008e0605 */
[----:B------:R0:W-:Y:S01]  /*3e0f0*/  STL [R1+0x4398], R34 ;  /* 0x0043982201007387 */ /* 0x0001e20000100800 */
[----:B------:R-:W-:Y:S02]  /*3e100*/  IMAD.MOV.U32 R162, RZ, RZ, R34 ;  /* 0x000000ffffa27224 */ /* 0x000fe400078e0022 */
[----:B------:R-:W-:Y:S01]  /*3e110*/  IMAD.MOV.U32 R163, RZ, RZ, R35 ;  /* 0x000000ffffa37224 */ /* 0x000fe200078e0023 */
[----:B------:R-:W-:Y:S01]  /*3e120*/  SHF.R.S32.HI R161, RZ, 0x1f, R164 ;  /* 0x0000001fffa17819 */ /* 0x000fe200000114a4 */
[C---:B------:R-:W-:Y:S01]  /*3e130*/  IMAD.X R163, R33.reuse, 0x1, R7, P2 ;  /* 0x0000000121a37824 */ /* 0x040fe200010e0607 */
[----:B0-----:R-:W3:Y:S04]  /*3e140*/  LDL.LU.64 R34, [R1+0x5850] ;  /* 0x0058500001227983 */ /* 0x001ee80000300a00 */
[----:B------:R0:W-:Y:S01]  /*3e150*/  STL.64 [R1+0x43a0], R24 ;  /* 0x0043a01801007387 */ /* 0x0001e20000100a00 */
[----:B------:R-:W-:Y:S01]  /*3e160*/  IMAD.X R33, R33, 0x1, R13, P4 ;  /* 0x0000000121217824 */ /* 0x000fe200020e060d */
[----:B------:R-:W-:-:S02]  /*3e170*/  IADD3 R162, P2, R164, R6, RZ ;  /* 0x00000006a4a27210 */ /* 0x000fc40007f5e0ff */
[----:B------:R1:W-:Y:S01]  /*3e180*/  STL [R1+0x439c], R163 ;  /* 0x00439ca301007387 */ /* 0x0003e20000100800 */
[----:B0-----:R-:W-:-:S03]  /*3e190*/  IADD3 R24, P1, R164, R4, RZ ;  /* 0x00000004a4187210 */ /* 0x001fc60007f3e0ff */
[----:B------:R0:W-:Y:S02]  /*3e1a0*/  STL.64 [R1+0x4390], R32 ;  /* 0x0043902001007387 */ /* 0x0001e40000100a00 */
[C---:B------:R-:W-:Y:S02]  /*3e1b0*/  IMAD.X R25, R161.reuse, 0x1, R3, P1 ;  /* 0x00000001a1197824 */ /* 0x040fe400008e0603 */
[----:B-1----:R-:W-:-:S03]  /*3e1c0*/  IMAD.X R163, R161, 0x1, R5, P2 ;  /* 0x00000001a1a37824 */ /* 0x002fc600010e0605 */
[----:B------:R1:W-:Y:S01]  /*3e1d0*/  STL.64 [R1+0x4388], R24 ;  /* 0x0043881801007387 */ /* 0x0003e20000100a00 */
[----:B0-----:R-:W-:-:S03]  /*3e1e0*/  IADD3 R32, P4, R164, R0, RZ ;  /* 0x00000000a4207210 */ /* 0x001fc60007f9e0ff */
[----:B------:R0:W-:Y:S01]  /*3e1f0*/  STL.64 [R1+0x4380], R162 ;  /* 0x004380a201007387 */ /* 0x0001e20000100a00 */
[----:B-1----:R-:W-:Y:S01]  /*3e200*/  IADD3 R24, P1, R164, R2, RZ ;  /* 0x00000002a4187210 */ /* 0x002fe20007f3e0ff */
[----:B------:R-:W-:Y:S01]  /*3e210*/  IMAD.X R33, R161, 0x1, R7, P4 ;  /* 0x00000001a1217824 */ /* 0x000fe200020e0607 */
[----:B0-----:R-:W-:-:S03]  /*3e220*/  IADD3 R162, P2, R165, R4, RZ ;  /* 0x00000004a5a27210 */ /* 0x001fc60007f5e0ff */
[----:B------:R-:W-:Y:S01]  /*3e230*/  IMAD.X R25, R161, 0x1, R13, P1 ;  /* 0x00000001a1197824 */ /* 0x000fe200008e060d */
[----:B------:R-:W-:Y:S01]  /*3e240*/  SHF.R.S32.HI R161, RZ, 0x1f, R165 ;  /* 0x0000001fffa17819 */ /* 0x000fe200000114a5 */
[----:B------:R0:W-:Y:S04]  /*3e250*/  STL.64 [R1+0x4378], R32 ;  /* 0x0043782001007387 */ /* 0x0001e80000100a00 */
[----:B------:R-:W-:Y:S01]  /*3e260*/  IMAD.X R163, R161, 0x1, R3, P2 ;  /* 0x00000001a1a37824 */ /* 0x000fe200010e0603 */
        /* <DEDUP_REMOVED lines=8> */
[----:B------:R-:W-:Y:S01]  /*3e2f0*/  IMAD.X R163, R161, 0x1, R13, P2 ;  /* 0x00000001a1a37824 */ /* 0x000fe200010e060d */
[----:B------:R-:W-:Y:S02]  /*3e300*/  IADD3 R164, P4, R166, R4, RZ ;  /* 0x00000004a6a47210 */ /* 0x000fe40007f9e0ff */
[----:B0-----:R-:W2:Y:S04]  /*3e310*/  LDL.LU.64 R32, [R1+0x5848] ;  /* 0x0058480001207983 */ /* 0x001ea80000300a00 */
[----:B------:R-:W-:Y:S04]  /*3e320*/  STL.64 [R1+0x4358], R24 ;  /* 0x0043581801007387 */ /* 0x000fe80000100a00 */
[----:B------:R0:W-:Y:S02]  /*3e330*/  STL.64 [R1+0x4350], R162 ;  /* 0x004350a201007387 */ /* 0x0001e40000100a00 */
[----:B0-----:R-:W-:Y:S01]  /*3e340*/  SHF.R.S32.HI R163, RZ, 0x1f, R166 ;  /* 0x0000001fffa37819 */ /* 0x001fe200000114a6 */
[----:B------:R-:W-:-:S02]  /*3e350*/  IMAD.MOV.U32 R162, RZ, RZ, R160 ;  /* 0x000000ffffa27224 */ /* 0x000fc400078e00a0 */
[----:B------:R-:W-:Y:S02]  /*3e360*/  IMAD.MOV.U32 R160, RZ, RZ, R158 ;  /* 0x000000ffffa07224 */ /* 0x000fe400078e009e */
[----:B------:R-:W-:Y:S02]  /*3e370*/  IMAD.X R165, R163, 0x1, R3, P4 ;  /* 0x00000001a3a57824 */ /* 0x000fe400020e0603 */
[----:B------:R-:W-:Y:S02]  /*3e380*/  IMAD.MOV.U32 R158, RZ, RZ, R155 ;  /* 0x000000ffff9e7224 */ /* 0x000fe400078e009b */
[----:B------:R-:W-:Y:S01]  /*3e390*/  IMAD.MOV.U32 R155, RZ, RZ, R153 ;  /* 0x000000ffff9b7224 */ /* 0x000fe200078e0099 */
[----:B------:R0:W-:Y:S01]  /*3e3a0*/  STL.64 [R1+0x4348], R164 ;  /* 0x004348a401007387 */ /* 0x0001e20000100a00 */
[----:B------:R-:W-:Y:S01]  /*3e3b0*/  IMAD.MOV.U32 R153, RZ, RZ, R26 ;  /* 0x000000ffff997224 */ /* 0x000fe200078e001a */
[C---:B------:R-:W-:Y:S02]  /*3e3c0*/  IADD3 R24, P1, R166.reuse, R6, RZ ;  /* 0x00000006a6187210 */ /* 0x040fe40007f3e0ff */
[----:B------:R-:W-:Y:S01]  /*3e3d0*/  IADD3 R26, P2, R166, R0, RZ ;  /* 0x00000000a61a7210 */ /* 0x000fe20007f5e0ff */
[----:B------:R-:W-:-:S02]  /*3e3e0*/  IMAD.MOV.U32 R27, RZ, RZ, R99 ;  /* 0x000000ffff1b7224 */ /* 0x000fc400078e0063 */
[----:B------:R-:W-:Y:S01]  /*3e3f0*/  IMAD.MOV.U32 R161, RZ, RZ, R159 ;  /* 0x000000ffffa17224 */ /* 0x000fe200078e009f */
[----:B0-----:R-:W-:Y:S01]  /*3e400*/  IADD3 R164, P4, R166, R2, RZ ;  /* 0x00000002a6a47210 */ /* 0x001fe20007f9e0ff */
[----:B------:R-:W-:Y:S02]  /*3e410*/  IMAD.MOV.U32 R166, RZ, RZ, R163 ;  /* 0x000000ffffa67224 */ /* 0x000fe400078e00a3 */
[----:B------:R-:W-:Y:S02]  /*3e420*/  IMAD.MOV.U32 R159, RZ, RZ, R157 ;  /* 0x000000ffff9f7224 */ /* 0x000fe400078e009d */
[C---:B------:R-:W-:Y:S02]  /*3e430*/  IMAD.X R25, R166.reuse, 0x1, R5, P1 ;  /* 0x00000001a6197824 */ /* 0x040fe400008e0605 */
[----:B------:R-:W-:Y:S01]  /*3e440*/  IMAD.MOV.U32 R157, RZ, RZ, R154 ;  /* 0x000000ffff9d7224 */ /* 0x000fe200078e009a */
[--C-:B------:R-:W-:Y:S01]  /*3e450*/  SHF.R.S32.HI R144, RZ, 0x1f, R27.reuse ;  /* 0x0000001fff907819 */ /* 0x100fe2000001141b */
[----:B------:R-:W-:Y:S01]  /*3e460*/  IMAD.MOV.U32 R154, RZ, RZ, R16 ;  /* 0x000000ffff9a7224 */ /* 0x000fe200078e0010 */
[----:B------:R0:W-:Y:S01]  /*3e470*/  STL.64 [R1+0x4340], R24 ;  /* 0x0043401801007387 */ /* 0x0001e20000100a00 */
[----:B------:R-:W-:Y:S01]  /*3e480*/  IMAD.MOV.U32 R16, RZ, RZ, R27 ;  /* 0x000000ffff107224 */ /* 0x000fe200078e001b */
[----:B------:R-:W-:Y:S01]  /*3e490*/  SHF.R.S32.HI R163, RZ, 0x1f, R167 ;  /* 0x0000001fffa37819 */ /* 0x000fe200000114a7 */
[----:B------:R-:W-:-:S02]  /*3e4a0*/  IMAD.X R27, R166, 0x1, R7, P2 ;  /* 0x00000001a61b7824 */ /* 0x000fc400010e0607 */
[----:B------:R-:W-:-:S03]  /*3e4b0*/  IMAD.X R165, R166, 0x1, R13, P4 ;  /* 0x00000001a6a57824 */ /* 0x000fc600020e060d */
[----:B------:R1:W-:Y:S01]  /*3e4c0*/  STL.64 [R1+0x4338], R26 ;  /* 0x0043381a01007387 */ /* 0x0003e20000100a00 */
[----:B0-----:R-:W-:-:S03]  /*3e4d0*/  IADD3 R24, P1, R167, R4, RZ ;  /* 0x00000004a7187210 */ /* 0x001fc60007f3e0ff */
[----:B------:R0:W-:Y:S02]  /*3e4e0*/  STL.64 [R1+0x4330], R164 ;  /* 0x004330a401007387 */ /* 0x0001e40000100a00 */
[----:B------:R-:W-:Y:S01]  /*3e4f0*/  IMAD.X R25, R163, 0x1, R3, P1 ;  /* 0x00000001a3197824 */ /* 0x000fe200008e0603 */
[C---:B------:R-:W-:Y:S02]  /*3e500*/  IADD3 R166, P1, R167.reuse, R2, RZ ;  /* 0x00000002a7a67210 */ /* 0x040fe40007f3e0ff */
[C---:B-1----:R-:W-:Y:S02]  /*3e510*/  IADD3 R26, P2, R167.reuse, R6, RZ ;  /* 0x00000006a71a7210 */ /* 0x042fe40007f5e0ff */
[----:B0-----:R-:W-:Y:S01]  /*3e520*/  IADD3 R164, P4, R167, R0, RZ ;  /* 0x00000000a7a47210 */ /* 0x001fe20007f9e0ff */
[----:B------:R-:W-:Y:S01]  /*3e530*/  IMAD.MOV.U32 R167, RZ, RZ, R163 ;  /* 0x000000ffffa77224 */ /* 0x000fe200078e00a3 */
[----:B------:R0:W-:Y:S03]  /*3e540*/  STL.64 [R1+0x4328], R24 ;  /* 0x0043281801007387 */ /* 0x0001e60000100a00 */
[C---:B------:R-:W-:Y:S01]  /*3e550*/  IMAD.X R27, R167.reuse, 0x1, R5, P2 ;  /* 0x00000001a71b7824 */ /* 0x040fe200010e0605 */
[----:B------:R-:W-:Y:S01]  /*3e560*/  SHF.R.S32.HI R163, RZ, 0x1f, R168 ;  /* 0x0000001fffa37819 */ /* 0x000fe200000114a8 */
[C---:B------:R-:W-:Y:S01]  /*3e570*/  IMAD.X R165, R167.reuse, 0x1, R7, P4 ;  /* 0x00000001a7a57824 */ /* 0x040fe200020e0607 */
[----:B0-----:R-:W2:Y:S04]  /*3e580*/  LDL.LU.64 R24, [R1+0x5840] ;  /* 0x0058400001187983 */ /* 0x001ea80000300a00 */
[----:B------:R0:W-:Y:S01]  /*3e590*/  STL.64 [R1+0x4320], R26 ;  /* 0x0043201a01007387 */ /* 0x0001e20000100a00 */
[----:B------:R-:W-:-:S03]  /*3e5a0*/  IMAD.X R167, R167, 0x1, R13, P1 ;  /* 0x00000001a7a77824 */ /* 0x000fc600008e060d */
        /* <DEDUP_REMOVED lines=9> */
[C---:B------:R-:W-:Y:S01]  /*3e640*/  IMAD.X R165, R168.reuse, 0x1, R5, P4 ;  /* 0x00000001a8a57824 */ /* 0x040fe200020e0605 */
[----:B------:R-:W-:Y:S01]  /*3e650*/  SHF.R.S32.HI R163, RZ, 0x1f, R169 ;  /* 0x0000001fffa37819 */ /* 0x000fe200000114a9 */
[----:B------:R-:W-:-:S03]  /*3e660*/  IMAD.X R167, R168, 0x1, R7, P1 ;  /* 0x00000001a8a77824 */ /* 0x000fc600008e0607 */
        /* <DEDUP_REMOVED lines=8> */
[----:B0-----:R-:W-:Y:S01]  /*3e6f0*/  IADD3 R26, P2, R169, R0, RZ ;  /* 0x00000000a91a7210 */ /* 0x001fe20007f5e0ff */
[----:B------:R-:W-:-:S04]  /*3e700*/  IMAD.X R167, R163, 0x1, R5, P1 ;  /* 0x00000001a3a77824 */ /* 0x000fc800008e0605 */
[----:B------:R-:W-:Y:S01]  /*3e710*/  IMAD.X R27, R163, 0x1, R7, P2 ;  /* 0x00000001a31b7824 */ /* 0x000fe200010e0607 */
[----:B-1----:R-:W-:-:S04]  /*3e720*/  IADD3 R164, P4, R169, R2, RZ ;  /* 0x00000002a9a47210 */ /* 0x002fc80007f9e0ff */
[----:B------:R0:W-:Y:S01]  /*3e730*/  STL.64 [R1+0x42d8], R26 ;  /* 0x0042d81a01007387 */ /* 0x0001e20000100a00 */
[----:B------:R-:W-:-:S03]  /*3e740*/  IMAD.X R165, R163, 0x1, R13, P4 ;  /* 0x00000001a3a57824 */ /* 0x000fc600020e060d */
[----:B------:R1:W-:Y:S01]  /*3e750*/  STL.64 [R1+0x42e0], R166 ;  /* 0x0042e0a601007387 */ /* 0x0003e20000100a00 */
[C---:B------:R-:W-:Y:S01]  /*3e760*/  IADD3 R168, P1, R170.reuse, R4, RZ ;  /* 0x00000004aaa87210 */ /* 0x040fe20007f3e0ff */
[----:B------:R-:W-:Y:S02]  /*3e770*/  IMAD.MOV.U32 R163, RZ, RZ, R159 ;  /* 0x000000ffffa37224 */ /* 0x000fe400078e009f */
[----:B------:R4:W-:Y:S01]  /*3e780*/  STL.64 [R1+0x42d0], R164 ;  /* 0x0042d0a401007387 */ /* 0x0009e20000100a00 */
[----:B------:R-:W-:Y:S01]  /*3e790*/  IMAD.MOV.U32 R31, RZ, RZ, R101 ;  /* 0x000000ffff1f7224 */ /* 0x000fe200078e0065 */
[----:B0-----:R-:W-:Y:S01]  /*3e7a0*/  IADD3 R26, P2, R170, R6, RZ ;  /* 0x00000006aa1a7210 */ /* 0x001fe20007f5e0ff */
[----:B------:R-:W-:Y:S01]  /*3e7b0*/  IMAD.MOV.U32 R159, RZ, RZ, R154 ;  /* 0x000000ffff9f7224 */ /* 0x000fe200078e009a */
[----:B-1----:R-:W-:Y:S01]  /*3e7c0*/  SHF.R.S32.HI R167, RZ, 0x1f, R170 ;  /* 0x0000001fffa77819 */ /* 0x002fe200000114aa */
[----:B------:R-:W-:Y:S02]  /*3e7d0*/  IMAD.MOV.U32 R154, RZ, RZ, R246 ;  /* 0x000000ffff9a7224 */ /* 0x000fe400078e00f6 */
[----:B----4-:R-:W-:-:S02]  /*3e7e0*/  IMAD.MOV.U32 R165, RZ, RZ, R161 ;  /* 0x000000ffffa57224 */ /* 0x010fc400078e00a1 */
[----:B------:R-:W-:Y:S02]  /*3e7f0*/  IMAD.MOV.U32 R161, RZ, RZ, R157 ;  /* 0x000000ffffa17224 */ /* 0x000fe400078e009d */
[----:B------:R-:W-:Y:S01]  /*3e800*/  IMAD.MOV.U32 R157, RZ, RZ, R30 ;  /* 0x000000ffff9d7224 */ /* 0x000fe200078e001e */
[C---:B------:R-:W-:Y:S01]  /*3e810*/  IADD3 R30, P4, R170.reuse, R0, RZ ;  /* 0x00000000aa1e7210 */ /* 0x040fe20007f9e0ff */
[----:B------:R-:W-:Y:S01]  /*3e820*/  IMAD.X R169, R167, 0x1, R3, P1 ;  /* 0x00000001a7a97824 */ /* 0x000fe200008e0603 */
[----:B------:R-:W-:Y:S01]  /*3e830*/  IADD3 R246, P1, R170, R2, RZ ;  /* 0x00000002aaf67210 */ /* 0x000fe20007f3e0ff */
[----:B------:R-:W-:Y:S02]  /*3e840*/  IMAD.MOV.U32 R247, RZ, RZ, R71 ;  /* 0x000000fffff77224 */ /* 0x000fe400078e0047 */
[----:B------:R-:W-:Y:S02]  /*3e850*/  IMAD.MOV.U32 R166, RZ, RZ, R162 ;  /* 0x000000ffffa67224 */ /* 0x000fe400078e00a2 */
[----:B------:R-:W-:-:S02]  /*3e860*/  IMAD.MOV.U32 R164, RZ, RZ, R160 ;  /* 0x000000ffffa47224 */ /* 0x000fc400078e00a0 */
[----:B------:R-:W-:Y:S01]  /*3e870*/  IMAD.X R27, R167, 0x1, R5, P2 ;  /* 0x00000001a71b7824 */ /* 0x000fe200010e0605 */
[----:B------:R-:W-:Y:S01]  /*3e880*/  SHF.R.S32.HI R138, RZ, 0x1f, R31 ;  /* 0x0000001fff8a7819 */ /* 0x000fe2000001141f */
[----:B------:R-:W-:Y:S02]  /*3e890*/  IMAD.MOV.U32 R162, RZ, RZ, R158 ;  /* 0x000000ffffa27224 */ /* 0x000fe400078e009e */
[----:B------:R-:W-:Y:S02]  /*3e8a0*/  IMAD.MOV.U32 R160, RZ, RZ, R155 ;  /* 0x000000ffffa07224 */ /* 0x000fe400078e009b */
[----:B------:R-:W-:Y:S02]  /*3e8b0*/  IMAD.MOV.U32 R158, RZ, RZ, R153 ;  /* 0x000000ffff9e7224 */ /* 0x000fe400078e0099 */
[----:B------:R-:W-:Y:S01]  /*3e8c0*/  IMAD.MOV.U32 R155, RZ, RZ, R31 ;  /* 0x000000ffff9b7224 */ /* 0x000fe200078e001f */
[----:B------:R0:W-:Y:S01]  /*3e8d0*/  STL.64 [R1+0x42c8], R168 ;  /* 0x0042c8a801007387 */ /* 0x0001e20000100a00 */
[----:B------:R-:W-:-:S02]  /*3e8e0*/  IMAD.MOV.U32 R153, RZ, RZ, R247 ;  /* 0x000000ffff997224 */ /* 0x000fc400078e00f7 */
[C---:B------:R-:W-:Y:S01]  /*3e8f0*/  IMAD.X R31, R167.reuse, 0x1, R7, P4 ;  /* 0x00000001a71f7824 */ /* 0x040fe200020e0607 */
[----:B------:R1:W-:Y:S01]  /*3e900*/  STL.64 [R1+0x42c0], R26 ;  /* 0x0042c01a01007387 */ /* 0x0003e20000100a00 */
[----:B------:R-:W-:Y:S02]  /*3e910*/  IMAD.X R247, R167, 0x1, R13, P1 ;  /* 0x00000001a7f77824 */ /* 0x000fe400008e060d */
[----:B------:R-:W-:Y:S02]  /*3e920*/  IMAD.MOV.U32 R167, RZ, RZ, R164 ;  /* 0x000000ffffa77224 */ /* 0x000fe400078e00a4 */
[----:B------:R-:W-:Y:S02]  /*3e930*/  IMAD.MOV.U32 R244, RZ, RZ, R103 ;  /* 0x000000fffff47224 */ /* 0x000fe400078e0067 */
[----:B------:R-:W-:Y:S01]  /*3e940*/  IMAD.MOV.U32 R164, RZ, RZ, R162 ;  /* 0x000000ffffa47224 */ /* 0x000fe200078e00a2 */
[----:B0-----:R-:W-:Y:S01]  /*3e950*/  SHF.R.S32.HI R169, RZ, 0x1f, R171 ;  /* 0x0000001fffa97819 */ /* 0x001fe200000114ab */
[----:B------:R-:W-:Y:S01]  /*3e960*/  IMAD.MOV.U32 R162, RZ, RZ, R159 ;  /* 0x000000ffffa27224 */ /* 0x000fe200078e009f */
[----:B------:R0:W-:Y:S01]  /*3e970*/  STL.64 [R1+0x42b8], R30 ;  /* 0x0042b81e01007387 */ /* 0x0001e20000100a00 */
[C---:B-1----:R-:W-:Y:S01]  /*3e980*/  IADD3 R26, P2, R171.reuse, R4, RZ ;  /* 0x00000004ab1a7210 */ /* 0x042fe20007f5e0ff */
[----:B------:R-:W-:Y:S01]  /*3e990*/  IMAD.MOV.U32 R159, RZ, RZ, R155 ;  /* 0x000000ffff9f7224 */ /* 0x000fe200078e009b */
[----:B------:R-:W-:Y:S01]  /*3e9a0*/  SHF.R.S32.HI R12, RZ, 0x1f, R39 ;  /* 0x0000001fff0c7819 */ /* 0x000fe20000011427 */
[----:B------:R-:W-:Y:S01]  /*3e9b0*/  IMAD.MOV.U32 R155, RZ, RZ, R153 ;  /* 0x000000ffff9b7224 */ /* 0x000fe200078e0099 */
[----:B------:R1:W-:Y:S01]  /*3e9c0*/  STL.64 [R1+0x42b0], R246 ;  /* 0x0042b0f601007387 */ /* 0x0003e20000100a00 */
[----:B------:R-:W-:Y:S01]  /*3e9d0*/  IMAD.MOV.U32 R168, RZ, RZ, R166 ;  /* 0x000000ffffa87224 */ /* 0x000fe200078e00a6 */
[----:B------:R-:W-:Y:S01]  /*3e9e0*/  SHF.R.S32.HI R39, RZ, 0x1f, R244 ;  /* 0x0000001fff277819 */ /* 0x000fe200000114f4 */
[----:B------:R-:W-:Y:S01]  /*3e9f0*/  IMAD.MOV.U32 R153, RZ, RZ, R17 ;  /* 0x000000ffff997224 */ /* 0x000fe200078e0011 */
[----:B0-----:R-:W-:Y:S01]  /*3ea00*/  IADD3 R30, P4, R171, R6, RZ ;  /* 0x00000006ab1e7210 */ /* 0x001fe20007f9e0ff */
[----:B------:R-:W-:-:S02]  /*3ea10*/  IMAD.MOV.U32 R245, RZ, RZ, R105 ;  /* 0x000000fffff57224 */ /* 0x000fc400078e0069 */
[----:B------:R-:W-:Y:S02]  /*3ea20*/  IMAD.X R27, R169, 0x1, R3, P2 ;  /* 0x00000001a91b7824 */ /* 0x000fe400010e0603 */
[----:B------:R-:W-:Y:S01]  /*3ea30*/  IMAD.MOV.U32 R166, RZ, RZ, R165 ;  /* 0x000000ffffa67224 */ /* 0x000fe200078e00a5 */
[C---:B-1----:R-:W-:Y:S01]  /*3ea40*/  IADD3 R246, P1, R171.reuse, R0, RZ ;  /* 0x00000000abf67210 */ /* 0x042fe20007f3e0ff */
[----:B------:R-:W-:Y:S01]  /*3ea50*/  IMAD.MOV.U32 R17, RZ, RZ, R244 ;  /* 0x000000ffff117224 */ /* 0x000fe200078e00f4 */
[----:B------:R-:W-:Y:S01]  /*3ea60*/  IADD3 R244, P2, R171, R2, RZ ;  /* 0x00000002abf47210 */ /* 0x000fe20007f5e0ff */
[----:B------:R-:W-:Y:S02]  /*3ea70*/  IMAD.MOV.U32 R165, RZ, RZ, R163 ;  /* 0x000000ffffa57224 */ /* 0x000fe400078e00a3 */
[----:B------:R-:W-:Y:S02]  /*3ea80*/  IMAD.MOV.U32 R163, RZ, RZ, R161 ;  /* 0x000000ffffa37224 */ /* 0x000fe400078e00a1 */
[----:B------:R-:W-:-:S02]  /*3ea90*/  IMAD.MOV.U32 R161, RZ, RZ, R158 ;  /* 0x000000ffffa17224 */ /* 0x000fc400078e009e */
[C---:B------:R-:W-:Y:S01]  /*3eaa0*/  IMAD.X R31, R169.reuse, 0x1, R5, P4 ;  /* 0x00000001a91f7824 */ /* 0x040fe200020e0605 */
[----:B------:R-:W-:Y:S01]  /*3eab0*/  SHF.R.S32.HI R38, RZ, 0x1f, R245 ;  /* 0x0000001fff267819 */ /* 0x000fe200000114f5 */
[----:B------:R-:W-:Y:S01]  /*3eac0*/  IMAD.MOV.U32 R158, RZ, RZ, R157 ;  /* 0x000000ffff9e7224 */ /* 0x000fe200078e009d */
[----:B------:R0:W-:Y:S01]  /*3ead0*/  STL.64 [R1+0x42a8], R26 ;  /* 0x0042a81a01007387 */ /* 0x0001e20000100a00 */
[----:B------:R-:W-:Y:S02]  /*3eae0*/  IMAD.MOV.U32 R157, RZ, RZ, R245 ;  /* 0x000000ffff9d7224 */ /* 0x000fe400078e00f5 */
[C---:B------:R-:W-:Y:S02]  /*3eaf0*/  IMAD.X R247, R169.reuse, 0x1, R7, P1 ;  /* 0x00000001a9f77824 */ /* 0x040fe400008e0607 */
[----:B------:R-:W-:Y:S01]  /*3eb00*/  IMAD.X R245, R169, 0x1, R13, P2 ;  /* 0x00000001a9f57824 */ /* 0x000fe200010e060d */
[----:B------:R-:W-:Y:S01]  /*3eb10*/  SHF.R.S32.HI R171, RZ, 0x1f, R172 ;  /* 0x0000001fffab7819 */ /* 0x000fe200000114ac */
[----:B0-----:R-:W4:Y:S04]  /*3eb20*/  LDL.LU.64 R26, [R1+0x5838] ;  /* 0x00583800011a7983 */ /* 0x001f280000300a00 */
[----:B------:R0:W-:Y:S04]  /*3eb30*/  STL.64 [R1+0x42a0], R30 ;  /* 0x0042a01e01007387 */ /* 0x0001e80000100a00 */
[----:B------:R1:W-:Y:S04]  /*3eb40*/  STL.64 [R1+0x4298], R246 ;  /* 0x004298f601007387 */ /* 0x0003e80000100a00 */
[----:B------:R3:W-:Y:S01]  /*3eb50*/  STL.64 [R1+0x4290], R244 ;  /* 0x004290f401007387 */ /* 0x0007e20000100a00 */
[----:B0-----:R-:W-:-:S02]  /*3eb60*/  IADD3 R30, P4, R172, R4, RZ ;  /* 0x00000004ac1e7210 */ /* 0x001fc40007f9e0ff */
[----:B-1----:R-:W-:-:S03]  /*3eb70*/  IADD3 R246, P1, R172, R6, RZ ;  /* 0x00000006acf67210 */ /* 0x002fc60007f3e0ff */
[C---:B------:R-:W-:Y:S01]  /*3eb80*/  IMAD.X R31, R171.reuse, 0x1, R3, P4 ;  /* 0x00000001ab1f7824 */ /* 0x040fe200020e0603 */
[----:B---3--:R-:W-:Y:S01]  /*3eb90*/  IADD3 R244, P2, R172, R0, RZ ;  /* 0x00000000acf47210 */ /* 0x008fe20007f5e0ff */
[----:B------:R-:W-:-:S03]  /*3eba0*/  IMAD.X R247, R171, 0x1, R5, P1 ;  /* 0x00000001abf77824 */ /* 0x000fc600008e0605 */
[----:B------:R0:W-:Y:S01]  /*3ebb0*/  STL.64 [R1+0x4288], R30 ;  /* 0x0042881e01007387 */ /* 0x0001e20000100a00 */
[----:B------:R-:W-:Y:S02]  /*3ebc0*/  IMAD.MOV.U32 R170, RZ, RZ, R159 ;  /* 0x000000ffffaa7224 */ /* 0x000fe400078e009f */
[----:B------:R-:W-:Y:S02]  /*3ebd0*/  IMAD.X R245, R171, 0x1, R7, P2 ;  /* 0x00000001abf57824 */ /* 0x000fe400010e0607 */
[----:B------:R-:W-:Y:S02]  /*3ebe0*/  IMAD.MOV.U32 R159, RZ, RZ, R157 ;  /* 0x000000ffff9f7224 */ /* 0x000fe400078e009d */
[----:B------:R-:W-:Y:S01]  /*3ebf0*/  IMAD.MOV.U32 R157, RZ, RZ, R38 ;  /* 0x000000ffff9d7224 */ /* 0x000fe200078e0026 */
[----:B------:R-:W-:Y:S01]  /*3ec00*/  IADD3 R38, P4, R172, R2, RZ ;  /* 0x00000002ac267210 */ /* 0x000fe20007f9e0ff */
[----:B0-----:R-:W3:Y:S04]  /*3ec10*/  LDL.LU.64 R30, [R1+0x5830] ;  /* 0x00583000011e7983 */ /* 0x001ee80000300a00 */
[----:B------:R0:W-:Y:S01]  /*3ec20*/  STL.64 [R1+0x4280], R246 ;  /* 0x004280f601007387 */ /* 0x0001e20000100a00 */
[----:B------:R-:W-:-:S03]  /*3ec30*/  IMAD.MOV.U32 R169, RZ, RZ, R39 ;  /* 0x000000ffffa97224 */ /* 0x000fc600078e0027 */
[----:B------:R1:W-:Y:S01]  /*3ec40*/  STL.64 [R1+0x4278], R244 ;  /* 0x004278f401007387 */ /* 0x0003e20000100a00 */
[----:B------:R-:W-:Y:S01]  /*3ec50*/  IMAD.X R39, R171, 0x1, R13, P4 ;  /* 0x00000001ab277824 */ /* 0x000fe200020e060d */
[----:B0-----:R-:W-:Y:S02]  /*3ec60*/  IADD3 R246, P1, R173, R4, RZ ;  /* 0x00000004adf67210 */ /* 0x001fe40007f3e0ff */
[----:B-1----:R-:W-:Y:S01]  /*3ec70*/  SHF.R.S32.HI R245, RZ, 0x1f, R173 ;  /* 0x0000001ffff57819 */ /* 0x002fe200000114ad */
[----:B------:R-:W-:Y:S01]  /*3ec80*/  IMAD.MOV.U32 R44, RZ, RZ, R75 ;  /* 0x000000ffff2c7224 */ /* 0x000fe200078e004b */
[----:B------:R0:W-:Y:S01]  /*3ec90*/  STL.64 [R1+0x4270], R38 ;  /* 0x0042702601007387 */ /* 0x0001e20000100a00 */
[----:B------:R-:W-:Y:S02]  /*3eca0*/  IMAD.MOV.U32 R171, RZ, RZ, R170 ;  /* 0x000000ffffab7224 */ /* 0x000fe400078e00aa */
[----:B------:R-:W-:Y:S02]  /*3ecb0*/  IMAD.X R247, R245, 0x1, R3, P1 ;  /* 0x00000001f5f77824 */ /* 0x000fe400008e0603 */
[----:B------:R-:W-:Y:S01]  /*3ecc0*/  IMAD.MOV.U32 R170, RZ, RZ, R169 ;  /* 0x000000ffffaa7224 */ /* 0x000fe200078e00a9 */
[----:B------:R-:W-:Y:S01]  /*3ecd0*/  IADD3 R244, P2, R173, R6, RZ ;  /* 0x00000006adf47210 */ /* 0x000fe20007f5e0ff */
[----:B------:R-:W-:-:S02]  /*3ece0*/  IMAD.MOV.U32 R169, RZ, RZ, R157 ;  /* 0x000000ffffa97224 */ /* 0x000fc400078e009d */
[----:B------:R-:W-:Y:S01]  /*3ecf0*/  IMAD.MOV.U32 R157, RZ, RZ, R44 ;  /* 0x000000ffff9d7224 */ /* 0x000fe200078e002c */
[C---:B------:R-:W-:Y:S01]  /*3ed00*/  IADD3 R44, P4, R173.reuse, R0, RZ ;  /* 0x00000000ad2c7210 */ /* 0x040fe20007f9e0ff */
[----:B0-----:R-:W3:Y:S04]  /*3ed10*/  LDL.LU.64 R38, [R1+0x5828] ;  /* 0x0058280001267983 */ /* 0x001ee80000300a00 */
[----:B------:R0:W-:Y:S01]  /*3ed20*/  STL.64 [R1+0x4268], R246 ;  /* 0x004268f601007387 */ /* 0x0001e20000100a00 */
[----:B------:R-:W-:Y:S01]  /*3ed30*/  SHF.R.S32.HI R50, RZ, 0x1f, R45 ;  /* 0x0000001fff327819 */ /* 0x000fe2000001142d */
[----:B------:R-:W-:Y:S02]  /*3ed40*/  IMAD.MOV.U32 R172, RZ, RZ, R44 ;  /* 0x000000ffffac7224 */ /* 0x000fe400078e002c */
[----:B------:R1:W-:Y:S01]  /*3ed50*/  STL [R1+0x4258], R44 ;  /* 0x0042582c01007387 */ /* 0x0003e20000100800 */
[----:B0-----:R-:W-:Y:S01]  /*3ed60*/  IMAD.MOV.U32 R247, RZ, RZ, R245 ;  /* 0x000000fffff77224 */ /* 0x001fe200078e00f5 */
[----:B------:R-:W-:Y:S01]  /*3ed70*/  IADD3 R246, P1, R173, R2, RZ ;  /* 0x00000002adf67210 */ /* 0x000fe20007f3e0ff */
[----:B------:R-:W-:-:S02]  /*3ed80*/  IMAD.MOV.U32 R173, RZ, RZ, R45 ;  /* 0x000000ffffad7224 */ /* 0x000fc400078e002d */
[C---:B------:R-:W-:Y:S01]  /*3ed90*/  IMAD.X R245, R247.reuse, 0x1, R5, P2 ;  /* 0x00000001f7f57824 */ /* 0x040fe200010e0605 */
[----:B-1----:R-:W3:Y:S01]  /*3eda0*/  LDL.LU.64 R44, [R1+0x5820] ;  /* 0x00582000012c7983 */ /* 0x002ee20000300a00 */
[----:B------:R-:W-:-:S03]  /*3edb0*/  IMAD.X R173, R247, 0x1, R7, P4 ;  /* 0x00000001f7ad7824 */ /* 0x000fc600020e0607 */
[----:B------:R0:W-:Y:S04]  /*3edc0*/  STL.64 [R1+0x4260], R244 ;  /* 0x004260f401007387 */ /* 0x0001e80000100a00 */
[----:B------:R1:W-:Y:S01]  /*3edd0*/  STL [R1+0x425c], R173 ;  /* 0x00425cad01007387 */ /* 0x0003e20000100800 */
[----:B------:R-:W-:Y:S01]  /*3ede0*/  IMAD.X R247, R247, 0x1, R13, P1 ;  /* 0x00000001f7f77824 */ /* 0x000fe200008e060d */
[C---:B0-----:R-:W-:Y:S02]  /*3edf0*/  IADD3 R244, P2, R174.reuse, R4, RZ ;  /* 0x00000004aef47210 */ /* 0x041fe40007f5e0ff */
[----:B-1----:R-:W-:Y:S02]  /*3ee00*/  SHF.R.S32.HI R173, RZ, 0x1f, R174 ;  /* 0x0000001fffad7819 */ /* 0x002fe400000114ae */
[----:B------:R0:W-:Y:S03]  /*3ee10*/  STL.64 [R1+0x4250], R246 ;  /* 0x004250f601007387 */ /* 0x0001e60000100a00 */
[----:B------:R-:W-:Y:S01]  /*3ee20*/  IMAD.X R245, R173, 0x1, R3, P2 ;  /* 0x00000001adf57824 */ /* 0x000fe200010e0603 */
[----:B------:R-:W-:-:S04]  /*3ee30*/  IADD3 R172, P4, R174, R6, RZ ;  /* 0x00000006aeac7210 */ /* 0x000fc80007f9e0ff */
[----:B------:R1:W-:Y:S01]  /*3ee40*/  STL.64 [R1+0x4248], R244 ;  /* 0x004248f401007387 */ /* 0x0003e20000100a00 */
[----:B0-----:R-:W-:Y:S01]  /*3ee50*/  IADD3 R246, P1, R174, R0, RZ ;  /* 0x00000000aef67210 */ /* 0x001fe20007f3e0ff */
[----:B-1----:R-:W-:-:S04]  /*3ee60*/  IMAD.MOV.U32 R245, RZ, RZ, R173 ;  /* 0x000000fffff57224 */ /* 0x002fc800078e00ad */
[C---:B------:R-:W-:Y:S01]  /*3ee70*/  IMAD.X R173, R245.reuse, 0x1, R5, P4 ;  /* 0x00000001f5ad7824 */ /* 0x040fe200020e0605 */
[----:B------:R-:W-:Y:S02]  /*3ee80*/  IADD3 R244, P2, R174, R2, RZ ;  /* 0x00000002aef47210 */ /* 0x000fe40007f5e0ff */
[----:B------:R-:W-:Y:S02]  /*3ee90*/  SHF.R.S32.HI R174, RZ, 0x1f, R175 ;  /* 0x0000001fffae7819 */ /* 0x000fe400000114af */
[----:B------:R0:W-:Y:S01]  /*3eea0*/  STL.64 [R1+0x4240], R172 ;  /* 0x004240ac01007387 */ /* 0x0001e20000100a00 */
[C---:B------:R-:W-:Y:S02]  /*3eeb0*/  IMAD.X R247, R245.reuse, 0x1, R7, P1 ;  /* 0x00000001f5f77824 */ /* 0x040fe400008e0607 */
[----:B------:R-:W-:Y:S01]  /*3eec0*/  IMAD.X R245, R245, 0x1, R13, P2 ;  /* 0x00000001f5f57824 */ /* 0x000fe200010e060d */
[C---:B0-----:R-:W-:Y:S02]  /*3eed0*/  IADD3 R172, P4, R175.reuse, R4, RZ ;  /* 0x00000004afac7210 */ /* 0x041fe40007f9e0ff */
[----:B------:R0:W-:Y:S03]  /*3eee0*/  STL.64 [R1+0x4238], R246 ;  /* 0x004238f601007387 */ /* 0x0001e60000100a00 */
[----:B------:R-:W-:Y:S01]  /*3eef0*/  IMAD.X R173, R174, 0x1, R3, P4 ;  /* 0x00000001aead7824 */ /* 0x000fe200020e0603 */
[----:B------:R1:W-:Y:S04]  /*3ef00*/  STL.64 [R1+0x4230], R244 ;  /* 0x004230f401007387 */ /* 0x0003e80000100a00 */
[----:B------:R2:W-:Y:S01]  /*3ef10*/  STL.64 [R1+0x4228], R172 ;  /* 0x004228ac01007387 */ /* 0x0005e20000100a00 */
[----:B0-----:R-:W-:-:S02]  /*3ef20*/  IADD3 R246, P1, R175, R6, RZ ;  /* 0x00000006aff67210 */ /* 0x001fc40007f3e0ff */
[----:B-1----:R-:W-:Y:S01]  /*3ef30*/  IADD3 R244, P2, R175, R0, RZ ;  /* 0x00000000aff47210 */ /* 0x002fe20007f5e0ff */
[----:B--2---:R-:W-:-:S04]  /*3ef40*/  IMAD.MOV.U32 R173, RZ, RZ, R174 ;  /* 0x000000ffffad7224 */ /* 0x004fc800078e00ae */
[C---:B------:R-:W-:Y:S02]  /*3ef50*/  IMAD.X R247, R173.reuse, 0x1, R5, P1 ;  /* 0x00000001adf77824 */ /* 0x040fe400008e0605 */
[----:B------:R-:W-:Y:S01]  /*3ef60*/  IMAD.X R245, R173, 0x1, R7, P2 ;  /* 0x00000001adf57824 */ /* 0x000fe200010e0607 */
[----:B------:R-:W-:Y:S02]  /*3ef70*/  IADD3 R172, P4, R175, R2, RZ ;  /* 0x00000002afac7210 */ /* 0x000fe40007f9e0ff */
[----:B------:R0:W-:Y:S01]  /*3ef80*/  STL.64 [R1+0x4220], R246 ;  /* 0x004220f601007387 */ /* 0x0001e20000100a00 */
[----:B------:R-:W-:Y:S02]  /*3ef90*/  IADD3 R174, P1, R176, R4, RZ ;  /* 0x00000004b0ae7210 */ /* 0x000fe40007f3e0ff */
[----:B------:R-:W-:Y:S01]  /*3efa0*/  IMAD.X R173, R173, 0x1, R13, P4 ;  /* 0x00000001adad7824 */ /* 0x000fe200020e060d */
[----:B0-----:R-:W2:Y:S04]  /*3efb0*/  LDL.LU.64 R246, [R1+0x5818] ;  /* 0x0058180001f67983 */ /* 0x001ea80000300a00 */
        /* <DEDUP_REMOVED lines=10> */
[----:B------:R-:W-:-:S03]  /*3f060*/  IMAD.X R173, R176, 0x1, R7, P4 ;  /* 0x00000001b0ad7824 */ /* 0x000fc600020e0607 */
[----:B------:R0:W-:Y:S01]  /*3f070*/  STL.64 [R1+0x4200], R244 ;  /* 0x004200f401007387 */ /* 0x0001e20000100a00 */
[----:B------:R-:W-:-:S03]  /*3f080*/  IMAD.X R175, R176, 0x1, R13, P1 ;  /* 0x00000001b0af7824 */ /* 0x000fc600008e060d */
        /* <DEDUP_REMOVED lines=12> */
[----:B0-----:R-:W2:Y:S04]  /*3f150*/  LDL.LU.64 R244, [R1+0x5810] ;  /* 0x0058100001f47983 */ /* 0x001ea80000300a00 */
        /* <DEDUP_REMOVED lines=20> */
[----:B------:R-:W-:-:S04]  /*3f2a0*/  IMAD.MOV.U32 R172, RZ, RZ, R169 ;  /* 0x000000ffffac7224 */ /* 0x000fc800078e00a9 */
[----:B------:R-:W-:Y:S02]  /*3f2b0*/  IMAD.X R175, R173, 0x1, R3, P1 ;  /* 0x00000001adaf7824 */ /* 0x000fe400008e0603 */
[----:B------:R-:W-:Y:S01]  /*3f2c0*/  IMAD.MOV.U32 R169, RZ, RZ, R167 ;  /* 0x000000ffffa97224 */ /* 0x000fe200078e00a7 */
[C---:B------:R-:W-:Y:S01]  /*3f2d0*/  IADD3 R176, P2, R179.reuse, R6, RZ ;  /* 0x00000006b3b07210 */ /* 0x040fe20007f5e0ff */
[----:B------:R-:W-:Y:S01]  /*3f2e0*/  IMAD.MOV.U32 R167, RZ, RZ, R166 ;  /* 0x000000ffffa77224 */ /* 0x000fe200078e00a6 */
[----:B------:R0:W-:Y:S01]  /*3f2f0*/  STL.64 [R1+0x41a8], R174 ;  /* 0x0041a8ae01007387 */ /* 0x0001e20000100a00 */
[----:B------:R-:W-:Y:S02]  /*3f300*/  IMAD.MOV.U32 R166, RZ, RZ, R164 ;  /* 0x000000ffffa67224 */ /* 0x000fe400078e00a4 */
        /* <DEDUP_REMOVED lines=11> */
[----:B------:R-:W-:Y:S01]  /*3f3c0*/  IADD3 R178, P4, R180, R6, RZ ;  /* 0x00000006b4b27210 */ /* 0x000fe20007f9e0ff */
[----:B0-----:R-:W2:Y:S01]  /*3f3d0*/  LDL.LU.64 R150, [R1+0x5808] ;  /* 0x0058080001967983 */ /* 0x001ea20000300a00 */
[----:B------:R-:W-:-:S03]  /*3f3e0*/  IMAD.X R175, R175, 0x1, R13, P1 ;  /* 0x00000001afaf7824 */ /* 0x000fc600008e060d */
[----:B------:R0:W-:Y:S04]  /*3f3f0*/  STL.64 [R1+0x41a0], R176 ;  /* 0x0041a0b001007387 */ /* 0x0001e80000100a00 */
[----:B------:R1:W-:Y:S01]  /*3f400*/  STL [R1+0x419c], R179 ;  /* 0x00419cb301007387 */ /* 0x0003e20000100800 */
[----:B0-----:R-:W-:-:S03]  /*3f410*/  IADD3 R176, P2, R180, R4, RZ ;  /* 0x00000004b4b07210 */ /* 0x001fc60007f5e0ff */
[----:B------:R0:W-:Y:S01]  /*3f420*/  STL.64 [R1+0x4190], R174 ;  /* 0x004190ae01007387 */ /* 0x0001e20000100a00 */
[C---:B-1----:R-:W-:Y:S02]  /*3f430*/  IMAD.X R179, R173.reuse, 0x1, R5, P4 ;  /* 0x00000001adb37824 */ /* 0x042fe400020e0605 */
[----:B------:R-:W-:-:S05]  /*3f440*/  IMAD.X R177, R173, 0x1, R3, P2 ;  /* 0x00000001adb17824 */ /* 0x000fca00010e0603 */
[----:B------:R1:W-:Y:S01]  /*3f450*/  STL.64 [R1+0x4188], R176 ;  /* 0x004188b001007387 */ /* 0x0003e20000100a00 */
[----:B0-----:R-:W-:-:S03]  /*3f460*/  IADD3 R174, P1, R180, R0, RZ ;  /* 0x00000000b4ae7210 */ /* 0x001fc60007f3e0ff */
[----:B------:R0:W-:Y:S02]  /*3f470*/  STL.64 [R1+0x4180], R178 ;  /* 0x004180b201007387 */ /* 0x0001e40000100a00 */
[----:B------:R-:W-:Y:S01]  /*3f480*/  IMAD.X R175, R173, 0x1, R7, P1 ;  /* 0x00000001adaf7824 */ /* 0x000fe200008e0607 */
[----:B-1----:R-:W-:Y:S02]  /*3f490*/  IADD3 R176, P2, R180, R2, RZ ;  /* 0x00000002b4b07210 */ /* 0x002fe40007f5e0ff */
[----:B------:R-:W-:Y:S02]  /*3f4a0*/  SHF.R.S32.HI R180, RZ, 0x1f, R181 ;  /* 0x0000001fffb47819 */ /* 0x000fe400000114b5 */
[----:B0-----:R-:W-:Y:S01]  /*3f4b0*/  IADD3 R178, P4, R181, R4, RZ ;  /* 0x00000004b5b27210 */ /* 0x001fe20007f9e0ff */
[----:B------:R-:W-:Y:S01]  /*3f4c0*/  IMAD.X R177, R173, 0x1, R13, P2 ;  /* 0x00000001adb17824 */ /* 0x000fe200010e060d */
[----:B------:R0:W-:Y:S03]  /*3f4d0*/  STL.64 [R1+0x4178], R174 ;  /* 0x004178ae01007387 */ /* 0x0001e60000100a00 */
[----:B------:R-:W-:Y:S01]  /*3f4e0*/  IMAD.X R179, R180, 0x1, R3, P4 ;  /* 0x00000001b4b37824 */ /* 0x000fe200020e0603 */
[----:B------:R1:W-:Y:S04]  /*3f4f0*/  STL.64 [R1+0x4170], R176 ;  /* 0x004170b001007387 */ /* 0x0003e80000100a00 */
[----:B------:R4:W-:Y:S01]  /*3f500*/  STL.64 [R1+0x4168], R178 ;  /* 0x004168b201007387 */ /* 0x0009e20000100a00 */
[----:B0-----:R-:W-:-:S02]  /*3f510*/  IADD3 R174, P1, R181, R6, RZ ;  /* 0x00000006b5ae7210 */ /* 0x001fc40007f3e0ff */
[----:B-1----:R-:W-:-:S03]  /*3f520*/  IADD3 R176, P2, R181, R0, RZ ;  /* 0x00000000b5b07210 */ /* 0x002fc60007f5e0ff */
[C---:B------:R-:W-:Y:S01]  /*3f530*/  IMAD.X R175, R180.reuse, 0x1, R5, P1 ;  /* 0x00000001b4af7824 */ /* 0x040fe200008e0605 */
[----:B----4-:R-:W-:Y:S01]  /*3f540*/  IADD3 R178, P4, R181, R2, RZ ;  /* 0x00000002b5b27210 */ /* 0x010fe20007f9e0ff */
[----:B------:R-:W-:Y:S02]  /*3f550*/  IMAD.MOV.U32 R173, RZ, RZ, R169 ;  /* 0x000000ffffad7224 */ /* 0x000fe400078e00a9 */
[C---:B------:R-:W-:Y:S01]  /*3f560*/  IMAD.X R177, R180.reuse, 0x1, R7, P2 ;  /* 0x00000001b4b17824 */ /* 0x040fe200010e0607 */
[----:B------:R0:W-:Y:S01]  /*3f570*/  STL.64 [R1+0x4160], R174 ;  /* 0x004160ae01007387 */ /* 0x0001e20000100a00 */
[----:B------:R-:W-:Y:S02]  /*3f580*/  IMAD.MOV.U32 R169, RZ, RZ, R163 ;  /* 0x000000ffffa97224 */ /* 0x000fe400078e00a3 */
[----:B------:R-:W-:Y:S02]  /*3f590*/  IMAD.X R179, R180, 0x1, R13, P4 ;  /* 0x00000001b4b37824 */ /* 0x000fe400020e060d */
[----:B------:R-:W-:Y:S01]  /*3f5a0*/  IMAD.MOV.U32 R163, RZ, RZ, R148 ;  /* 0x000000ffffa37224 */ /* 0x000fe200078e0094 */
[----:B------:R-:W-:Y:S01]  /*3f5b0*/  IADD3 R148, P1, R182, R4, RZ ;  /* 0x00000004b6947210 */ /* 0x000fe20007f3e0ff */
[----:B------:R-:W-:Y:S01]  /*3f5c0*/  IMAD.MOV.U32 R149, RZ, RZ, R83 ;  /* 0x000000ffff957224 */ /* 0x000fe200078e0053 */
[----:B------:R1:W-:Y:S01]  /*3f5d0*/  STL.64 [R1+0x4158], R176 ;  /* 0x004158b001007387 */ /* 0x0003e20000100a00 */
[----:B0-----:R-:W-:Y:S01]  /*3f5e0*/  IMAD.MOV.U32 R174, RZ, RZ, R172 ;  /* 0x000000ffffae7224 */ /* 0x001fe200078e00ac */
[----:B------:R-:W-:Y:S01]  /*3f5f0*/  SHF.R.S32.HI R175, RZ, 0x1f, R182 ;  /* 0x0000001fffaf7819 */ /* 0x000fe200000114b6 */
[----:B------:R-:W-:Y:S01]  /*3f600*/  IMAD.MOV.U32 R172, RZ, RZ, R164 ;  /* 0x000000ffffac7224 */ /* 0x000fe200078e00a4 */
[----:B------:R0:W-:Y:S01]  /*3f610*/  STL.64 [R1+0x4150], R178 ;  /* 0x004150b201007387 */ /* 0x0001e20000100a00 */
[----:B------:R-:W-:-:S02]  /*3f620*/  IMAD.MOV.U32 R164, RZ, RZ, R162 ;  /* 0x000000ffffa47224 */ /* 0x000fc400078e00a2 */
[----:B------:R-:W-:Y:S01]  /*3f630*/  IMAD.MOV.U32 R162, RZ, RZ, R161 ;  /* 0x000000ffffa27224 */ /* 0x000fe200078e00a1 */
[C---:B-1----:R-:W-:Y:S01]  /*3f640*/  IADD3 R176, P2, R182.reuse, R6, RZ ;  /* 0x00000006b6b07210 */ /* 0x042fe20007f5e0ff */
[----:B------:R-:W-:Y:S02]  /*3f650*/  IMAD.MOV.U32 R161, RZ, RZ, R149 ;  /* 0x000000ffffa17224 */ /* 0x000fe400078e0095 */
[C---:B------:R-:W-:Y:S01]  /*3f660*/  IMAD.X R149, R175.reuse, 0x1, R3, P1 ;  /* 0x00000001af957824 */ /* 0x040fe200008e0603 */
[----:B0-----:R-:W-:Y:S01]  /*3f670*/  IADD3 R178, P4, R182, R0, RZ ;  /* 0x00000000b6b27210 */ /* 0x001fe20007f9e0ff */
[----:B------:R-:W-:-:S03]  /*3f680*/  IMAD.X R177, R175, 0x1, R5, P2 ;  /* 0x00000001afb17824 */ /* 0x000fc600010e0605 */
[----:B------:R0:W-:Y:S01]  /*3f690*/  STL.64 [R1+0x4148], R148 ;  /* 0x0041489401007387 */ /* 0x0001e20000100a00 */
[----:B------:R-:W-:-:S03]  /*3f6a0*/  IMAD.X R179, R175, 0x1, R7, P4 ;  /* 0x00000001afb37824 */ /* 0x000fc600020e0607 */
[----:B------:R1:W-:Y:S04]  /*3f6b0*/  STL.64 [R1+0x4140], R176 ;  /* 0x004140b001007387 */ /* 0x0003e80000100a00 */
[----:B------:R4:W-:Y:S01]  /*3f6c0*/  STL.64 [R1+0x4138], R178 ;  /* 0x004138b201007387 */ /* 0x0009e20000100a00 */
[----:B0-----:R-:W-:Y:S02]  /*3f6d0*/  IADD3 R148, P1, R182, R2, RZ ;  /* 0x00000002b6947210 */ /* 0x001fe40007f3e0ff */
[----:B-1----:R-:W-:-:S03]  /*3f6e0*/  IADD3 R176, P2, R183, R4, RZ ;  /* 0x00000004b7b07210 */ /* 0x002fc60007f5e0ff */
[----:B------:R-:W-:Y:S01]  /*3f6f0*/  IMAD.X R149, R175, 0x1, R13, P1 ;  /* 0x00000001af957824 */ /* 0x000fe200008e060d */
[----:B----4-:R-:W-:Y:S01]  /*3f700*/  SHF.R.S32.HI R178, RZ, 0x1f, R183 ;  /* 0x0000001fffb27819 */ /* 0x010fe200000114b7 */
[----:B------:R-:W-:Y:S02]  /*3f710*/  IMAD.MOV.U32 R175, RZ, RZ, R174 ;  /* 0x000000ffffaf7224 */ /* 0x000fe400078e00ae */
[----:B------:R-:W-:Y:S02]  /*3f720*/  IMAD.MOV.U32 R174, RZ, RZ, R173 ;  /* 0x000000ffffae7224 */ /* 0x000fe400078e00ad */
[----:B------:R-:W-:Y:S02]  /*3f730*/  IMAD.MOV.U32 R173, RZ, RZ, R172 ;  /* 0x000000ffffad7224 */ /* 0x000fe400078e00ac */
[----:B------:R-:W-:Y:S02]  /*3f740*/  IMAD.MOV.U32 R146, RZ, RZ, R58 ;  /* 0x000000ffff927224 */ /* 0x000fe400078e003a */
[----:B------:R-:W-:-:S02]  /*3f750*/  IMAD.MOV.U32 R172, RZ, RZ, R164 ;  /* 0x000000ffffac7224 */ /* 0x000fc400078e00a4 */
[C---:B------:R-:W-:Y:S02]  /*3f760*/  IMAD.X R177, R178.reuse, 0x1, R3, P2 ;  /* 0x00000001b2b17824 */ /* 0x040fe400010e0603 */
[----:B------:R-:W-:Y:S01]  /*3f770*/  IMAD.MOV.U32 R164, RZ, RZ, R163 ;  /* 0x000000ffffa47224 */ /* 0x000fe200078e00a3 */
[----:B------:R0:W-:Y:S01]  /*3f780*/  STL.64 [R1+0x4130], R148 ;  /* 0x0041309401007387 */ /* 0x0001e20000100a00 */
[----:B------:R-:W-:Y:S01]  /*3f790*/  IMAD.MOV.U32 R163, RZ, RZ, R161 ;  /* 0x000000ffffa37224 */ /* 0x000fe200078e00a1 */
[C---:B------:R-:W-:Y:S01]  /*3f7a0*/  IADD3 R180, P4, R183.reuse, R6, RZ ;  /* 0x00000006b7b47210 */ /* 0x040fe20007f9e0ff */
[----:B------:R-:W-:Y:S02]  /*3f7b0*/  IMAD.MOV.U32 R161, RZ, RZ, R16 ;  /* 0x000000ffffa17224 */ /* 0x000fe400078e0010 */
[----:B------:R-:W-:Y:S01]  /*3f7c0*/  IMAD.MOV.U32 R16, RZ, RZ, R146 ;  /* 0x000000ffff107224 */ /* 0x000fe200078e0092 */
[----:B------:R-:W-:Y:S01]  /*3f7d0*/  IADD3 R146, P1, R183, R0, RZ ;  /* 0x00000000b7927210 */ /* 0x000fe20007f3e0ff */
[----:B------:R-:W-:Y:S01]  /*3f7e0*/  IMAD.X R181, R178, 0x1, R5, P4 ;  /* 0x00000001b2b57824 */ /* 0x000fe200020e0605 */
[----:B0-----:R-:W4:Y:S04]  /*3f7f0*/  LDL.LU.64 R148, [R1+0x5800] ;  /* 0x0058000001947983 */ /* 0x001f280000300a00 */
[----:B------:R0:W-:Y:S01]  /*3f800*/  STL.64 [R1+0x4128], R176 ;  /* 0x004128b001007387 */ /* 0x0001e20000100a00 */
[----:B------:R-:W-:-:S03]  /*3f810*/  IMAD.MOV.U32 R182, RZ, RZ, R146 ;  /* 0x000000ffffb67224 */ /* 0x000fc600078e0092 */
[----:B------:R1:W-:Y:S01]  /*3f820*/  STL [R1+0x4118], R146 ;  /* 0x0041189201007387 */ /* 0x0003e20000100800 */
[----:B0-----:R-:W-:Y:S01]  /*3f830*/  IADD3 R176, P2, R183, R2, RZ ;  /* 0x00000002b7b07210 */ /* 0x001fe20007f5e0ff */
[----:B------:R-:W-:Y:S02]  /*3f840*/  IMAD.MOV.U32 R183, RZ, RZ, R147 ;  /* 0x000000ffffb77224 */ /* 0x000fe400078e0093 */
[C---:B------:R-:W-:Y:S01]  /*3f850*/  IMAD.X R183, R178.reuse, 0x1, R7, P1 ;  /* 0x00000001b2b77824 */ /* 0x040fe200008e0607 */
[----:B-1----:R-:W4:Y:S01]  /*3f860*/  LDL.LU.64 R146, [R1+0x57f8] ;  /* 0x0057f80001927983 */ /* 0x002f220000300a00 */
[----:B------:R-:W-:-:S03]  /*3f870*/  IMAD.X R177, R178, 0x1, R13, P2 ;  /* 0x00000001b2b17824 */ /* 0x000fc600010e060d */
[----:B------:R0:W-:Y:S04]  /*3f880*/  STL.64 [R1+0x4120], R180 ;  /* 0x004120b401007387 */ /* 0x0001e80000100a00 */
[----:B------:R-:W-:Y:S04]  /*3f890*/  STL [R1+0x411c], R183 ;  /* 0x00411cb701007387 */ /* 0x000fe80000100800 */
[----:B------:R1:W-:Y:S01]  /*3f8a0*/  STL.64 [R1+0x4110], R176 ;  /* 0x004110b001007387 */ /* 0x0003e20000100a00 */
[----:B0-----:R-:W-:Y:S02]  /*3f8b0*/  IADD3 R180, P4, R184, R4, RZ ;  /* 0x00000004b8b47210 */ /* 0x001fe40007f9e0ff */
[----:B-1----:R-:W-:-:S05]  /*3f8c0*/  SHF.R.S32.HI R176, RZ, 0x1f, R184 ;  /* 0x0000001fffb07819 */ /* 0x002fca00000114b8 */
[----:B------:R-:W-:Y:S01]  /*3f8d0*/  IMAD.X R181, R176, 0x1, R3, P4 ;  /* 0x00000001b0b57824 */ /* 0x000fe200020e0603 */
[C---:B------:R-:W-:Y:S02]  /*3f8e0*/  IADD3 R182, P1, R184.reuse, R6, RZ ;  /* 0x00000006b8b67210 */ /* 0x040fe40007f3e0ff */
[C---:B------:R-:W-:Y:S02]  /*3f8f0*/  IADD3 R178, P2, R184.reuse, R0, RZ ;  /* 0x00000000b8b27210 */ /* 0x040fe40007f5e0ff */
[----:B------:R0:W-:Y:S02]  /*3f900*/  STL.64 [R1+0x4108], R180 ;  /* 0x004108b401007387 */ /* 0x0001e40000100a00 */
[----:B0-----:R-:W-:Y:S01]  /*3f910*/  IADD3 R180, P4, R184, R2, RZ ;  /* 0x00000002b8b47210 */ /* 0x001fe20007f9e0ff */
[----:B------:R-:W-:-:S04]  /*3f920*/  IMAD.MOV.U32 R184, RZ, RZ, R176 ;  /* 0x000000ffffb87224 */ /* 0x000fc800078e00b0 */
[C---:B------:R-:W-:Y:S02]  /*3f930*/  IMAD.X R183, R184.reuse, 0x1, R5, P1 ;  /* 0x00000001b8b77824 */ /* 0x040fe400008e0605 */
[----:B------:R-:W-:Y:S02]  /*3f940*/  IMAD.X R179, R184, 0x1, R7, P2 ;  /* 0x00000001b8b37824 */ /* 0x000fe400010e0607 */
[----:B------:R-:W-:Y:S01]  /*3f950*/  IMAD.MOV.U32 R176, RZ, RZ, R175 ;  /* 0x000000ffffb07224 */ /* 0x000fe200078e00af */
[----:B------:R0:W-:Y:S01]  /*3f960*/  STL.64 [R1+0x4100], R182 ;  /* 0x004100b601007387 */ /* 0x0001e20000100a00 */
[----:B------:R-:W-:Y:S02]  /*3f970*/  IMAD.MOV.U32 R175, RZ, RZ, R174 ;  /* 0x000000ffffaf7224 */ /* 0x000fe400078e00ae */
[----:B------:R-:W-:Y:S01]  /*3f980*/  IMAD.MOV.U32 R174, RZ, RZ, R173 ;  /* 0x000000ffffae7224 */ /* 0x000fe200078e00ad */
[----:B------:R1:W-:Y:S01]  /*3f990*/  STL.64 [R1+0x40f8], R178 ;  /* 0x0040f8b201007387 */ /* 0x0003e20000100a00 */
[----:B------:R-:W-:-:S02]  /*3f9a0*/  IMAD.MOV.U32 R173, RZ, RZ, R172 ;  /* 0x000000ffffad7224 */ /* 0x000fc400078e00ac */
[----:B------:R-:W-:Y:S02]  /*3f9b0*/  IMAD.MOV.U32 R172, RZ, RZ, R164 ;  /* 0x000000ffffac7224 */ /* 0x000fe400078e00a4 */
[----:B------:R-:W-:Y:S02]  /*3f9c0*/  IMAD.MOV.U32 R164, RZ, RZ, R163 ;  /* 0x000000ffffa47224 */ /* 0x000fe400078e00a3 */
[----:B------:R-:W-:Y:S01]  /*3f9d0*/  IMAD.MOV.U32 R177, RZ, RZ, R176 ;  /* 0x000000ffffb17224 */ /* 0x000fe200078e00b0 */
[----:B0-----:R-:W-:Y:S01]  /*3f9e0*/  IADD3 R182, P1, R185, R4, RZ ;  /* 0x00000004b9b67210 */ /* 0x001fe20007f3e0ff */
[----:B------:R-:W-:Y:S01]  /*3f9f0*/  IMAD.MOV.U32 R163, RZ, RZ, R161 ;  /* 0x000000ffffa37224 */ /* 0x000fe200078e00a1 */
[----:B-1----:R-:W-:Y:S01]  /*3fa00*/  SHF.R.S32.HI R179, RZ, 0x1f, R185 ;  /* 0x0000001fffb37819 */ /* 0x002fe200000114b9 */
[----:B------:R-:W-:Y:S02]  /*3fa10*/  IMAD.MOV.U32 R176, RZ, RZ, R175 ;  /* 0x000000ffffb07224 */ /* 0x000fe400078e00af */
[----:B------:R-:W-:-:S02]  /*3fa20*/  IMAD.MOV.U32 R175, RZ, RZ, R174 ;  /* 0x000000ffffaf7224 */ /* 0x000fc400078e00ae */
[----:B------:R-:W-:Y:S02]  /*3fa30*/  IMAD.MOV.U32 R174, RZ, RZ, R173 ;  /* 0x000000ffffae7224 */ /* 0x000fe400078e00ad */
[----:B------:R-:W-:Y:S02]  /*3fa40*/  IMAD.X R181, R184, 0x1, R13, P4 ;  /* 0x00000001b8b57824 */ /* 0x000fe400020e060d */
[----:B------:R-:W-:Y:S02]  /*3fa50*/  IMAD.MOV.U32 R173, RZ, RZ, R172 ;  /* 0x000000ffffad7224 */ /* 0x000fe400078e00ac */
[----:B------:R-:W-:Y:S02]  /*3fa60*/  IMAD.X R183, R179, 0x1, R3, P1 ;  /* 0x00000001b3b77824 */ /* 0x000fe400008e0603 */
[----:B------:R-:W-:Y:S02]  /*3fa70*/  IMAD.MOV.U32 R172, RZ, RZ, R163 ;  /* 0x000000ffffac7224 */ /* 0x000fe400078e00a3 */
[----:B------:R-:W-:Y:S01]  /*3fa80*/  IMAD.MOV.U32 R163, RZ, RZ, R158 ;  /* 0x000000ffffa37224 */ /* 0x000fe200078e009e */
[----:B------:R0:W-:Y:S01]  /*3fa90*/  STL.64 [R1+0x40f0], R180 ;  /* 0x0040f0b401007387 */ /* 0x0001e20000100a00 */
[----:B------:R-:W-:-:S02]  /*3faa0*/  IMAD.MOV.U32 R158, RZ, RZ, R16 ;  /* 0x000000ffff9e7224 */ /* 0x000fc400078e0010 */
[----:B------:R-:W-:Y:S01]  /*3fab0*/  IMAD.MOV.U32 R145, RZ, RZ, R107 ;  /* 0x000000ffff917224 */ /* 0x000fe200078e006b */
[----:B------:R1:W-:Y:S01]  /*3fac0*/  STL.64 [R1+0x40e8], R182 ;  /* 0x0040e8b601007387 */ /* 0x0003e20000100a00 */
[----:B------:R-:W-:Y:S01]  /*3fad0*/  IMAD.MOV.U32 R16, RZ, RZ, R144 ;  /* 0x000000ffff107224 */ /* 0x000fe200078e0090 */
[C---:B------:R-:W-:Y:S01]  /*3fae0*/  IADD3 R144, P2, R185.reuse, R6, RZ ;  /* 0x00000006b9907210 */ /* 0x040fe20007f5e0ff */
[--C-:B------:R-:W-:Y:S01]  /*3faf0*/  IMAD.MOV.U32 R178, RZ, RZ, R145.reuse ;  /* 0x000000ffffb27224 */ /* 0x100fe200078e0091 */
[----:B------:R-:W-:Y:S02]  /*3fb00*/  SHF.R.S32.HI R161, RZ, 0x1f, R145 ;  /* 0x0000001fffa17819 */ /* 0x000fe40000011491 */
[C---:B0-----:R-:W-:Y:S01]  /*3fb10*/  IADD3 R180, P4, R185.reuse, R0, RZ ;  /* 0x00000000b9b47210 */ /* 0x041fe20007f9e0ff */
[----:B-1----:R-:W-:Y:S01]  /*3fb20*/  IMAD.MOV.U32 R183, RZ, RZ, R179 ;  /* 0x000000ffffb77224 */ /* 0x002fe200078e00b3 */
[----:B------:R-:W-:Y:S02]  /*3fb30*/  IADD3 R182, P1, R185, R2, RZ ;  /* 0x00000002b9b67210 */ /* 0x000fe40007f3e0ff */
[----:B------:R-:W-:Y:S01]  /*3fb40*/  SHF.R.S32.HI R179, RZ, 0x1f, R186 ;  /* 0x0000001fffb37819 */ /* 0x000fe200000114ba */
[C---:B------:R-:W-:Y:S01]  /*3fb50*/  IMAD.X R145, R183.reuse, 0x1, R5, P2 ;  /* 0x00000001b7917824 */ /* 0x040fe200010e0605 */
[----:B------:R-:W-:Y:S01]  /*3fb60*/  IADD3 R184, P2, R186, R4, RZ ;  /* 0x00000004bab87210 */ /* 0x000fe20007f5e0ff */
[----:B------:R-:W-:-:S02]  /*3fb70*/  IMAD.X R181, R183, 0x1, R7, P4 ;  /* 0x00000001b7b57824 */ /* 0x000fc400020e0607 */
[----:B------:R-:W-:Y:S01]  /*3fb80*/  IMAD.X R183, R183, 0x1, R13, P1 ;  /* 0x00000001b7b77824 */ /* 0x000fe200008e060d */
[----:B------:R0:W-:Y:S01]  /*3fb90*/  STL.64 [R1+0x40e0], R144 ;  /* 0x0040e09001007387 */ /* 0x0001e20000100a00 */
[----:B------:R-:W-:-:S03]  /*3fba0*/  IMAD.X R185, R179, 0x1, R3, P2 ;  /* 0x00000001b3b97824 */ /* 0x000fc600010e0603 */
[----:B0-----:R-:W4:Y:S04]  /*3fbb0*/  LDL.LU.64 R144, [R1+0x57f0] ;  /* 0x0057f00001907983 */ /* 0x001f280000300a00 */
[----:B------:R0:W-:Y:S04]  /*3fbc0*/  STL.64 [R1+0x40d8], R180 ;  /* 0x0040d8b401007387 */ /* 0x0001e80000100a00 */
[----:B------:R1:W-:Y:S04]  /*3fbd0*/  STL.64 [R1+0x40d0], R182 ;  /* 0x0040d0b601007387 */ /* 0x0003e80000100a00 */
[----:B------:R3:W-:Y:S01]  /*3fbe0*/  STL.64 [R1+0x40c8], R184 ;  /* 0x0040c8b801007387 */ /* 0x0007e20000100a00 */
[----:B0-----:R-:W-:-:S02]  /*3fbf0*/  IADD3 R180, P4, R186, R6, RZ ;  /* 0x00000006bab47210 */ /* 0x001fc40007f9e0ff */
[C---:B-1----:R-:W-:Y:S02]  /*3fc00*/  IADD3 R182, P1, R186.reuse, R0, RZ ;  /* 0x00000000bab67210 */ /* 0x042fe40007f3e0ff */
[----:B---3--:R-:W-:Y:S01]  /*3fc10*/  IADD3 R184, P2, R186, R2, RZ ;  /* 0x00000002bab87210 */ /* 0x008fe20007f5e0ff */
[----:B------:R-:W-:Y:S02]  /*3fc20*/  IMAD.MOV.U32 R186, RZ, RZ, R179 ;  /* 0x000000ffffba7224 */ /* 0x000fe400078e00b3 */
[----:B------:R-:W-:Y:S02]  /*3fc30*/  IMAD.MOV.U32 R142, RZ, RZ, R73 ;  /* 0x000000ffff8e7224 */ /* 0x000fe400078e0049 */
[C---:B------:R-:W-:Y:S02]  /*3fc40*/  IMAD.X R181, R186.reuse, 0x1, R5, P4 ;  /* 0x00000001bab57824 */ /* 0x040fe400020e0605 */
[----:B------:R-:W-:Y:S02]  /*3fc50*/  IMAD.MOV.U32 R179, RZ, RZ, R161 ;  /* 0x000000ffffb37224 */ /* 0x000fe400078e00a1 */
[----:B------:R-:W-:Y:S01]  /*3fc60*/  IMAD.MOV.U32 R161, RZ, RZ, R142 ;  /* 0x000000ffffa17224 */ /* 0x000fe200078e008e */
[----:B------:R0:W-:Y:S01]  /*3fc70*/  STL.64 [R1+0x40c0], R180 ;  /* 0x0040c0b401007387 */ /* 0x0001e20000100a00 */
[C---:B------:R-:W-:Y:S01]  /*3fc80*/  IMAD.X R183, R186.reuse, 0x1, R7, P1 ;  /* 0x00000001bab77824 */ /* 0x040fe200008e0607 */
[----:B------:R-:W-:Y:S01]  /*3fc90*/  IADD3 R142, P4, R187, R4, RZ ;  /* 0x00000004bb8e7210 */ /* 0x000fe20007f9e0ff */
[----:B------:R-:W-:-:S03]  /*3fca0*/  IMAD.X R185, R186, 0x1, R13, P2 ;  /* 0x00000001bab97824 */ /* 0x000fc600010e060d */
[----:B------:R1:W-:Y:S01]  /*3fcb0*/  STL.64 [R1+0x40b8], R182 ;  /* 0x0040b8b601007387 */ /* 0x0003e20000100a00 */
[----:B0-----:R-:W-:Y:S01]  /*3fcc0*/  SHF.R.S32.HI R181, RZ, 0x1f, R187 ;  /* 0x0000001fffb57819 */ /* 0x001fe200000114bb */
[----:B------:R-:W-:Y:S02]  /*3fcd0*/  IMAD.MOV.U32 R180, RZ, RZ, R178 ;  /* 0x000000ffffb47224 */ /* 0x000fe400078e00b2 */
[----:B------:R-:W-:Y:S01]  /*3fce0*/  IMAD.MOV.U32 R178, RZ, RZ, R159 ;  /* 0x000000ffffb27224 */ /* 0x000fe200078e009f */
[----:B------:R0:W-:Y:S01]  /*3fcf0*/  STL.64 [R1+0x40b0], R184 ;  /* 0x0040b0b801007387 */ /* 0x0001e20000100a00 */
[----:B------:R-:W-:Y:S01]  /*3fd00*/  IMAD.MOV.U32 R159, RZ, RZ, R143 ;  /* 0x000000ffff9f7224 */ /* 0x000fe200078e008f */
[----:B-1----:R-:W-:Y:S01]  /*3fd10*/  IADD3 R182, P1, R187, R6, RZ ;  /* 0x00000006bbb67210 */ /* 0x002fe20007f3e0ff */
[----:B------:R-:W-:Y:S01]  /*3fd20*/  IMAD.X R143, R181, 0x1, R3, P4 ;  /* 0x00000001b58f7824 */ /* 0x000fe200020e0603 */
[C---:B------:R-:W-:Y:S02]  /*3fd30*/  IADD3 R186, P4, R187.reuse, R2, RZ ;  /* 0x00000002bbba7210 */ /* 0x040fe40007f9e0ff */
[----:B0-----:R-:W-:Y:S01]  /*3fd40*/  IADD3 R184, P2, R187, R0, RZ ;  /* 0x00000000bbb87210 */ /* 0x001fe20007f5e0ff */
[----:B------:R-:W-:Y:S01]  /*3fd50*/  IMAD.MOV.U32 R187, RZ, RZ, R181 ;  /* 0x000000ffffbb7224 */ /* 0x000fe200078e00b5 */
[----:B------:R0:W-:Y:S03]  /*3fd60*/  STL.64 [R1+0x40a8], R142 ;  /* 0x0040a88e01007387 */ /* 0x0001e60000100a00 */
[C---:B------:R-:W-:Y:S01]  /*3fd70*/  IMAD.X R183, R187.reuse, 0x1, R5, P1 ;  /* 0x00000001bbb77824 */ /* 0x040fe200008e0605 */
[----:B------:R-:W-:Y:S01]  /*3fd80*/  SHF.R.S32.HI R181, RZ, 0x1f, R188 ;  /* 0x0000001fffb57819 */ /* 0x000fe200000114bc */
[C---:B------:R-:W-:Y:S01]  /*3fd90*/  IMAD.X R185, R187.reuse, 0x1, R7, P2 ;  /* 0x00000001bbb97824 */ /* 0x040fe200010e0607 */
[----:B0-----:R-:W3:Y:S04]  /*3fda0*/  LDL.LU.64 R142, [R1+0x57e8] ;  /* 0x0057e800018e7983 */ /* 0x001ee80000300a00 */
        /* <DEDUP_REMOVED lines=10> */
[C---:B------:R-:W-:Y:S01]  /*3fe50*/  IMAD.X R187, R181.reuse, 0x1, R7, P4 ;  /* 0x00000001b5bb7824 */ /* 0x040fe200020e0607 */
[----:B-1----:R-:W-:Y:S01]  /*3fe60*/  IADD3 R182, P1, R188, R2, RZ ;  /* 0x00000002bcb67210 */ /* 0x002fe20007f3e0ff */
[----:B------:R0:W-:Y:S04]  /*3fe70*/  STL.64 [R1+0x4080], R184 ;  /* 0x004080b801007387 */ /* 0x0001e80000100a00 */
[----:B------:R-:W-:Y:S01]  /*3fe80*/  IMAD.X R183, R181, 0x1, R13, P1 ;  /* 0x00000001b5b77824 */ /* 0x000fe200008e060d */
[----:B------:R1:W-:Y:S01]  /*3fe90*/  STL.64 [R1+0x4078], R186 ;  /* 0x004078ba01007387 */ /* 0x0003e20000100a00 */
[----:B------:R-:W-:-:S03]  /*3fea0*/  SHF.R.S32.HI R188, RZ, 0x1f, R189 ;  /* 0x0000001fffbc7819 */ /* 0x000fc600000114bd */
[----:B------:R2:W-:Y:S01]  /*3feb0*/  STL.64 [R1+0x4070], R182 ;  /* 0x004070b601007387 */ /* 0x0005e20000100a00 */
[C---:B0-----:R-:W-:Y:S02]  /*3fec0*/  IADD3 R184, P2, R189.reuse, R4, RZ ;  /* 0x00000004bdb87210 */ /* 0x041fe40007f5e0ff */
[----:B-1----:R-:W-:-:S03]  /*3fed0*/  IADD3 R186, P4, R189, R6, RZ ;  /* 0x00000006bdba7210 */ /* 0x002fc60007f9e0ff */
[C---:B------:R-:W-:Y:S01]  /*3fee0*/  IMAD.X R185, R188.reuse, 0x1, R3, P2 ;  /* 0x00000001bcb97824 */ /* 0x040fe200010e0603 */
[----:B--2---:R-:W-:Y:S01]  /*3fef0*/  IADD3 R182, P1, R189, R0, RZ ;  /* 0x00000000bdb67210 */ /* 0x004fe20007f3e0ff */
        /* <DEDUP_REMOVED lines=9> */
[----:B--2---:R-:W-:Y:S01]  /*3ff90*/  IADD3 R182, P1, R190, R6, RZ ;  /* 0x00000006beb67210 */ /* 0x004fe20007f3e0ff */
        /* <DEDUP_REMOVED lines=9> */
[----:B--2---:R-:W-:Y:S01]  /*40030*/  IADD3 R182, P1, R191, R4, RZ ;  /* 0x00000004bfb67210 */ /* 0x004fe20007f3e0ff */
[----:B------:R-:W-:-:S03]  /*40040*/  IMAD.X R187, R181, 0x1, R13, P4 ;  /* 0x00000001b5bb7824 */ /* 0x000fc600020e060d */
[----:B------:R0:W-:Y:S01]  /*40050*/  STL.64 [R1+0x4038], R184 ;  /* 0x004038b801007387 */ /* 0x0001e20000100a00 */
[----:B------:R-:W-:-:S03]  /*40060*/  IMAD.X R183, R188, 0x1, R3, P1 ;  /* 0x00000001bcb77824 */ /* 0x000fc600008e0603 */
[----:B------:R1:W-:Y:S04]  /*40070*/  STL.64 [R1+0x4030], R186 ;  /* 0x004030ba01007387 */ /* 0x0003e80000100a00 */
        /* <DEDUP_REMOVED lines=693> */
[----:B0-----:R-:W-:Y:S01]  /*42bd0*/  IADD3 R184, P2, R249, R0, RZ ;  /* 0x00000000f9b87210 */ /* 0x001fe20007f5e0ff */
[----:B-1----:R-:W-:Y:S02]  /*42be0*/  IMAD.MOV.U32 R183, RZ, RZ, R180 ;  /* 0x000000ffffb77224 */ /* 0x002fe400078e00b4 */
[----:B------:R-:W-:Y:S02]  /*42bf0*/  IMAD.MOV.U32 R180, RZ, RZ, R179 ;  /* 0x000000ffffb47224 */ /* 0x000fe400078e00b3 */
[----:B------:R-:W-:-:S02]  /*42c00*/  IMAD.MOV.U32 R179, RZ, RZ, R178 ;  /* 0x000000ffffb37224 */ /* 0x000fc400078e00b2 */
[----:B------:R-:W-:Y:S02]  /*42c10*/  IMAD.MOV.U32 R178, RZ, RZ, R177 ;  /* 0x000000ffffb27224 */ /* 0x000fe400078e00b1 */
[----:B------:R-:W-:Y:S02]  /*42c20*/  IMAD.MOV.U32 R177, RZ, RZ, R176 ;  /* 0x000000ffffb17224 */ /* 0x000fe400078e00b0 */
[----:B------:R-:W-:Y:S02]  /*42c30*/  IMAD.MOV.U32 R176, RZ, RZ, R175 ;  /* 0x000000ffffb07224 */ /* 0x000fe400078e00af */
[----:B------:R-:W-:Y:S02]  /*42c40*/  IMAD.MOV.U32 R175, RZ, RZ, R174 ;  /* 0x000000ffffaf7224 */ /* 0x000fe400078e00ae */
[----:B------:R-:W-:Y:S02]  /*42c50*/  IMAD.X R185, R181, 0x1, R7, P2 ;  /* 0x00000001b5b97824 */ /* 0x000fe400010e0607 */
[----:B------:R-:W-:Y:S01]  /*42c60*/  IMAD.MOV.U32 R174, RZ, RZ, R173 ;  /* 0x000000ffffae7224 */ /* 0x000fe200078e00ad */
[----:B------:R-:W-:Y:S01]  /*42c70*/  IADD3 R188, P4, R249, R2, RZ ;  /* 0x00000002f9bc7210 */ /* 0x000fe20007f9e0ff */
[----:B------:R-:W-:-:S02]  /*42c80*/  IMAD.MOV.U32 R173, RZ, RZ, R172 ;  /* 0x000000ffffad7224 */ /* 0x000fc400078e00ac */
[----:B------:R-:W-:Y:S02]  /*42c90*/  IMAD.MOV.U32 R172, RZ, RZ, R16 ;  /* 0x000000ffffac7224 */ /* 0x000fe400078e0010 */
[----:B------:R-:W-:Y:S01]  /*42ca0*/  IMAD.MOV.U32 R194, RZ, RZ, R180 ;  /* 0x000000ffffc27224 */ /* 0x000fe200078e00b4 */
[----:B------:R-:W2:Y:S01]  /*42cb0*/  LDL.LU R16, [R1+0x2060] ;  /* 0x0020600001107983 */ /* 0x000ea20000300800 */
[----:B------:R-:W-:Y:S01]  /*42cc0*/  IMAD.MOV.U32 R180, RZ, RZ, R179 ;  /* 0x000000ffffb47224 */ /* 0x000fe200078e00b3 */
[----:B------:R-:W-:Y:S01]  /*42cd0*/  IADD3 R186, P1, R250, R4, RZ ;  /* 0x00000004faba7210 */ /* 0x000fe20007f3e0ff */
[----:B------:R-:W-:Y:S01]  /*42ce0*/  IMAD.MOV.U32 R179, RZ, RZ, R178 ;  /* 0x000000ffffb37224 */ /* 0x000fe200078e00b2 */
[----:B------:R0:W-:Y:S01]  /*42cf0*/  STL.64 [R1+0x3960], R184 ;  /* 0x003960b801007387 */ /* 0x0001e20000100a00 */
[----:B------:R-:W-:Y:S01]  /*42d00*/  SHF.R.S32.HI R182, RZ, 0x1f, R250 ;  /* 0x0000001fffb67819 */ /* 0x000fe200000114fa */
[----:B------:R-:W-:Y:S02]  /*42d10*/  IMAD.MOV.U32 R178, RZ, RZ, R177 ;  /* 0x000000ffffb27224 */ /* 0x000fe400078e00b1 */
[----:B------:R-:W-:-:S02]  /*42d20*/  IMAD.MOV.U32 R177, RZ, RZ, R176 ;  /* 0x000000ffffb17224 */ /* 0x000fc400078e00b0 */
[----:B------:R-:W-:Y:S02]  /*42d30*/  IMAD.X R189, R181, 0x1, R13, P4 ;  /* 0x00000001b5bd7824 */ /* 0x000fe400020e060d */
[----:B------:R-:W-:Y:S01]  /*42d40*/  IMAD.MOV.U32 R176, RZ, RZ, R175 ;  /* 0x000000ffffb07224 */ /* 0x000fe200078e00af */
[----:B0-----:R-:W-:Y:S01]  /*42d50*/  IADD3 R184, P2, R250, R6, RZ ;  /* 0x00000006fab87210 */ /* 0x001fe20007f5e0ff */
[----:B------:R-:W-:Y:S02]  /*42d60*/  IMAD.MOV.U32 R175, RZ, RZ, R174 ;  /* 0x000000ffffaf7224 */ /* 0x000fe400078e00ae */
[----:B------:R-:W-:Y:S02]  /*42d70*/  IMAD.MOV.U32 R174, RZ, RZ, R173 ;  /* 0x000000ffffae7224 */ /* 0x000fe400078e00ad */
[----:B------:R-:W-:Y:S02]  /*42d80*/  IMAD.X R187, R182, 0x1, R3, P1 ;  /* 0x00000001b6bb7824 */ /* 0x000fe400008e0603 */
[----:B------:R-:W-:-:S02]  /*42d90*/  IMAD.MOV.U32 R173, RZ, RZ, R172 ;  /* 0x000000ffffad7224 */ /* 0x000fc400078e00ac */
[----:B------:R-:W-:Y:S01]  /*42da0*/  IMAD.X R185, R182, 0x1, R5, P2 ;  /* 0x00000001b6b97824 */ /* 0x000fe200010e0605 */
[----:B------:R-:W-:Y:S01]  /*42db0*/  STL.64 [R1+0x3958], R188 ;  /* 0x003958bc01007387 */ /* 0x000fe20000100a00 */
[----:B------:R-:W-:Y:S02]  /*42dc0*/  IMAD.MOV.U32 R172, RZ, RZ, R171 ;  /* 0x000000ffffac7224 */ /* 0x000fe400078e00ab */
[----:B------:R-:W-:Y:S02]  /*42dd0*/  IMAD.MOV.U32 R171, RZ, RZ, R138 ;  /* 0x000000ffffab7224 */ /* 0x000fe400078e008a */
[----:B------:R-:W2:Y:S04]  /*42de0*/  LDL.LU R138, [R1+0x57e4] ;  /* 0x0057e400018a7983 */ /* 0x000ea80000300800 */
[----:B------:R0:W-:Y:S01]  /*42df0*/  STL.64 [R1+0x3948], R186 ;  /* 0x003948ba01007387 */ /* 0x0001e20000100a00 */
[----:B------:R-:W-:-:S03]  /*42e00*/  IADD3 R190, P4, R250, R0, RZ ;  /* 0x00000000fabe7210 */ /* 0x000fc60007f9e0ff */
[----:B------:R1:W-:Y:S02]  /*42e10*/  STL.64 [R1+0x3940], R184 ;  /* 0x003940b801007387 */ /* 0x0003e40000100a00 */
[----:B------:R-:W-:Y:S01]  /*42e20*/  IMAD.X R191, R182, 0x1, R7, P4 ;  /* 0x00000001b6bf7824 */ /* 0x000fe200020e0607 */
[----:B0-----:R-:W-:Y:S01]  /*42e30*/  IADD3 R186, P1, R250, R2, RZ ;  /* 0x00000002faba7210 */ /* 0x001fe20007f3e0ff */
[----:B-1----:R-:W-:Y:S02]  /*42e40*/  IMAD.MOV.U32 R184, RZ, RZ, R180 ;  /* 0x000000ffffb87224 */ /* 0x002fe400078e00b4 */
        /* <DEDUP_REMOVED lines=8> */
[----:B------:R-:W-:-:S02]  /*42ed0*/  IMAD.X R187, R182, 0x1, R13, P1 ;  /* 0x00000001b6bb7824 */ /* 0x000fc400008e060d */
[----:B------:R-:W-:Y:S02]  /*42ee0*/  IMAD.MOV.U32 R172, RZ, RZ, R171 ;  /* 0x000000ffffac7224 */ /* 0x000fe400078e00ab */
[----:B------:R-:W-:Y:S02]  /*42ef0*/  IMAD.MOV.U32 R171, RZ, RZ, R17 ;  /* 0x000000ffffab7224 */ /* 0x000fe400078e0011 */
[----:B------:R-:W2:Y:S04]  /*42f00*/  LDL.LU R17, [R1+0x2124] ;  /* 0x0021240001117983 */ /* 0x000ea80000300800 */
[----:B------:R-:W-:Y:S04]  /*42f10*/  STL.64 [R1+0x3930], R190 ;  /* 0x003930be01007387 */ /* 0x000fe80000100a00 */
[----:B------:R0:W-:Y:S01]  /*42f20*/  STL.64 [R1+0x3928], R186 ;  /* 0x003928ba01007387 */ /* 0x0001e20000100a00 */
[----:B------:R-:W-:-:S02]  /*42f30*/  IADD3 R188, P2, R251, R4, RZ ;  /* 0x00000004fbbc7210 */ /* 0x000fc40007f5e0ff */
[----:B------:R-:W-:Y:S01]  /*42f40*/  SHF.R.S32.HI R181, RZ, 0x1f, R251 ;  /* 0x0000001fffb57819 */ /* 0x000fe200000114fb */
[----:B0-----:R-:W-:Y:S02]  /*42f50*/  IMAD.MOV.U32 R187, RZ, RZ, R180 ;  /* 0x000000ffffbb7224 */ /* 0x001fe400078e00b4 */
[----:B------:R-:W-:Y:S02]  /*42f60*/  IMAD.MOV.U32 R180, RZ, RZ, R179 ;  /* 0x000000ffffb47224 */ /* 0x000fe400078e00b3 */
[----:B------:R-:W-:Y:S02]  /*42f70*/  IMAD.MOV.U32 R179, RZ, RZ, R178 ;  /* 0x000000ffffb37224 */ /* 0x000fe400078e00b2 */
[----:B------:R-:W-:Y:S01]  /*42f80*/  IMAD.MOV.U32 R178, RZ, RZ, R177 ;  /* 0x000000ffffb27224 */ /* 0x000fe200078e00b1 */
[----:B------:R-:W-:Y:S01]  /*42f90*/  IADD3 R190, P4, R251, R6, RZ ;  /* 0x00000006fbbe7210 */ /* 0x000fe20007f9e0ff */
[----:B------:R-:W-:Y:S02]  /*42fa0*/  IMAD.MOV.U32 R177, RZ, RZ, R176 ;  /* 0x000000ffffb17224 */ /* 0x000fe400078e00b0 */
[----:B------:R-:W-:-:S02]  /*42fb0*/  IMAD.MOV.U32 R176, RZ, RZ, R175 ;  /* 0x000000ffffb07224 */ /* 0x000fc400078e00af */
[----:B------:R-:W-:Y:S02]  /*42fc0*/  IMAD.MOV.U32 R175, RZ, RZ, R174 ;  /* 0x000000ffffaf7224 */ /* 0x000fe400078e00ae */
[----:B------:R-:W-:Y:S02]  /*42fd0*/  IMAD.MOV.U32 R174, RZ, RZ, R173 ;  /* 0x000000ffffae7224 */ /* 0x000fe400078e00ad */
[----:B------:R-:W-:Y:S02]  /*42fe0*/  IMAD.MOV.U32 R173, RZ, RZ, R172 ;  /* 0x000000ffffad7224 */ /* 0x000fe400078e00ac */
[----:B------:R-:W-:Y:S02]  /*42ff0*/  IMAD.X R189, R181, 0x1, R3, P2 ;  /* 0x00000001b5bd7824 */ /* 0x000fe400010e0603 */
[----:B------:R-:W-:Y:S02]  /*43000*/  IMAD.MOV.U32 R186, RZ, RZ, R180 ;  /* 0x000000ffffba7224 */ /* 0x000fe400078e00b4 */
[----:B------:R-:W-:-:S02]  /*43010*/  IMAD.MOV.U32 R172, RZ, RZ, R171 ;  /* 0x000000ffffac7224 */ /* 0x000fc400078e00ab */
[----:B------:R-:W-:Y:S01]  /*43020*/  IMAD.MOV.U32 R180, RZ, RZ, R179 ;  /* 0x000000ffffb47224 */ /* 0x000fe200078e00b3 */
[----:B------:R-:W-:Y:S01]  /*43030*/  SHF.R.S32.HI R58, RZ, 0x1f, R141 ;  /* 0x0000001fff3a7819 */ /* 0x000fe2000001148d */
[----:B------:R-:W-:Y:S02]  /*43040*/  IMAD.MOV.U32 R171, RZ, RZ, R170 ;  /* 0x000000ffffab7224 */ /* 0x000fe400078e00aa */
[----:B------:R-:W-:Y:S02]  /*43050*/  IMAD.X R191, R181, 0x1, R5, P4 ;  /* 0x00000001b5bf7824 */ /* 0x000fe400020e0605 */
[----:B------:R-:W-:Y:S02]  /*43060*/  IMAD.MOV.U32 R179, RZ, RZ, R178 ;  /* 0x000000ffffb37224 */ /* 0x000fe400078e00b2 */
[----:B------:R-:W-:Y:S02]  /*43070*/  IMAD.MOV.U32 R170, RZ, RZ, R141 ;  /* 0x000000ffffaa7224 */ /* 0x000fe400078e008d */
[----:B------:R-:W-:Y:S01]  /*43080*/  IMAD.MOV.U32 R178, RZ, RZ, R177 ;  /* 0x000000ffffb27224 */ /* 0x000fe200078e00b1 */
[----:B------:R-:W2:Y:S01]  /*43090*/  LDL.LU R141, [R1+0x57e0] ;  /* 0x0057e000018d7983 */ /* 0x000ea20000300800 */
[----:B------:R-:W-:Y:S01]  /*430a0*/  IMAD.MOV.U32 R177, RZ, RZ, R176 ;  /* 0x000000ffffb17224 */ /* 0x000fe200078e00b0 */
[----:B------:R-:W-:Y:S01]  /*430b0*/  IADD3 R192, P1, R251, R0, RZ ;  /* 0x00000000fbc07210 */ /* 0x000fe20007f3e0ff */
[----:B------:R-:W-:Y:S01]  /*430c0*/  IMAD.MOV.U32 R176, RZ, RZ, R175 ;  /* 0x000000ffffb07224 */ /* 0x000fe200078e00af */
[----:B------:R0:W-:Y:S01]  /*430d0*/  STL.64 [R1+0x3920], R188 ;  /* 0x003920bc01007387 */ /* 0x0001e20000100a00 */
[----:B------:R-:W-:-:S02]  /*430e0*/  IMAD.MOV.U32 R185, RZ, RZ, R180 ;  /* 0x000000ffffb97224 */ /* 0x000fc400078e00b4 */
[----:B------:R-:W-:Y:S01]  /*430f0*/  IMAD.MOV.U32 R175, RZ, RZ, R174 ;  /* 0x000000ffffaf7224 */ /* 0x000fe200078e00ae */
[----:B------:R1:W-:Y:S01]  /*43100*/  STL.64 [R1+0x3918], R190 ;  /* 0x003918be01007387 */ /* 0x0003e20000100a00 */
[----:B------:R-:W-:Y:S01]  /*43110*/  IMAD.MOV.U32 R180, RZ, RZ, R179 ;  /* 0x000000ffffb47224 */ /* 0x000fe200078e00b3 */
[----:B------:R-:W-:Y:S01]  /*43120*/  SHF.R.S32.HI R182, RZ, 0x1f, R252 ;  /* 0x0000001fffb67819 */ /* 0x000fe200000114fc */
[----:B------:R-:W-:Y:S02]  /*43130*/  IMAD.MOV.U32 R174, RZ, RZ, R173 ;  /* 0x000000ffffae7224 */ /* 0x000fe400078e00ad */
[----:B------:R-:W-:Y:S01]  /*43140*/  IMAD.MOV.U32 R179, RZ, RZ, R178 ;  /* 0x000000ffffb37224 */ /* 0x000fe200078e00b2 */
[----:B0-----:R-:W-:Y:S01]  /*43150*/  IADD3 R188, P2, R251, R2, RZ ;  /* 0x00000002fbbc7210 */ /* 0x001fe20007f5e0ff */
[----:B------:R-:W-:Y:S02]  /*43160*/  IMAD.MOV.U32 R173, RZ, RZ, R172 ;  /* 0x000000ffffad7224 */ /* 0x000fe400078e00ac */
[----:B------:R-:W-:Y:S01]  /*43170*/  IMAD.MOV.U32 R178, RZ, RZ, R177 ;  /* 0x000000ffffb27224 */ /* 0x000fe200078e00b1 */
[----:B-1----:R-:W-:Y:S01]  /*43180*/  IADD3 R190, P4, R252, R4, RZ ;  /* 0x00000004fcbe7210 */ /* 0x002fe20007f9e0ff */
[----:B------:R-:W-:-:S02]  /*43190*/  IMAD.MOV.U32 R172, RZ, RZ, R171 ;  /* 0x000000ffffac7224 */ /* 0x000fc400078e00ab */
[----:B------:R-:W-:Y:S02]  /*431a0*/  IMAD.MOV.U32 R177, RZ, RZ, R176 ;  /* 0x000000ffffb17224 */ /* 0x000fe400078e00b0 */
[----:B------:R-:W-:Y:S02]  /*431b0*/  IMAD.MOV.U32 R171, RZ, RZ, R170 ;  /* 0x000000ffffab7224 */ /* 0x000fe400078e00aa */
[C---:B------:R-:W-:Y:S02]  /*431c0*/  IMAD.X R193, R181.reuse, 0x1, R7, P1 ;  /* 0x00000001b5c17824 */ /* 0x040fe400008e0607 */
[----:B------:R-:W-:Y:S02]  /*431d0*/  IMAD.MOV.U32 R176, RZ, RZ, R175 ;  /* 0x000000ffffb07224 */ /* 0x000fe400078e00af */
[----:B------:R-:W-:Y:S02]  /*431e0*/  IMAD.MOV.U32 R170, RZ, RZ, R58 ;  /* 0x000000ffffaa7224 */ /* 0x000fe400078e003a */
[----:B------:R-:W-:Y:S01]  /*431f0*/  IMAD.X R189, R181, 0x1, R13, P2 ;  /* 0x00000001b5bd7824 */ /* 0x000fe200010e060d */
[----:B------:R-:W2:Y:S01]  /*43200*/  LDL.LU R58, [R1+0x57dc] ;  /* 0x0057dc00013a7983 */ /* 0x000ea20000300800 */
[----:B------:R-:W-:-:S02]  /*43210*/  IMAD.MOV.U32 R175, RZ, RZ, R174 ;  /* 0x000000ffffaf7224 */ /* 0x000fc400078e00ae */
[----:B------:R-:W-:Y:S02]  /*43220*/  IMAD.MOV.U32 R174, RZ, RZ, R173 ;  /* 0x000000ffffae7224 */ /* 0x000fe400078e00ad */
[----:B------:R-:W-:Y:S02]  /*43230*/  IMAD.MOV.U32 R173, RZ, RZ, R172 ;  /* 0x000000ffffad7224 */ /* 0x000fe400078e00ac */
[----:B------:R-:W-:Y:S01]  /*43240*/  IMAD.X R191, R182, 0x1, R3, P4 ;  /* 0x00000001b6bf7824 */ /* 0x000fe200020e0603 */
[----:B------:R0:W-:Y:S01]  /*43250*/  STL.64 [R1+0x3908], R192 ;  /* 0x003908c001007387 */ /* 0x0001e20000100a00 */
[----:B------:R-:W-:Y:S02]  /*43260*/  IMAD.MOV.U32 R172, RZ, RZ, R171 ;  /* 0x000000ffffac7224 */ /* 0x000fe400078e00ab */
[----:B------:R-:W-:Y:S01]  /*43270*/  IMAD.MOV.U32 R171, RZ, RZ, R170 ;  /* 0x000000ffffab7224 */ /* 0x000fe200078e00aa */
[----:B------:R1:W-:Y:S01]  /*43280*/  STL.64 [R1+0x38f8], R188 ;  /* 0x0038f8bc01007387 */ /* 0x0003e20000100a00 */
[----:B------:R-:W-:-:S03]  /*43290*/  IMAD.MOV.U32 R170, RZ, RZ, R166 ;  /* 0x000000ffffaa7224 */ /* 0x000fc600078e00a6 */
[----:B------:R-:W2:Y:S01]  /*432a0*/  LDL.LU R166, [R1+0x1640] ;  /* 0x0016400001a67983 */ /* 0x000ea20000300800 */
[----:B------:R-:W-:Y:S01]  /*432b0*/  IMAD.MOV.U32 R181, RZ, RZ, R180 ;  /* 0x000000ffffb57224 */ /* 0x000fe200078e00b4 */
[C---:B0-----:R-:W-:Y:S02]  /*432c0*/  IADD3 R192, P1, R252.reuse, R6, RZ ;  /* 0x00000006fcc07210 */ /* 0x041fe40007f3e0ff */
[----:B------:R0:W-:Y:S01]  /*432d0*/  STL.64 [R1+0x38f0], R190 ;  /* 0x0038f0be01007387 */ /* 0x0001e20000100a00 */
[----:B------:R-:W-:Y:S01]  /*432e0*/  IMAD.MOV.U32 R180, RZ, RZ, R179 ;  /* 0x000000ffffb47224 */ /* 0x000fe200078e00b3 */
[----:B-1----:R-:W-:Y:S01]  /*432f0*/  IADD3 R188, P2, R252, R0, RZ ;  /* 0x00000000fcbc7210 */ /* 0x002fe20007f5e0ff */
[----:B------:R-:W-:Y:S02]  /*43300*/  IMAD.MOV.U32 R179, RZ, RZ, R178 ;  /* 0x000000ffffb37224 */ /* 0x000fe400078e00b2 */
[----:B------:R-:W-:Y:S02]  /*43310*/  IMAD.X R193, R182, 0x1, R5, P1 ;  /* 0x00000001b6c17824 */ /* 0x000fe400008e0605 */
[----:B------:R-:W-:Y:S01]  /*43320*/  IMAD.MOV.U32 R178, RZ, RZ, R177 ;  /* 0x000000ffffb27224 */ /* 0x000fe200078e00b1 */
[----:B0-----:R-:W-:Y:S01]  /*43330*/  IADD3 R190, P4, R252, R2, RZ ;  /* 0x00000002fcbe7210 */ /* 0x001fe20007f9e0ff */
[----:B------:R-:W-:-:S02]  /*43340*/  IMAD.MOV.U32 R177, RZ, RZ, R176 ;  /* 0x000000ffffb17224 */ /* 0x000fc400078e00b0 */
[C---:B------:R-:W-:Y:S02]  /*43350*/  IMAD.X R189, R182.reuse, 0x1, R7, P2 ;  /* 0x00000001b6bd7824 */ /* 0x040fe400010e0607 */
[----:B------:R-:W-:Y:S02]  /*43360*/  IMAD.X R191, R182, 0x1, R13, P4 ;  /* 0x00000001b6bf7824 */ /* 0x000fe400020e060d */
[----:B------:R-:W-:Y:S02]  /*43370*/  IMAD.MOV.U32 R176, RZ, RZ, R175 ;  /* 0x000000ffffb07224 */ /* 0x000fe400078e00af */
[----:B------:R-:W-:Y:S02]  /*43380*/  IMAD.MOV.U32 R182, RZ, RZ, R180 ;  /* 0x000000ffffb67224 */ /* 0x000fe400078e00b4 */
[----:B------:R-:W-:Y:S02]  /*43390*/  IMAD.MOV.U32 R175, RZ, RZ, R174 ;  /* 0x000000ffffaf7224 */ /* 0x000fe400078e00ae */
[----:B------:R-:W-:Y:S01]  /*433a0*/  IMAD.MOV.U32 R180, RZ, RZ, R179 ;  /* 0x000000ffffb47224 */ /* 0x000fe200078e00b3 */
[----:B------:R0:W-:Y:S01]  /*433b0*/  STL.64 [R1+0x38e8], R192 ;  /* 0x0038e8c001007387 */ /* 0x0001e20000100a00 */
[----:B------:R-:W-:-:S02]  /*433c0*/  IMAD.MOV.U32 R174, RZ, RZ, R173 ;  /* 0x000000ffffae7224 */ /* 0x000fc400078e00ad */
[----:B------:R-:W-:Y:S02]  /*433d0*/  IMAD.MOV.U32 R179, RZ, RZ, R178 ;  /* 0x000000ffffb37224 */ /* 0x000fe400078e00b2 */
[----:B------:R-:W-:Y:S02]  /*433e0*/  IMAD.MOV.U32 R173, RZ, RZ, R172 ;  /* 0x000000ffffad7224 */ /* 0x000fe400078e00ac */
[----:B------:R-:W-:Y:S02]  /*433f0*/  IMAD.MOV.U32 R178, RZ, RZ, R177 ;  /* 0x000000ffffb27224 */ /* 0x000fe400078e00b1 */
[----:B------:R-:W-:Y:S02]  /*43400*/  IMAD.MOV.U32 R172, RZ, RZ, R171 ;  /* 0x000000ffffac7224 */ /* 0x000fe400078e00ab */
[----:B------:R-:W-:Y:S01]  /*43410*/  IMAD.MOV.U32 R177, RZ, RZ, R176 ;  /* 0x000000ffffb17224 */ /* 0x000fe200078e00b0 */
[----:B0-----:R-:W-:Y:S01]  /*43420*/  IADD3 R192, P1, R183, R4, RZ ;  /* 0x00000004b7c07210 */ /* 0x001fe20007f3e0ff */
[----:B------:R-:W-:-:S02]  /*43430*/  IMAD.MOV.U32 R171, RZ, RZ, R170 ;  /* 0x000000ffffab7224 */ /* 0x000fc400078e00aa */
[----:B------:R-:W-:Y:S01]  /*43440*/  IMAD.MOV.U32 R176, RZ, RZ, R175 ;  /* 0x000000ffffb07224 */ /* 0x000fe200078e00af */
[----:B------:R-:W-:Y:S01]  /*43450*/  SHF.R.S32.HI R139, RZ, 0x1f, R136 ;  /* 0x0000001fff8b7819 */ /* 0x000fe20000011488 */
[----:B------:R-:W-:Y:S02]  /*43460*/  IMAD.MOV.U32 R170, RZ, RZ, R169 ;  /* 0x000000ffffaa7224 */ /* 0x000fe400078e00a9 */
[----:B------:R-:W-:Y:S02]  /*43470*/  IMAD.MOV.U32 R175, RZ, RZ, R174 ;  /* 0x000000ffffaf7224 */ /* 0x000fe400078e00ae */
[----:B------:R-:W-:Y:S02]  /*43480*/  IMAD.MOV.U32 R169, RZ, RZ, R136 ;  /* 0x000000ffffa97224 */ /* 0x000fe400078e0088 */
[----:B------:R-:W-:Y:S01]  /*43490*/  IMAD.MOV.U32 R174, RZ, RZ, R173 ;  /* 0x000000ffffae7224 */ /* 0x000fe200078e00ad */
[----:B------:R-:W2:Y:S01]  /*434a0*/  LDL.LU R136, [R1+0x57d8] ;  /* 0x0057d80001887983 */ /* 0x000ea20000300800 */
[----:B------:R-:W-:-:S02]  /*434b0*/  IMAD.MOV.U32 R173, RZ, RZ, R172 ;  /* 0x000000ffffad7224 */ /* 0x000fc400078e00ac */
        /* <DEDUP_REMOVED lines=8> */
[----:B0-----:R-:W-:-:S03]  /*43540*/  IADD3 R188, P2, R183, R6, RZ ;  /* 0x00000006b7bc7210 */ /* 0x001fc60007f5e0ff */
[----:B------:R0:W-:Y:S01]  /*43550*/  STL.64 [R1+0x38c0], R192 ;  /* 0x0038c0c001007387 */ /* 0x0001e20000100a00 */
[C---:B-1----:R-:W-:Y:S01]  /*43560*/  IADD3 R190, P4, R183.reuse, R0, RZ ;  /* 0x00000000b7be7210 */ /* 0x042fe20007f9e0ff */
[----:B------:R-:W-:Y:S01]  /*43570*/  IMAD.X R189, R194, 0x1, R5, P2 ;  /* 0x00000001c2bd7824 */ /* 0x000fe200010e0605 */
[----:B0-----:R-:W-:Y:S01]  /*43580*/  IADD3 R192, P1, R183, R2, RZ ;  /* 0x00000002b7c07210 */ /* 0x001fe20007f3e0ff */
[----:B------:R-:W-:Y:S02]  /*43590*/  IMAD.MOV.U32 R183, RZ, RZ, R180 ;  /* 0x000000ffffb77224 */ /* 0x000fe400078e00b4 */
[----:B------:R-:W-:Y:S02]  /*435a0*/  IMAD.MOV.U32 R180, RZ, RZ, R179 ;  /* 0x000000ffffb47224 */ /* 0x000fe400078e00b3 */
[----:B------:R-:W-:Y:S02]  /*435b0*/  IMAD.MOV.U32 R179, RZ, RZ, R178 ;  /* 0x000000ffffb37224 */ /* 0x000fe400078e00b2 */
[----:B------:R-:W-:-:S02]  /*435c0*/  IMAD.MOV.U32 R178, RZ, RZ, R177 ;  /* 0x000000ffffb27224 */ /* 0x000fc400078e00b1 */
[----:B------:R-:W-:Y:S02]  /*435d0*/  IMAD.MOV.U32 R177, RZ, RZ, R176 ;  /* 0x000000ffffb17224 */ /* 0x000fe400078e00b0 */
[C---:B------:R-:W-:Y:S02]  /*435e0*/  IMAD.X R191, R194.reuse, 0x1, R7, P4 ;  /* 0x00000001c2bf7824 */ /* 0x040fe400020e0607 */
[----:B------:R-:W-:Y:S02]  /*435f0*/  IMAD.X R193, R194, 0x1, R13, P1 ;  /* 0x00000001c2c17824 */ /* 0x000fe400008e060d */
[----:B------:R-:W-:Y:S02]  /*43600*/  IMAD.MOV.U32 R176, RZ, RZ, R175 ;  /* 0x000000ffffb07224 */ /* 0x000fe400078e00af */
[----:B------:R-:W-:Y:S02]  /*43610*/  IMAD.MOV.U32 R194, RZ, RZ, R180 ;  /* 0x000000ffffc27224 */ /* 0x000fe400078e00b4 */
[----:B------:R-:W-:-:S02]  /*43620*/  IMAD.MOV.U32 R175, RZ, RZ, R174 ;  /* 0x000000ffffaf7224 */ /* 0x000fc400078e00ae */
[----:B------:R-:W-:Y:S01]  /*43630*/  IMAD.MOV.U32 R180, RZ, RZ, R179 ;  /* 0x000000ffffb47224 */ /* 0x000fe200078e00b3 */
[----:B------:R0:W-:Y:S01]  /*43640*/  STL.64 [R1+0x38b8], R188 ;  /* 0x0038b8bc01007387 */ /* 0x0001e20000100a00 */
[----:B------:R-:W-:Y:S02]  /*43650*/  IMAD.MOV.U32 R174, RZ, RZ, R173 ;  /* 0x000000ffffae7224 */ /* 0x000fe400078e00ad */
[----:B------:R-:W-:Y:S02]  /*43660*/  IMAD.MOV.U32 R179, RZ, RZ, R178 ;  /* 0x000000ffffb37224 */ /* 0x000fe400078e00b2 */
[----:B------:R-:W-:Y:S02]  /*43670*/  IMAD.MOV.U32 R173, RZ, RZ, R172 ;  /* 0x000000ffffad7224 */ /* 0x000fe400078e00ac */
[----:B------:R-:W-:Y:S02]  /*43680*/  IMAD.MOV.U32 R178, RZ, RZ, R177 ;  /* 0x000000ffffb27224 */ /* 0x000fe400078e00b1 */
[----:B------:R-:W-:-:S02]  /*43690*/  IMAD.MOV.U32 R172, RZ, RZ, R171 ;  /* 0x000000ffffac7224 */ /* 0x000fc400078e00ab */
[----:B------:R-:W-:Y:S01]  /*436a0*/  IMAD.MOV.U32 R177, RZ, RZ, R176 ;  /* 0x000000ffffb17224 */ /* 0x000fe200078e00b0 */
[----:B0-----:R-:W-:Y:S01]  /*436b0*/  IADD3 R188, P2, R184, R4, RZ ;  /* 0x00000004b8bc7210 */ /* 0x001fe20007f5e0ff */
[----:B------:R-:W-:Y:S02]  /*436c0*/  IMAD.MOV.U32 R171, RZ, RZ, R170 ;  /* 0x000000ffffab7224 */ /* 0x000fe400078e00aa */
[----:B------:R-:W-:Y:S01]  /*436d0*/  IMAD.MOV.U32 R176, RZ, RZ, R175 ;  /* 0x000000ffffb07224 */ /* 0x000fe200078e00af */
[----:B------:R-:W-:Y:S01]  /*436e0*/  SHF.R.S32.HI R137, RZ, 0x1f, R134 ;  /* 0x0000001fff897819 */ /* 0x000fe20000011486 */
[----:B------:R-:W-:Y:S02]  /*436f0*/  IMAD.MOV.U32 R170, RZ, RZ, R169 ;  /* 0x000000ffffaa7224 */ /* 0x000fe400078e00a9 */
[----:B------:R-:W-:Y:S02]  /*43700*/  IMAD.MOV.U32 R175, RZ, RZ, R174 ;  /* 0x000000ffffaf7224 */ /* 0x000fe400078e00ae */
[----:B------:R-:W-:-:S02]  /*43710*/  IMAD.MOV.U32 R169, RZ, RZ, R134 ;  /* 0x000000ffffa97224 */ /* 0x000fc400078e0086 */
[----:B------:R-:W-:Y:S01]  /*43720*/  IMAD.MOV.U32 R174, RZ, RZ, R173 ;  /* 0x000000ffffae7224 */ /* 0x000fe200078e00ad */
[----:B------:R-:W2:Y:S01]  /*43730*/  LDL.LU R134, [R1+0x57d0] ;  /* 0x0057d00001867983 */ /* 0x000ea20000300800 */
        /* <DEDUP_REMOVED lines=1361> */
[----:B------:R-:W2:Y:S04]  /*48c50*/  LDL.LU R71, [R1+0x56c4] ;  /* 0x0056c40001477983 */ /* 0x000ea80000300800 */
[----:B------:R4:W-:Y:S01]  /*48c60*/  STL.64 [R1+0x3420], R188 ;  /* 0x003420bc01007387 */ /* 0x0009e20000100a00 */
[C---:B0-----:R-:W-:Y:S02]  /*48c70*/  IADD3 R190, P4, R186.reuse, R6, RZ ;  /* 0x00000006babe7210 */ /* 0x041fe40007f9e0ff */
[C---:B-1----:R-:W-:Y:S02]  /*48c80*/  IADD3 R192, P1, R186.reuse, R0, RZ ;  /* 0x00000000bac07210 */ /* 0x042fe40007f3e0ff */
[----:B----4-:R-:W-:Y:S01]  /*48c90*/  IADD3 R188, P2, R186, R2, RZ ;  /* 0x00000002babc7210 */ /* 0x010fe20007f5e0ff */
        /* <DEDUP_REMOVED lines=9> */
[----:B------:R-:W-:Y:S02]  /*48d30*/  IMAD.MOV.U32 R173, RZ, RZ, R172 ;  /* 0x000000ffffad7224 */ /* 0x000fe400078e00ac */
[----:B------:R-:W-:Y:S01]  /*48d40*/  IMAD.MOV.U32 R172, RZ, RZ, R171 ;  /* 0x000000ffffac7224 */ /* 0x000fe200078e00ab */
[----:B------:R0:W-:Y:S01]  /*48d50*/  STL.64 [R1+0x3418], R190 ;  /* 0x003418be01007387 */ /* 0x0001e20000100a00 */
[----:B------:R-:W-:Y:S02]  /*48d60*/  IMAD.MOV.U32 R171, RZ, RZ, R170 ;  /* 0x000000ffffab7224 */ /* 0x000fe400078e00aa */
[----:B------:R-:W-:-:S02]  /*48d70*/  IMAD.MOV.U32 R170, RZ, RZ, R169 ;  /* 0x000000ffffaa7224 */ /* 0x000fc400078e00a9 */
[----:B------:R-:W4:Y:S01]  /*48d80*/  LDL.LU R169, [R1+0x1e2c] ;  /* 0x001e2c0001a97983 */ /* 0x000f220000300800 */
[C---:B------:R-:W-:Y:S02]  /*48d90*/  IMAD.X R193, R185.reuse, 0x1, R7, P1 ;  /* 0x00000001b9c17824 */ /* 0x040fe400008e0607 */
[----:B------:R-:W-:Y:S02]  /*48da0*/  IMAD.X R189, R185, 0x1, R13, P2 ;  /* 0x00000001b9bd7824 */ /* 0x000fe400010e060d */
        /* <DEDUP_REMOVED lines=8> */
[----:B------:R-:W-:Y:S01]  /*48e30*/  IMAD.MOV.U32 R173, RZ, RZ, R172 ;  /* 0x000000ffffad7224 */ /* 0x000fe200078e00ac */
[----:B------:R1:W-:Y:S01]  /*48e40*/  STL.64 [R1+0x3410], R192 ;  /* 0x003410c001007387 */ /* 0x0003e20000100a00 */
[----:B------:R-:W-:-:S02]  /*48e50*/  IMAD.MOV.U32 R172, RZ, RZ, R171 ;  /* 0x000000ffffac7224 */ /* 0x000fc400078e00ab */
[----:B------:R-:W-:Y:S01]  /*48e60*/  IMAD.MOV.U32 R171, RZ, RZ, R170 ;  /* 0x000000ffffab7224 */ /* 0x000fe200078e00aa */
[----:B------:R3:W-:Y:S01]  /*48e70*/  STL.64 [R1+0x3408], R188 ;  /* 0x003408bc01007387 */ /* 0x0007e20000100a00 */
[----:B----4-:R-:W-:-:S03]  /*48e80*/  IMAD.MOV.U32 R170, RZ, RZ, R169 ;  /* 0x000000ffffaa7224 */ /* 0x010fc600078e00a9 */
[----:B------:R-:W4:Y:S01]  /*48e90*/  LDL.LU R169, [R1+0x1a20] ;  /* 0x001a200001a97983 */ /* 0x000f220000300800 */
[----:B0-----:R-:W-:-:S05]  /*48ea0*/  IADD3 R190, P4, R181, R4, RZ ;  /* 0x00000004b5be7210 */ /* 0x001fca0007f9e0ff */
[C---:B------:R-:W-:Y:S01]  /*48eb0*/  IMAD.X R191, R182.reuse, 0x1, R3, P4 ;  /* 0x00000001b6bf7824 */ /* 0x040fe200020e0603 */
[C---:B-1----:R-:W-:Y:S02]  /*48ec0*/  IADD3 R192, P1, R181.reuse, R6, RZ ;  /* 0x00000006b5c07210 */ /* 0x042fe40007f3e0ff */
[C---:B---3--:R-:W-:Y:S02]  /*48ed0*/  IADD3 R188, P2, R181.reuse, R0, RZ ;  /* 0x00000000b5bc7210 */ /* 0x048fe40007f5e0ff */
[----:B------:R0:W-:Y:S01]  /*48ee0*/  STL.64 [R1+0x3400], R190 ;  /* 0x003400be01007387 */ /* 0x0001e20000100a00 */
[----:B------:R-:W-:Y:S01]  /*48ef0*/  IMAD.X R193, R182, 0x1, R5, P1 ;  /* 0x00000001b6c17824 */ /* 0x000fe200008e0605 */
[----:B0-----:R-:W-:Y:S01]  /*48f00*/  IADD3 R190, P4, R181, R2, RZ ;  /* 0x00000002b5be7210 */ /* 0x001fe20007f9e0ff */
        /* <DEDUP_REMOVED lines=10> */
[----:B------:R0:W-:Y:S01]  /*48fb0*/  STL.64 [R1+0x33f8], R192 ;  /* 0x0033f8c001007387 */ /* 0x0001e20000100a00 */
[----:B------:R-:W-:Y:S02]  /*48fc0*/  IMAD.MOV.U32 R171, RZ, RZ, R170 ;  /* 0x000000ffffab7224 */ /* 0x000fe400078e00aa */
[----:B----4-:R-:W-:Y:S02]  /*48fd0*/  IMAD.MOV.U32 R170, RZ, RZ, R169 ;  /* 0x000000ffffaa7224 */ /* 0x010fe400078e00a9 */
[----:B------:R-:W3:Y:S01]  /*48fe0*/  LDL.LU R169, [R1+0x1e30] ;  /* 0x001e300001a97983 */ /* 0x000ee20000300800 */
[C---:B------:R-:W-:Y:S02]  /*48ff0*/  IMAD.X R189, R182.reuse, 0x1, R7, P2 ;  /* 0x00000001b6bd7824 */ /* 0x040fe400010e0607 */
[----:B------:R-:W-:-:S02]  /*49000*/  IMAD.X R191, R182, 0x1, R13, P4 ;  /* 0x00000001b6bf7824 */ /* 0x000fc400020e060d */
[----:B------:R-:W-:Y:S02]  /*49010*/  IMAD.MOV.U32 R182, RZ, RZ, R180 ;  /* 0x000000ffffb67224 */ /* 0x000fe400078e00b4 */
[----:B------:R-:W-:Y:S02]  /*49020*/  IMAD.MOV.U32 R180, RZ, RZ, R179 ;  /* 0x000000ffffb47224 */ /* 0x000fe400078e00b3 */
[----:B------:R-:W-:Y:S01]  /*49030*/  IMAD.MOV.U32 R179, RZ, RZ, R178 ;  /* 0x000000ffffb37224 */ /* 0x000fe200078e00b2 */
[----:B0-----:R-:W-:Y:S01]  /*49040*/  IADD3 R192, P1, R183, R4, RZ ;  /* 0x00000004b7c07210 */ /* 0x001fe20007f3e0ff */
[----:B------:R-:W-:Y:S02]  /*49050*/  IMAD.MOV.U32 R178, RZ, RZ, R177 ;  /* 0x000000ffffb27224 */ /* 0x000fe400078e00b1 */
[----:B------:R-:W-:Y:S02]  /*49060*/  IMAD.MOV.U32 R177, RZ, RZ, R176 ;  /* 0x000000ffffb17224 */ /* 0x000fe400078e00b0 */
[----:B------:R-:W-:Y:S01]  /*49070*/  IMAD.MOV.U32 R176, RZ, RZ, R175 ;  /* 0x000000ffffb07224 */ /* 0x000fe200078e00af */
[----:B------:R-:W-:Y:S01]  /*49080*/  SHF.R.S32.HI R56, RZ, 0x1f, R56 ;  /* 0x0000001fff387819 */ /* 0x000fe20000011438 */
[----:B------:R-:W-:-:S02]  /*49090*/  IMAD.MOV.U32 R175, RZ, RZ, R174 ;  /* 0x000000ffffaf7224 */ /* 0x000fc400078e00ae */
[----:B------:R-:W-:Y:S02]  /*490a0*/  IMAD.MOV.U32 R174, RZ, RZ, R173 ;  /* 0x000000ffffae7224 */ /* 0x000fe400078e00ad */
[----:B------:R-:W-:Y:S02]  /*490b0*/  IMAD.MOV.U32 R173, RZ, RZ, R172 ;  /* 0x000000ffffad7224 */ /* 0x000fe400078e00ac */
[----:B------:R-:W-:Y:S02]  /*490c0*/  IMAD.MOV.U32 R172, RZ, RZ, R171 ;  /* 0x000000ffffac7224 */ /* 0x000fe400078e00ab */
[----:B------:R-:W-:Y:S01]  /*490d0*/  IMAD.X R193, R194, 0x1, R3, P1 ;  /* 0x00000001c2c17824 */ /* 0x000fe200008e0603 */
[----:B------:R0:W-:Y:S01]  /*490e0*/  STL.64 [R1+0x33f0], R188 ;  /* 0x0033f0bc01007387 */ /* 0x0001e20000100a00 */
[----:B------:R-:W-:-:S03]  /*490f0*/  IMAD.MOV.U32 R171, RZ, RZ, R170 ;  /* 0x000000ffffab7224 */ /* 0x000fc600078e00aa */
[----:B------:R1:W-:Y:S01]  /*49100*/  STL.64 [R1+0x33e8], R190 ;  /* 0x0033e8be01007387 */ /* 0x0003e20000100a00 */
[C---:B0-----:R-:W-:Y:S02]  /*49110*/  IADD3 R188, P2, R183.reuse, R6, RZ ;  /* 0x00000006b7bc7210 */ /* 0x041fe40007f5e0ff */
[----:B-1----:R-:W-:-:S03]  /*49120*/  IADD3 R190, P4, R183, R0, RZ ;  /* 0x00000000b7be7210 */ /* 0x002fc60007f9e0ff */
[C---:B------:R-:W-:Y:S02]  /*49130*/  IMAD.X R189, R194.reuse, 0x1, R5, P2 ;  /* 0x00000001c2bd7824 */ /* 0x040fe400010e0605 */
[----:B------:R-:W-:Y:S01]  /*49140*/  IMAD.X R191, R194, 0x1, R7, P4 ;  /* 0x00000001c2bf7824 */ /* 0x000fe200020e0607 */
[----:B------:R-:W-:Y:S02]  /*49150*/  SHF.R.S32.HI R54, RZ, 0x1f, R55 ;  /* 0x0000001fff367819 */ /* 0x000fe40000011437 */
[----:B------:R-:W-:Y:S02]  /*49160*/  SHF.R.S32.HI R52, RZ, 0x1f, R53 ;  /* 0x0000001fff347819 */ /* 0x000fe40000011435 */
[----:B------:R-:W-:Y:S02]  /*49170*/  SHF.R.S32.HI R11, RZ, 0x1f, R51 ;  /* 0x0000001fff0b7819 */ /* 0x000fe40000011433 */
[----:B------:R-:W-:Y:S02]  /*49180*/  SHF.R.S32.HI R9, RZ, 0x1f, R63 ;  /* 0x0000001fff097819 */ /* 0x000fe4000001143f */
[----:B------:R-:W-:Y:S01]  /*49190*/  SHF.R.S32.HI R61, RZ, 0x1f, R10 ;  /* 0x0000001fff3d7819 */ /* 0x000fe2000001140a */
[----:B---3--:R-:W-:-:S02]  /*491a0*/  IMAD.MOV.U32 R170, RZ, RZ, R169 ;  /* 0x000000ffffaa7224 */ /* 0x008fc400078e00a9 */
[----:B------:R-:W-:Y:S02]  /*491b0*/  IMAD.MOV.U32 R169, RZ, RZ, R56 ;  /* 0x000000ffffa97224 */ /* 0x000fe400078e0038 */
[----:B------:R-:W3:Y:S04]  /*491c0*/  LDL.LU R56, [R1+0x56c0] ;  /* 0x0056c00001387983 */ /* 0x000ee80000300800 */
[----:B------:R0:W-:Y:S02]  /*491d0*/  STL.64 [R1+0x33e0], R192 ;  /* 0x0033e0c001007387 */ /* 0x0001e40000100a00 */
[----:B0-----:R-:W-:Y:S01]  /*491e0*/  IADD3 R192, P1, R183, R2, RZ ;  /* 0x00000002b7c07210 */ /* 0x001fe20007f3e0ff */
        /* <DEDUP_REMOVED lines=8> */
[----:B------:R-:W-:Y:S02]  /*49270*/  IMAD.MOV.U32 R175, RZ, RZ, R174 ;  /* 0x000000ffffaf7224 */ /* 0x000fe400078e00ae */
[----:B------:R-:W-:Y:S01]  /*49280*/  IMAD.MOV.U32 R180, RZ, RZ, R179 ;  /* 0x000000ffffb47224 */ /* 0x000fe200078e00b3 */
[----:B------:R0:W-:Y:S01]  /*49290*/  STL.64 [R1+0x33d8], R188 ;  /* 0x0033d8bc01007387 */ /* 0x0001e20000100a00 */
[----:B------:R-:W-:Y:S02]  /*492a0*/  IMAD.MOV.U32 R174, RZ, RZ, R173 ;  /* 0x000000ffffae7224 */ /* 0x000fe400078e00ad */
[----:B------:R-:W-:Y:S02]  /*492b0*/  IMAD.MOV.U32 R179, RZ, RZ, R178 ;  /* 0x000000ffffb37224 */ /* 0x000fe400078e00b2 */
[----:B------:R-:W-:Y:S02]  /*492c0*/  IMAD.MOV.U32 R173, RZ, RZ, R172 ;  /* 0x000000ffffad7224 */ /* 0x000fe400078e00ac */
[----:B------:R-:W-:-:S02]  /*492d0*/  IMAD.MOV.U32 R178, RZ, RZ, R177 ;  /* 0x000000ffffb27224 */ /* 0x000fc400078e00b1 */
[----:B------:R-:W-:Y:S02]  /*492e0*/  IMAD.MOV.U32 R172, RZ, RZ, R171 ;  /* 0x000000ffffac7224 */ /* 0x000fe400078e00ab */
[----:B------:R-:W-:Y:S01]  /*492f0*/  IMAD.MOV.U32 R177, RZ, RZ, R176 ;  /* 0x000000ffffb17224 */ /* 0x000fe200078e00b0 */
[----:B0-----:R-:W-:Y:S01]  /*49300*/  IADD3 R188, P2, R184, R4, RZ ;  /* 0x00000004b8bc7210 */ /* 0x001fe20007f5e0ff */
[----:B------:R-:W-:Y:S02]  /*49310*/  IMAD.MOV.U32 R171, RZ, RZ, R170 ;  /* 0x000000ffffab7224 */ /* 0x000fe400078e00aa */
[----:B------:R-:W-:Y:S02]  /*49320*/  IMAD.MOV.U32 R176, RZ, RZ, R175 ;  /* 0x000000ffffb07224 */ /* 0x000fe400078e00af */
[----:B------:R-:W-:Y:S02]  /*49330*/  IMAD.MOV.U32 R170, RZ, RZ, R169 ;  /* 0x000000ffffaa7224 */ /* 0x000fe400078e00a9 */
[----:B------:R-:W-:-:S02]  /*49340*/  IMAD.MOV.U32 R175, RZ, RZ, R174 ;  /* 0x000000ffffaf7224 */ /* 0x000fc400078e00ae */
[----:B------:R-:W-:Y:S02]  /*49350*/  IMAD.MOV.U32 R169, RZ, RZ, R55 ;  /* 0x000000ffffa97224 */ /* 0x000fe400078e0037 */
[----:B------:R-:W-:Y:S01]  /*49360*/  IMAD.MOV.U32 R174, RZ, RZ, R173 ;  /* 0x000000ffffae7224 */ /* 0x000fe200078e00ad */
[----:B------:R-:W4:Y:S01]  /*49370*/  LDL.LU R55, [R1+0x56bc] ;  /* 0x0056bc0001377983 */ /* 0x000f220000300800 */
[----:B------:R-:W-:Y:S02]  /*49380*/  IMAD.MOV.U32 R173, RZ, RZ, R172 ;  /* 0x000000ffffad7224 */ /* 0x000fe400078e00ac */
[----:B------:R-:W-:Y:S02]  /*49390*/  IMAD.MOV.U32 R172, RZ, RZ, R171 ;  /* 0x000000ffffac7224 */ /* 0x000fe400078e00ab */
[----:B------:R-:W-:Y:S01]  /*493a0*/  IMAD.X R189, R187, 0x1, R3, P2 ;  /* 0x00000001bbbd7824 */ /* 0x000fe200010e0603 */
[----:B------:R0:W-:Y:S01]  /*493b0*/  STL.64 [R1+0x33d0], R190 ;  /* 0x0033d0be01007387 */ /* 0x0001e20000100a00 */
[----:B------:R-:W-:-:S02]  /*493c0*/  IMAD.MOV.U32 R171, RZ, RZ, R170 ;  /* 0x000000ffffab7224 */ /* 0x000fc400078e00aa */
[----:B------:R-:W-:Y:S01]  /*493d0*/  IMAD.MOV.U32 R170, RZ, RZ, R169 ;  /* 0x000000ffffaa7224 */ /* 0x000fe200078e00a9 */
[----:B------:R1:W-:Y:S01]  /*493e0*/  STL.64 [R1+0x33c8], R192 ;  /* 0x0033c8c001007387 */ /* 0x0003e20000100a00 */
[----:B------:R-:W-:-:S03]  /*493f0*/  IMAD.MOV.U32 R169, RZ, RZ, R54 ;  /* 0x000000ffffa97224 */ /* 0x000fc600078e0036 */
[----:B------:R-:W3:Y:S01]  /*49400*/  LDL.LU R54, [R1+0x56b8] ;  /* 0x0056b80001367983 */ /* 0x000ee20000300800 */
        /* <DEDUP_REMOVED lines=25> */
[----:B------:R-:W-:Y:S02]  /*495a0*/  IMAD.MOV.U32 R176, RZ, RZ, R175 ;  /* 0x000000ffffb07224 */ /* 0x000fe400078e00af */
[----:B------:R-:W-:Y:S02]  /*495b0*/  IMAD.MOV.U32 R170, RZ, RZ, R169 ;  /* 0x000000ffffaa7224 */ /* 0x000fe400078e00a9 */
[----:B------:R-:W-:Y:S02]  /*495c0*/  IMAD.MOV.U32 R175, RZ, RZ, R174 ;  /* 0x000000ffffaf7224 */ /* 0x000fe400078e00ae */
[----:B------:R-:W-:-:S02]  /*495d0*/  IMAD.MOV.U32 R169, RZ, RZ, R53 ;  /* 0x000000ffffa97224 */ /* 0x000fc400078e0035 */
[----:B------:R-:W-:Y:S01]  /*495e0*/  IMAD.MOV.U32 R174, RZ, RZ, R173 ;  /* 0x000000ffffae7224 */ /* 0x000fe200078e00ad */
[----:B------:R-:W3:Y:S01]  /*495f0*/  LDL.LU R53, [R1+0x56b4] ;  /* 0x0056b40001357983 */ /* 0x000ee20000300800 */
        /* <DEDUP_REMOVED lines=1237> */
[----:B--2---:R-:W-:-:S02]  /*4e350*/  IMAD.MOV.U32 R169, RZ, RZ, R141 ;  /* 0x000000ffffa97224 */ /* 0x004fc400078e008d */
        /* <DEDUP_REMOVED lines=1452> */
[C---:B------:R-:W-:Y:S02]  /*53e20*/  IMAD.X R189, R187.reuse, 0x1, R5, P2 ;  /* 0x00000001bbbd7824 */ /* 0x040fe400010e0605 */
[----:B------:R-:W-:Y:S01]  /*53e30*/  IMAD.X R191, R187, 0x1, R7, P4 ;  /* 0x00000001bbbf7824 */ /* 0x000fe200020e0607 */
[----:B0-----:R-:W-:Y:S01]  /*53e40*/  IADD3 R192, P1, R184, R2, RZ ;  /* 0x00000002b8c07210 */ /* 0x001fe20007f3e0ff */
[----:B------:R-:W-:-:S02]  /*53e50*/  IMAD.MOV.U32 R184, RZ, RZ, R180 ;  /* 0x000000ffffb87224 */ /* 0x000fc400078e00b4 */
[----:B------:R-:W-:Y:S02]  /*53e60*/  IMAD.MOV.U32 R180, RZ, RZ, R179 ;  /* 0x000000ffffb47224 */ /* 0x000fe400078e00b3 */
[----:B------:R-:W-:Y:S02]  /*53e70*/  IMAD.MOV.U32 R179, RZ, RZ, R178 ;  /* 0x000000ffffb37224 */ /* 0x000fe400078e00b2 */
[----:B------:R-:W-:Y:S02]  /*53e80*/  IMAD.MOV.U32 R178, RZ, RZ, R177 ;  /* 0x000000ffffb27224 */ /* 0x000fe400078e00b1 */
[----:B------:R-:W-:Y:S02]  /*53e90*/  IMAD.MOV.U32 R177, RZ, RZ, R176 ;  /* 0x000000ffffb17224 */ /* 0x000fe400078e00b0 */
[----:B------:R-:W-:Y:S02]  /*53ea0*/  IMAD.X R193, R187, 0x1, R13, P1 ;  /* 0x00000001bbc17824 */ /* 0x000fe400008e060d */
[----:B------:R-:W-:-:S02]  /*53eb0*/  IMAD.MOV.U32 R176, RZ, RZ, R175 ;  /* 0x000000ffffb07224 */ /* 0x000fc400078e00af */
[----:B------:R-:W-:Y:S02]  /*53ec0*/  IMAD.MOV.U32 R187, RZ, RZ, R180 ;  /* 0x000000ffffbb7224 */ /* 0x000fe400078e00b4 */
[----:B------:R-:W-:Y:S02]  /*53ed0*/  IMAD.MOV.U32 R175, RZ, RZ, R174 ;  /* 0x000000ffffaf7224 */ /* 0x000fe400078e00ae */
[----:B------:R-:W-:Y:S01]  /*53ee0*/  IMAD.MOV.U32 R180, RZ, RZ, R179 ;  /* 0x000000ffffb47224 */ /* 0x000fe200078e00b3 */
[----:B------:R0:W-:Y:S01]  /*53ef0*/  STL.64 [R1+0x2928], R188 ;  /* 0x002928bc01007387 */ /* 0x0001e20000100a00 */
[----:B------:R-:W-:Y:S02]  /*53f00*/  IMAD.MOV.U32 R174, RZ, RZ, R173 ;  /* 0x000000ffffae7224 */ /* 0x000fe400078e00ad */
[----:B------:R-:W-:Y:S02]  /*53f10*/  IMAD.MOV.U32 R179, RZ, RZ, R178 ;  /* 0x000000ffffb37224 */ /* 0x000fe400078e00b2 */
[----:B------:R-:W-:-:S02]  /*53f20*/  IMAD.MOV.U32 R173, RZ, RZ, R172 ;  /* 0x000000ffffad7224 */ /* 0x000fc400078e00ac */
[----:B------:R-:W-:Y:S02]  /*53f30*/  IMAD.MOV.U32 R178, RZ, RZ, R177 ;  /* 0x000000ffffb27224 */ /* 0x000fe400078e00b1 */
[----:B------:R-:W-:Y:S02]  /*53f40*/  IMAD.MOV.U32 R172, RZ, RZ, R171 ;  /* 0x000000ffffac7224 */ /* 0x000fe400078e00ab */
[----:B------:R-:W-:Y:S01]  /*53f50*/  IMAD.MOV.U32 R177, RZ, RZ, R176 ;  /* 0x000000ffffb17224 */ /* 0x000fe200078e00b0 */
[----:B0-----:R-:W-:Y:S01]  /*53f60*/  IADD3 R188, P2, R186, R4, RZ ;  /* 0x00000004babc7210 */ /* 0x001fe20007f5e0ff */
[----:B------:R-:W-:Y:S02]  /*53f70*/  IMAD.MOV.U32 R171, RZ, RZ, R170 ;  /* 0x000000ffffab7224 */ /* 0x000fe400078e00aa */
[----:B------:R-:W-:Y:S02]  /*53f80*/  IMAD.MOV.U32 R176, RZ, RZ, R175 ;  /* 0x000000ffffb07224 */ /* 0x000fe400078e00af */
[----:B------:R-:W-:-:S02]  /*53f90*/  IMAD.MOV.U32 R175, RZ, RZ, R174 ;  /* 0x000000ffffaf7224 */ /* 0x000fc400078e00ae */
[----:B------:R-:W-:Y:S02]  /*53fa0*/  IMAD.MOV.U32 R174, RZ, RZ, R173 ;  /* 0x000000ffffae7224 */ /* 0x000fe400078e00ad */
[----:B------:R-:W-:Y:S02]  /*53fb0*/  IMAD.MOV.U32 R173, RZ, RZ, R172 ;  /* 0x000000ffffad7224 */ /* 0x000fe400078e00ac */
[----:B------:R-:W-:Y:S02]  /*53fc0*/  IMAD.MOV.U32 R172, RZ, RZ, R171 ;  /* 0x000000ffffac7224 */ /* 0x000fe400078e00ab */
[----:B------:R-:W-:Y:S02]  /*53fd0*/  IMAD.X R189, R185, 0x1, R3, P2 ;  /* 0x00000001b9bd7824 */ /* 0x000fe400010e0603 */
[----:B----4-:R-:W-:Y:S02]  /*53fe0*/  IMAD.MOV.U32 R170, RZ, RZ, R169 ;  /* 0x000000ffffaa7224 */ /* 0x010fe400078e00a9 */
[----:B------:R-:W-:-:S02]  /*53ff0*/  IMAD.MOV.U32 R169, RZ, RZ, R55 ;  /* 0x000000ffffa97224 */ /* 0x000fc400078e0037 */
[----:B------:R-:W3:Y:S01]  /*54000*/  LDL.LU R55, [R1+0x549c] ;  /* 0x00549c0001377983 */ /* 0x000ee20000300800 */
[----:B------:R-:W-:Y:S02]  /*54010*/  IMAD.MOV.U32 R171, RZ, RZ, R170 ;  /* 0x000000ffffab7224 */ /* 0x000fe400078e00aa */
[----:B------:R-:W-:Y:S01]  /*54020*/  IMAD.MOV.U32 R170, RZ, RZ, R169 ;  /* 0x000000ffffaa7224 */ /* 0x000fe200078e00a9 */
[----:B------:R0:W-:Y:S01]  /*54030*/  STL.64 [R1+0x2920], R190 ;  /* 0x002920be01007387 */ /* 0x0001e20000100a00 */
[----:B------:R-:W-:-:S03]  /*54040*/  IMAD.MOV.U32 R169, RZ, RZ, R56 ;  /* 0x000000ffffa97224 */ /* 0x000fc600078e0038 */
[----:B------:R1:W-:Y:S04]  /*54050*/  STL.64 [R1+0x2918], R192 ;  /* 0x002918c001007387 */ /* 0x0003e80000100a00 */
[----:B------:R-:W4:Y:S01]  /*54060*/  LDL.LU R56, [R1+0x5498] ;  /* 0x0054980001387983 */ /* 0x000f220000300800 */
        /* <DEDUP_REMOVED lines=110> */
[----:B------:R-:W4:Y:S01]  /*54750*/  LDL.LU R63, [R1+0x5484] ;  /* 0x00548400013f7983 */ /* 0x000f220000300800 */
        /* <DEDUP_REMOVED lines=2491> */
[----:B-1----:R-:W-:-:S03]  /*5e310*/  IADD3 R190, P4, R181, R0, RZ ;  /* 0x00000000b5be7210 */ /* 0x002fc60007f9e0ff */
[----:B------:R-:W-:Y:S01]  /*5e320*/  IMAD.X R189, R182, 0x1, R5, P2 ;  /* 0x00000001b6bd7824 */ /* 0x000fe200010e0605 */
[----:B---3--:R-:W-:Y:S01]  /*5e330*/  IADD3 R192, P1, R181, R2, RZ ;  /* 0x00000002b5c07210 */ /* 0x008fe20007f3e0ff */
[----:B------:R-:W-:Y:S02]  /*5e340*/  IMAD.MOV.U32 R181, RZ, RZ, R180 ;  /* 0x000000ffffb57224 */ /* 0x000fe400078e00b4 */
[----:B------:R-:W-:Y:S02]  /*5e350*/  IMAD.MOV.U32 R180, RZ, RZ, R179 ;  /* 0x000000ffffb47224 */ /* 0x000fe400078e00b3 */
[----:B------:R-:W-:Y:S02]  /*5e360*/  IMAD.MOV.U32 R179, RZ, RZ, R178 ;  /* 0x000000ffffb37224 */ /* 0x000fe400078e00b2 */
[----:B------:R-:W-:Y:S02]  /*5e370*/  IMAD.MOV.U32 R178, RZ, RZ, R177 ;  /* 0x000000ffffb27224 */ /* 0x000fe400078e00b1 */
[----:B------:R-:W-:-:S02]  /*5e380*/  IMAD.MOV.U32 R177, RZ, RZ, R176 ;  /* 0x000000ffffb17224 */ /* 0x000fc400078e00b0 */
[C---:B------:R-:W-:Y:S02]  /*5e390*/  IMAD.X R191, R182.reuse, 0x1, R7, P4 ;  /* 0x00000001b6bf7824 */ /* 0x040fe400020e0607 */
[----:B------:R-:W-:Y:S02]  /*5e3a0*/  IMAD.X R193, R182, 0x1, R13, P1 ;  /* 0x00000001b6c17824 */ /* 0x000fe400008e060d */
        /* <DEDUP_REMOVED lines=17> */
[----:B------:R-:W-:Y:S01]  /*5e4c0*/  IMAD.MOV.U32 R174, RZ, RZ, R173 ;  /* 0x000000ffffae7224 */ /* 0x000fe200078e00ad */
[----:B------:R-:W3:Y:S01]  /*5e4d0*/  LDL.LU R73, [R1+0x528c] ;  /* 0x00528c0001497983 */ /* 0x000ee20000300800 */
        /* <DEDUP_REMOVED lines=9> */
[----:B------:R-:W3:Y:S04]  /*5e570*/  LDL.LU R72, [R1+0x5288] ;  /* 0x0052880001487983 */ /* 0x000ee80000300800 */
[----:B------:R4:W-:Y:S01]  /*5e580*/  STL.64 [R1+0x1fc0], R188 ;  /* 0x001fc0bc01007387 */ /* 0x0009e20000100a00 */
[C---:B0-----:R-:W-:Y:S02]  /*5e590*/  IADD3 R190, P4, R183.reuse, R6, RZ ;  /* 0x00000006b7be7210 */ /* 0x041fe40007f9e0ff */
[----:B-1----:R-:W-:-:S03]  /*5e5a0*/  IADD3 R192, P1, R183, R0, RZ ;  /* 0x00000000b7c07210 */ /* 0x002fc60007f3e0ff */
[----:B------:R-:W-:Y:S01]  /*5e5b0*/  IMAD.X R191, R194, 0x1, R5, P4 ;  /* 0x00000001c2bf7824 */ /* 0x000fe200020e0605 */
[----:B----4-:R-:W-:Y:S01]  /*5e5c0*/  IADD3 R188, P2, R183, R2, RZ ;  /* 0x00000002b7bc7210 */ /* 0x010fe20007f5e0ff */
[----:B------:R-:W-:Y:S02]  /*5e5d0*/  IMAD.MOV.U32 R183, RZ, RZ, R180 ;  /* 0x000000ffffb77224 */ /* 0x000fe400078e00b4 */
        /* <DEDUP_REMOVED lines=65> */
[----:B------:R-:W-:Y:S02]  /*5e9f0*/  IMAD.MOV.U32 R160, RZ, RZ, R69 ;  /* 0x000000ffffa07224 */ /* 0x000fe400078e0045 */
[----:B------:R-:W-:Y:S01]  /*5ea00*/  IMAD.MOV.U32 R173, RZ, RZ, R172 ;  /* 0x000000ffffad7224 */ /* 0x000fe200078e00ac */
[----:B------:R-:W3:Y:S01]  /*5ea10*/  LDL.LU R69, [R1+0x527c] ;  /* 0x00527c0001457983 */ /* 0x000ee20000300800 */
[----:B------:R-:W-:Y:S02]  /*5ea20*/  IMAD.X R193, R185, 0x1, R3, P1 ;  /* 0x00000001b9c17824 */ /* 0x000fe400008e0603 */
[----:B------:R-:W-:Y:S01]  /*5ea30*/  IMAD.MOV.U32 R172, RZ, RZ, R171 ;  /* 0x000000ffffac7224 */ /* 0x000fe200078e00ab */
[----:B------:R0:W-:Y:S01]  /*5ea40*/  STL.64 [R1+0x1f90], R188 ;  /* 0x001f90bc01007387 */ /* 0x0001e20000100a00 */
[----:B------:R-:W-:-:S02]  /*5ea50*/  IMAD.MOV.U32 R171, RZ, RZ, R170 ;  /* 0x000000ffffab7224 */ /* 0x000fc400078e00aa */
[----:B------:R-:W-:Y:S01]  /*5ea60*/  IMAD.MOV.U32 R170, RZ, RZ, R68 ;  /* 0x000000ffffaa7224 */ /* 0x000fe200078e0044 */
[----:B------:R1:W-:Y:S04]  /*5ea70*/  STL.64 [R1+0x1f88], R190 ;  /* 0x001f88be01007387 */ /* 0x0003e80000100a00 */
        /* <DEDUP_REMOVED lines=33> */
[----:B------:R-:W4:Y:S01]  /*5ec90*/  LDL.LU R67, [R1+0x5274] ;  /* 0x0052740001437983 */ /* 0x000f220000300800 */
[----:B------:R-:W-:Y:S02]  /*5eca0*/  IMAD.X R189, R182, 0x1, R3, P2 ;  /* 0x00000001b6bd7824 */ /* 0x000fe400010e0603 */
[----:B------:R-:W-:Y:S01]  /*5ecb0*/  IMAD.MOV.U32 R171, RZ, RZ, R170 ;  /* 0x000000ffffab7224 */ /* 0x000fe200078e00aa */
[----:B------:R0:W-:Y:S01]  /*5ecc0*/  STL.64 [R1+0x1f70], R190 ;  /* 0x001f70be01007387 */ /* 0x0001e20000100a00 */
[----:B------:R-:W-:-:S02]  /*5ecd0*/  IMAD.MOV.U32 R170, RZ, RZ, R158 ;  /* 0x000000ffffaa7224 */ /* 0x000fc400078e009e */
[----:B------:R-:W-:Y:S01]  /*5ece0*/  IMAD.MOV.U32 R158, RZ, RZ, R66 ;  /* 0x000000ffff9e7224 */ /* 0x000fe200078e0042 */
        /* <DEDUP_REMOVED lines=32> */
[----:B------:R-:W-:Y:S01]  /*5eef0*/  IMAD.MOV.U32 R172, RZ, RZ, R171 ;  /* 0x000000ffffac7224 */ /* 0x000fe200078e00ab */
[----:B------:R-:W3:Y:S01]  /*5ef00*/  LDL.LU R65, [R1+0x526c] ;  /* 0x00526c0001417983 */ /* 0x000ee20000300800 */
[----:B------:R-:W-:Y:S02]  /*5ef10*/  IMAD.X R191, R194, 0x1, R3, P4 ;  /* 0x00000001c2bf7824 */ /* 0x000fe400020e0603 */
[----:B------:R-:W-:Y:S01]  /*5ef20*/  IMAD.MOV.U32 R171, RZ, RZ, R170 ;  /* 0x000000ffffab7224 */ /* 0x000fe200078e00aa */
[----:B------:R0:W-:Y:S01]  /*5ef30*/  STL.64 [R1+0x1f50], R192 ;  /* 0x001f50c001007387 */ /* 0x0001e20000100a00 */
[----:B------:R-:W-:Y:S02]  /*5ef40*/  IMAD.MOV.U32 R170, RZ, RZ, R154 ;  /* 0x000000ffffaa7224 */ /* 0x000fe400078e009a */
        /* <DEDUP_REMOVED lines=34> */
[----:B------:R-:W4:Y:S01]  /*5f170*/  LDL.LU R63, [R1+0x5264] ;  /* 0x00526400013f7983 */ /* 0x000f220000300800 */
[----:B------:R-:W-:Y:S02]  /*5f180*/  IMAD.X R193, R187, 0x1, R3, P1 ;  /* 0x00000001bbc17824 */ /* 0x000fe400008e0603 */
[----:B------:R-:W-:Y:S01]  /*5f190*/  IMAD.MOV.U32 R171, RZ, RZ, R170 ;  /* 0x000000ffffab7224 */ /* 0x000fe200078e00aa */
[----:B------:R0:W-:Y:S01]  /*5f1a0*/  STL.64 [R1+0x1f30], R188 ;  /* 0x001f30bc01007387 */ /* 0x0001e20000100a00 */
[----:B------:R-:W-:Y:S02]  /*5f1b0*/  IMAD.MOV.U32 R170, RZ, RZ, R161 ;  /* 0x000000ffffaa7224 */ /* 0x000fe400078e00a1 */
        /* <DEDUP_REMOVED lines=32> */
[----:B------:R-:W-:Y:S01]  /*5f3c0*/  IMAD.MOV.U32 R173, RZ, RZ, R172 ;  /* 0x000000ffffad7224 */ /* 0x000fe200078e00ac */
[----:B------:R-:W3:Y:S01]  /*5f3d0*/  LDL.LU R61, [R1+0x525c] ;  /* 0x00525c00013d7983 */ /* 0x000ee20000300800 */
[----:B------:R-:W-:-:S02]  /*5f3e0*/  IMAD.MOV.U32 R172, RZ, RZ, R171 ;  /* 0x000000ffffac7224 */ /* 0x000fc400078e00ab */
        /* <DEDUP_REMOVED lines=21> */
[----:B------:R-:W-:Y:S01]  /*5f540*/  IMAD.MOV.U32 R173, RZ, RZ, R172 ;  /* 0x000000ffffad7224 */ /* 0x000fe200078e00ac */
[----:B0-----:R-:W-:Y:S01]  /*5f550*/  IADD3 R190, P4, R180, R4, RZ ;  /* 0x00000004b4be7210 */ /* 0x001fe20007f9e0ff */
[----:B------:R-:W-:Y:S02]  /*5f560*/  IMAD.MOV.U32 R172, RZ, RZ, R171 ;  /* 0x000000ffffac7224 */ /* 0x000fe400078e00ab */
[----:B------:R-:W-:-:S02]  /*5f570*/  IMAD.X R193, R185, 0x1, R7, P1 ;  /* 0x00000001b9c17824 */ /* 0x000fc400008e0607 */
[----:B------:R-:W-:Y:S02]  /*5f580*/  IMAD.MOV.U32 R171, RZ, RZ, R170 ;  /* 0x000000ffffab7224 */ /* 0x000fe400078e00aa */
[----:B------:R-:W-:Y:S02]  /*5f590*/  IMAD.X R189, R185, 0x1, R13, P2 ;  /* 0x00000001b9bd7824 */ /* 0x000fe400010e060d */
[----:B------:R-:W-:Y:S02]  /*5f5a0*/  IMAD.MOV.U32 R170, RZ, RZ, R168 ;  /* 0x000000ffffaa7224 */ /* 0x000fe400078e00a8 */
[----:B------:R-:W-:Y:S02]  /*5f5b0*/  IMAD.X R191, R182, 0x1, R3, P4 ;  /* 0x00000001b6bf7824 */ /* 0x000fe400020e0603 */
[----:B------:R-:W-:Y:S02]  /*5f5c0*/  IMAD.MOV.U32 R168, RZ, RZ, R59 ;  /* 0x000000ffffa87224 */ /* 0x000fe400078e003b */
[----:B------:R-:W4:Y:S04]  /*5f5d0*/  LDL.LU R59, [R1+0x5254] ;  /* 0x00525400013b7983 */ /* 0x000f280000300800 */
[----:B------:R0:W-:Y:S04]  /*5f5e0*/  STL.64 [R1+0x1ef0], R192 ;  /* 0x001ef0c001007387 */ /* 0x0001e80000100a00 */
[----:B------:R1:W-:Y:S04]  /*5f5f0*/  STL.64 [R1+0x1ee8], R188 ;  /* 0x001ee8bc01007387 */ /* 0x0003e80000100a00 */
[----:B------:R2:W-:Y:S01]  /*5f600*/  STL.64 [R1+0x1ee0], R190 ;  /* 0x001ee0be01007387 */ /* 0x0005e20000100a00 */
[----:B0-----:R-:W-:-:S02]  /*5f610*/  IADD3 R192, P1, R180, R6, RZ ;  /* 0x00000006b4c07210 */ /* 0x001fc40007f3e0ff */
[C---:B-1----:R-:W-:Y:S02]  /*5f620*/  IADD3 R188, P2, R180.reuse, R0, RZ ;  /* 0x00000000b4bc7210 */ /* 0x042fe40007f5e0ff */
[----:B--2---:R-:W-:Y:S01]  /*5f630*/  IADD3 R190, P4, R180, R2, RZ ;  /* 0x00000002b4be7210 */ /* 0x004fe20007f9e0ff */
[----:B------:R-:W-:Y:S02]  /*5f640*/  IMAD.MOV.U32 R180, RZ, RZ, R179 ;  /* 0x000000ffffb47224 */ /* 0x000fe400078e00b3 */
[----:B------:R-:W-:Y:S02]  /*5f650*/  IMAD.MOV.U32 R179, RZ, RZ, R178 ;  /* 0x000000ffffb37224 */ /* 0x000fe400078e00b2 */
[----:B------:R-:W-:Y:S02]  /*5f660*/  IMAD.MOV.U32 R178, RZ, RZ, R177 ;  /* 0x000000ffffb27224 */ /* 0x000fe400078e00b1 */
[----:B------:R-:W-:Y:S02]  /*5f670*/  IMAD.X R193, R182, 0x1, R5, P1 ;  /* 0x00000001b6c17824 */ /* 0x000fe400008e0605 */
        /* <DEDUP_REMOVED lines=10> */
[----:B------:R-:W-:Y:S01]  /*5f720*/  IMAD.MOV.U32 R178, RZ, RZ, R177 ;  /* 0x000000ffffb27224 */ /* 0x000fe200078e00b1 */
[----:B------:R0:W-:Y:S01]  /*5f730*/  STL.64 [R1+0x1ed8], R192 ;  /* 0x001ed8c001007387 */ /* 0x0001e20000100a00 */
[----:B------:R-:W-:Y:S02]  /*5f740*/  IMAD.MOV.U32 R172, RZ, RZ, R171 ;  /* 0x000000ffffac7224 */ /* 0x000fe400078e00ab */
[----:B------:R-:W-:-:S02]  /*5f750*/  IMAD.MOV.U32 R177, RZ, RZ, R176 ;  /* 0x000000ffffb17224 */ /* 0x000fc400078e00b0 */
[----:B------:R-:W-:Y:S02]  /*5f760*/  IMAD.MOV.U32 R171, RZ, RZ, R170 ;  /* 0x000000ffffab7224 */ /* 0x000fe400078e00aa */
[----:B------:R-:W-:Y:S02]  /*5f770*/  IMAD.MOV.U32 R176, RZ, RZ, R175 ;  /* 0x000000ffffb07224 */ /* 0x000fe400078e00af */
[----:B------:R-:W-:Y:S02]  /*5f780*/  IMAD.MOV.U32 R170, RZ, RZ, R166 ;  /* 0x000000ffffaa7224 */ /* 0x000fe400078e00a6 */
[----:B------:R-:W-:Y:S01]  /*5f790*/  IMAD.MOV.U32 R175, RZ, RZ, R174 ;  /* 0x000000ffffaf7224 */ /* 0x000fe200078e00ae */
[----:B0-----:R-:W-:Y:S01]  /*5f7a0*/  IADD3 R192, P1, R181, R4, RZ ;  /* 0x00000004b5c07210 */ /* 0x001fe20007f3e0ff */
[----:B------:R-:W-:Y:S02]  /*5f7b0*/  IMAD.MOV.U32 R166, RZ, RZ, R58 ;  /* 0x000000ffffa67224 */ /* 0x000fe400078e003a */
[----:B------:R-:W-:-:S02]  /*5f7c0*/  IMAD.MOV.U32 R174, RZ, RZ, R173 ;  /* 0x000000ffffae7224 */ /* 0x000fc400078e00ad */
[----:B------:R-:W-:Y:S02]  /*5f7d0*/  IMAD.MOV.U32 R173, RZ, RZ, R172 ;  /* 0x000000ffffad7224 */ /* 0x000fe400078e00ac */
[----:B------:R-:W-:Y:S02]  /*5f7e0*/  IMAD.MOV.U32 R185, RZ, RZ, R184 ;  /* 0x000000ffffb97224 */ /* 0x000fe400078e00b8 */
[----:B------:R-:W-:Y:S02]  /*5f7f0*/  IMAD.MOV.U32 R172, RZ, RZ, R171 ;  /* 0x000000ffffac7224 */ /* 0x000fe400078e00ab */
[----:B------:R-:W-:Y:S01]  /*5f800*/  IMAD.MOV.U32 R184, RZ, RZ, R167 ;  /* 0x000000ffffb87224 */ /* 0x000fe200078e00a7 */
[----:B------:R-:W-:Y:S01]  /*5f810*/  SHF.R.S32.HI R167, RZ, 0x1f, R58 ;  /* 0x0000001fffa77819 */ /* 0x000fe2000001143a */
[----:B------:R-:W-:Y:S01]  /*5f820*/  IMAD.MOV.U32 R171, RZ, RZ, R170 ;  /* 0x000000ffffab7224 */ /* 0x000fe200078e00aa */
[----:B------:R-:W4:Y:S01]  /*5f830*/  LDL.LU R58, [R1+0x5250] ;  /* 0x00525000013a7983 */ /* 0x000f220000300800 */
[----:B------:R-:W-:-:S02]  /*5f840*/  IMAD.MOV.U32 R170, RZ, RZ, R166 ;  /* 0x000000ffffaa7224 */ /* 0x000fc400078e00a6 */
        /* <DEDUP_REMOVED lines=11> */
[----:B------:R-:W-:Y:S01]  /*5f900*/  IADD3 R192, P1, R181, R2, RZ ;  /* 0x00000002b5c07210 */ /* 0x000fe20007f3e0ff */
        /* <DEDUP_REMOVED lines=38> */
[----:B-1----:R-:W-:Y:S01]  /*5fb70*/  IADD3 R192, P1, R183, R0, RZ ;  /* 0x00000000b7c07210 */ /* 0x002fe20007f3e0ff */
        /* <DEDUP_REMOVED lines=110> */
[----:B------:R-:W2:Y:S01]  /*60260*/  LDL.LU R50, [R1+0x5230] ;  /* 0x0052300001327983 */ /* 0x000ea20000300800 */
[----:B------:R-:W-:Y:S02]  /*60270*/  IMAD.X R189, R194, 0x1, R3, P2 ;  /* 0x00000001c2bd7824 */ /* 0x000fe400010e0603 */
[----:B------:R-:W-:Y:S01]  /*60280*/  IMAD.MOV.U32 R171, RZ, RZ, R170 ;  /* 0x000000ffffab7224 */ /* 0x000fe200078e00aa */
[----:B------:R0:W-:Y:S01]  /*60290*/  STL.64 [R1+0x1e50], R190 ;  /* 0x001e50be01007387 */ /* 0x0001e20000100a00 */
[----:B------:R-:W-:-:S02]  /*602a0*/  IMAD.MOV.U32 R170, RZ, RZ, R159 ;  /* 0x000000ffffaa7224 */ /* 0x000fc400078e009f */
[----:B------:R-:W-:Y:S01]  /*602b0*/  IMAD.MOV.U32 R159, RZ, RZ, R49 ;  /* 0x000000ffff9f7224 */ /* 0x000fe200078e0031 */
[----:B------:R1:W-:Y:S04]  /*602c0*/  STL.64 [R1+0x1e48], R192 ;  /* 0x001e48c001007387 */ /* 0x0003e80000100a00 */
[----:B------:R-:W3:Y:S04]  /*602d0*/  LDL.LU R49, [R1+0x522c] ;  /* 0x00522c0001317983 */ /* 0x000ee80000300800 */
[----:B------:R1:W-:Y:S01]  /*602e0*/  STL.64 [R1+0x1e40], R188 ;  /* 0x001e40bc01007387 */ /* 0x0003e20000100a00 */
[----:B0-----:R-:W-:-:S02]  /*602f0*/  IADD3 R190, P4, R181, R6, RZ ;  /* 0x00000006b5be7210 */ /* 0x001fc40007f9e0ff */
        /* <DEDUP_REMOVED lines=25> */
[----:B------:R-:W-:Y:S01]  /*60490*/  IMAD.MOV.U32 R174, RZ, RZ, R173 ;  /* 0x000000ffffae7224 */ /* 0x000fe200078e00ad */
[----:B------:R-:W3:Y:S01]  /*604a0*/  LDL.LU R48, [R1+0x5228] ;  /* 0x0052280001307983 */ /* 0x000ee20000300800 */
[----:B------:R-:W-:Y:S02]  /*604b0*/  IMAD.X R193, R194, 0x1, R7, P1 ;  /* 0x00000001c2c17824 */ /* 0x000fe400008e0607 */
[----:B------:R-:W-:-:S02]  /*604c0*/  IMAD.MOV.U32 R173, RZ, RZ, R172 ;  /* 0x000000ffffad7224 */ /* 0x000fc400078e00ac */
[----:B------:R-:W-:Y:S02]  /*604d0*/  IMAD.X R189, R194, 0x1, R13, P2 ;  /* 0x00000001c2bd7824 */ /* 0x000fe400010e060d */
[----:B------:R-:W-:Y:S02]  /*604e0*/  IMAD.MOV.U32 R172, RZ, RZ, R171 ;  /* 0x000000ffffac7224 */ /* 0x000fe400078e00ab */
        /* <DEDUP_REMOVED lines=8> */
[----:B------:R-:W4:Y:S04]  /*60570*/  LDL.LU R47, [R1+0x5224] ;  /* 0x00522400012f7983 */ /* 0x000f280000300800 */
[----:B------:R1:W-:Y:S01]  /*60580*/  STL.64 [R1+0x1e20], R190 ;  /* 0x001e20be01007387 */ /* 0x0003e20000100a00 */
[C---:B0-----:R-:W-:Y:S02]  /*60590*/  IADD3 R192, P1, R183.reuse, R6, RZ ;  /* 0x00000006b7c07210 */ /* 0x041fe40007f3e0ff */
[C---:B-1----:R-:W-:Y:S02]  /*605a0*/  IADD3 R188, P2, R183.reuse, R0, RZ ;  /* 0x00000000b7bc7210 */ /* 0x042fe40007f5e0ff */
[----:B------:R-:W-:Y:S01]  /*605b0*/  IADD3 R190, P4, R183, R2, RZ ;  /* 0x00000002b7be7210 */ /* 0x000fe20007f9e0ff */
        /* <DEDUP_REMOVED lines=14> */
[----:B------:R-:W-:Y:S02]  /*606a0*/  IMAD.X R189, R187, 0x1, R7, P2 ;  /* 0x00000001bbbd7824 */ /* 0x000fe400010e0607 */
[----:B------:R-:W-:Y:S02]  /*606b0*/  IMAD.MOV.U32 R168, RZ, RZ, R165 ;  /* 0x000000ffffa87224 */ /* 0x000fe400078e00a5 */
[----:B------:R-:W-:Y:S01]  /*606c0*/  IMAD.MOV.U32 R195, RZ, RZ, R180 ;  /* 0x000000ffffc37224 */ /* 0x000fe200078e00b4 */
[----:B------:R0:W-:Y:S01]  /*606d0*/  STL.64 [R1+0x1e18], R192 ;  /* 0x001e18c001007387 */ /* 0x0001e20000100a00 */
[----:B------:R-:W-:Y:S02]  /*606e0*/  IMAD.MOV.U32 R165, RZ, RZ, R160 ;  /* 0x000000ffffa57224 */ /* 0x000fe400078e00a0 */
[----:B------:R-:W-:-:S02]  /*606f0*/  IMAD.MOV.U32 R180, RZ, RZ, R179 ;  /* 0x000000ffffb47224 */ /* 0x000fc400078e00b3 */
[----:B------:R-:W-:Y:S02]  /*60700*/  IMAD.MOV.U32 R160, RZ, RZ, R46 ;  /* 0x000000ffffa07224 */ /* 0x000fe400078e002e */
[----:B------:R-:W-:Y:S01]  /*60710*/  IMAD.MOV.U32 R179, RZ, RZ, R178 ;  /* 0x000000ffffb37224 */ /* 0x000fe200078e00b2 */
[----:B------:R-:W4:Y:S01]  /*60720*/  LDL.LU R46, [R1+0x5220] ;  /* 0x00522000012e7983 */ /* 0x000f220000300800 */
[----:B------:R-:W-:Y:S02]  /*60730*/  IMAD.MOV.U32 R178, RZ, RZ, R177 ;  /* 0x000000ffffb27224 */ /* 0x000fe400078e00b1 */
[----:B------:R-:W-:Y:S01]  /*60740*/  IMAD.MOV.U32 R177, RZ, RZ, R176 ;  /* 0x000000ffffb17224 */ /* 0x000fe200078e00b0 */
[----:B0-----:R-:W-:Y:S01]  /*60750*/  IADD3 R192, P1, R186, R4, RZ ;  /* 0x00000004bac07210 */ /* 0x001fe20007f3e0ff */
[----:B------:R0:W-:Y:S01]  /*60760*/  STL.64 [R1+0x1e10], R188 ;  /* 0x001e10bc01007387 */ /* 0x0001e20000100a00 */
[----:B------:R-:W-:Y:S02]  /*60770*/  IMAD.MOV.U32 R176, RZ, RZ, R175 ;  /* 0x000000ffffb07224 */ /* 0x000fe400078e00af */
[----:B------:R-:W-:-:S02]  /*60780*/  IMAD.MOV.U32 R175, RZ, RZ, R174 ;  /* 0x000000ffffaf7224 */ /* 0x000fc400078e00ae */
[----:B------:R-:W-:Y:S02]  /*60790*/  IMAD.X R191, R187, 0x1, R13, P4 ;  /* 0x00000001bbbf7824 */ /* 0x000fe400020e060d */
[----:B------:R-:W-:Y:S02]  /*607a0*/  IMAD.MOV.U32 R174, RZ, RZ, R173 ;  /* 0x000000ffffae7224 */ /* 0x000fe400078e00ad */
[----:B------:R-:W-:Y:S01]  /*607b0*/  IMAD.X R193, R185, 0x1, R3, P1 ;  /* 0x00000001b9c17824 */ /* 0x000fe200008e0603 */
[----:B0-----:R-:W-:Y:S01]  /*607c0*/  IADD3 R188, P2, R186, R6, RZ ;  /* 0x00000006babc7210 */ /* 0x001fe20007f5e0ff */
[----:B------:R-:W-:Y:S02]  /*607d0*/  IMAD.MOV.U32 R173, RZ, RZ, R171 ;  /* 0x000000ffffad7224 */ /* 0x000fe400078e00ab */
[----:B------:R-:W-:Y:S02]  /*607e0*/  IMAD.MOV.U32 R171, RZ, RZ, R170 ;  /* 0x000000ffffab7224 */ /* 0x000fe400078e00aa */
[----:B------:R-:W-:-:S02]  /*607f0*/  IMAD.MOV.U32 R170, RZ, RZ, R169 ;  /* 0x000000ffffaa7224 */ /* 0x000fc400078e00a9 */
[----:B------:R-:W-:Y:S01]  /*60800*/  IMAD.X R189, R185, 0x1, R5, P2 ;  /* 0x00000001b9bd7824 */ /* 0x000fe200010e0605 */
[----:B------:R0:W-:Y:S01]  /*60810*/  STL.64 [R1+0x1e08], R190 ;  /* 0x001e08be01007387 */ /* 0x0001e20000100a00 */
[----:B------:R-:W-:Y:S02]  /*60820*/  IMAD.MOV.U32 R169, RZ, RZ, R166 ;  /* 0x000000ffffa97224 */ /* 0x000fe400078e00a6 */
[----:B------:R-:W-:Y:S01]  /*60830*/  IMAD.MOV.U32 R166, RZ, RZ, R162 ;  /* 0x000000ffffa67224 */ /* 0x000fe200078e00a2 */
[----:B------:R-:W-:Y:S01]  /*60840*/  STL.64 [R1+0x1e00], R192 ;  /* 0x001e00c001007387 */ /* 0x000fe20000100a00 */
[----:B------:R-:W-:-:S03]  /*60850*/  IMAD.MOV.U32 R162, RZ, RZ, R45 ;  /* 0x000000ffffa27224 */ /* 0x000fc600078e002d */
[----:B------:R-:W2:Y:S04]  /*60860*/  LDL.LU R45, [R1+0x521c] ;  /* 0x00521c00012d7983 */ /* 0x000ea80000300800 */
[----:B------:R1:W-:Y:S01]  /*60870*/  STL.64 [R1+0x1df8], R188 ;  /* 0x001df8bc01007387 */ /* 0x0003e20000100a00 */
[C---:B0-----:R-:W-:Y:S02]  /*60880*/  IADD3 R190, P4, R186.reuse, R0, RZ ;  /* 0x00000000babe7210 */ /* 0x041fe40007f9e0ff */
[----:B------:R-:W-:Y:S01]  /*60890*/  IADD3 R186, P1, R186, R2, RZ ;  /* 0x00000002baba7210 */ /* 0x000fe20007f3e0ff */
[----:B-1----:R-:W-:Y:S02]  /*608a0*/  IMAD.MOV.U32 R189, RZ, RZ, R180 ;  /* 0x000000ffffbd7224 */ /* 0x002fe400078e00b4 */
        /* <DEDUP_REMOVED lines=14> */
[----:B------:R-:W-:Y:S01]  /*60990*/  IADD3 R192, P2, R184, R4, RZ ;  /* 0x00000004b8c07210 */ /* 0x000fe20007f5e0ff */
[----:B------:R-:W-:Y:S02]  /*609a0*/  IMAD.MOV.U32 R166, RZ, RZ, R162 ;  /* 0x000000ffffa67224 */ /* 0x000fe400078e00a2 */
[----:B------:R-:W-:Y:S02]  /*609b0*/  IMAD.X R187, R185, 0x1, R13, P1 ;  /* 0x00000001b9bb7824 */ /* 0x000fe400008e060d */
[----:B------:R-:W-:Y:S02]  /*609c0*/  IMAD.MOV.U32 R178, RZ, RZ, R177 ;  /* 0x000000ffffb27224 */ /* 0x000fe400078e00b1 */
[----:B------:R-:W-:Y:S02]  /*609d0*/  IMAD.MOV.U32 R162, RZ, RZ, R44 ;  /* 0x000000ffffa27224 */ /* 0x000fe400078e002c */
[----:B------:R-:W-:Y:S01]  /*609e0*/  IMAD.MOV.U32 R177, RZ, RZ, R176 ;  /* 0x000000ffffb17224 */ /* 0x000fe200078e00b0 */
[----:B------:R-:W2:Y:S01]  /*609f0*/  LDL.LU R44, [R1+0x5218] ;  /* 0x00521800012c7983 */ /* 0x000ea20000300800 */
[----:B------:R-:W-:-:S02]  /*60a00*/  IMAD.MOV.U32 R176, RZ, RZ, R175 ;  /* 0x000000ffffb07224 */ /* 0x000fc400078e00af */
[----:B------:R-:W-:Y:S01]  /*60a10*/  IMAD.MOV.U32 R188, RZ, RZ, R180 ;  /* 0x000000ffffbc7224 */ /* 0x000fe200078e00b4 */
[----:B------:R0:W-:Y:S01]  /*60a20*/  STL.64 [R1+0x1df0], R190 ;  /* 0x001df0be01007387 */ /* 0x0001e20000100a00 */
[----:B------:R-:W-:Y:S02]  /*60a30*/  IMAD.MOV.U32 R175, RZ, RZ, R174 ;  /* 0x000000ffffaf7224 */ /* 0x000fe400078e00ae */
[----:B------:R-:W-:Y:S01]  /*60a40*/  IMAD.MOV.U32 R180, RZ, RZ, R179 ;  /* 0x000000ffffb47224 */ /* 0x000fe200078e00b3 */
[----:B------:R1:W-:Y:S01]  /*60a50*/  STL.64 [R1+0x1de8], R186 ;  /* 0x001de8ba01007387 */ /* 0x0003e20000100a00 */
[----:B------:R-:W-:Y:S02]  /*60a60*/  IMAD.MOV.U32 R174, RZ, RZ, R173 ;  /* 0x000000ffffae7224 */ /* 0x000fe400078e00ad */
[----:B------:R-:W-:Y:S02]  /*60a70*/  IMAD.MOV.U32 R179, RZ, RZ, R178 ;  /* 0x000000ffffb37224 */ /* 0x000fe400078e00b2 */
[----:B------:R-:W-:-:S02]  /*60a80*/  IMAD.MOV.U32 R173, RZ, RZ, R170 ;  /* 0x000000ffffad7224 */ /* 0x000fc400078e00aa */
[----:B------:R-:W-:Y:S01]  /*60a90*/  IMAD.MOV.U32 R178, RZ, RZ, R177 ;  /* 0x000000ffffb27224 */ /* 0x000fe200078e00b1 */
[----:B0-----:R-:W-:Y:S01]  /*60aa0*/  IADD3 R190, P4, R184, R6, RZ ;  /* 0x00000006b8be7210 */ /* 0x001fe20007f9e0ff */
[----:B------:R-:W-:Y:S02]  /*60ab0*/  IMAD.MOV.U32 R170, RZ, RZ, R169 ;  /* 0x000000ffffaa7224 */ /* 0x000fe400078e00a9 */
[----:B------:R-:W-:Y:S01]  /*60ac0*/  IMAD.X R193, R182, 0x1, R3, P2 ;  /* 0x00000001b6c17824 */ /* 0x000fe200010e0603 */
[C---:B-1----:R-:W-:Y:S01]  /*60ad0*/  IADD3 R186, P1, R184.reuse, R0, RZ ;  /* 0x00000000b8ba7210 */ /* 0x042fe20007f3e0ff */
[----:B------:R-:W-:Y:S01]  /*60ae0*/  IMAD.MOV.U32 R177, RZ, RZ, R176 ;  /* 0x000000ffffb17224 */ /* 0x000fe200078e00b0 */
[----:B------:R-:W-:Y:S01]  /*60af0*/  IADD3 R184, P2, R184, R2, RZ ;  /* 0x00000002b8b87210 */ /* 0x000fe20007f5e0ff */
[----:B------:R-:W-:Y:S02]  /*60b00*/  IMAD.MOV.U32 R169, RZ, RZ, R167 ;  /* 0x000000ffffa97224 */ /* 0x000fe400078e00a7 */
[----:B------:R-:W-:-:S02]  /*60b10*/  IMAD.MOV.U32 R176, RZ, RZ, R175 ;  /* 0x000000ffffb07224 */ /* 0x000fc400078e00af */
[----:B------:R-:W-:Y:S02]  /*60b20*/  IMAD.MOV.U32 R167, RZ, RZ, R43 ;  /* 0x000000ffffa77224 */ /* 0x000fe400078e002b */
[----:B------:R-:W-:Y:S01]  /*60b30*/  IMAD.MOV.U32 R175, RZ, RZ, R174 ;  /* 0x000000ffffaf7224 */ /* 0x000fe200078e00ae */
[----:B------:R-:W3:Y:S01]  /*60b40*/  LDL.LU R43, [R1+0x5214] ;  /* 0x00521400012b7983 */ /* 0x000ee20000300800 */
[----:B------:R-:W-:Y:S02]  /*60b50*/  IMAD.X R191, R182, 0x1, R5, P4 ;  /* 0x00000001b6bf7824 */ /* 0x000fe400020e0605 */
[----:B------:R-:W-:Y:S02]  /*60b60*/  IMAD.MOV.U32 R174, RZ, RZ, R173 ;  /* 0x000000ffffae7224 */ /* 0x000fe400078e00ad */
[----:B------:R-:W-:Y:S02]  /*60b70*/  IMAD.MOV.U32 R173, RZ, RZ, R170 ;  /* 0x000000ffffad7224 */ /* 0x000fe400078e00aa */
[----:B------:R-:W-:-:S02]  /*60b80*/  IMAD.MOV.U32 R170, RZ, RZ, R169 ;  /* 0x000000ffffaa7224 */ /* 0x000fc400078e00a9 */
[C---:B------:R-:W-:Y:S01]  /*60b90*/  IMAD.X R187, R182.reuse, 0x1, R7, P1 ;  /* 0x00000001b6bb7824 */ /* 0x040fe200008e0607 */
[----:B------:R0:W-:Y:S01]  /*60ba0*/  STL.64 [R1+0x1de0], R192 ;  /* 0x001de0c001007387 */ /* 0x0001e20000100a00 */
[----:B------:R-:W-:Y:S02]  /*60bb0*/  IMAD.MOV.U32 R169, RZ, RZ, R167 ;  /* 0x000000ffffa97224 */ /* 0x000fe400078e00a7 */
[----:B------:R-:W-:Y:S01]  /*60bc0*/  IMAD.X R185, R182, 0x1, R13, P2 ;  /* 0x00000001b6b97824 */ /* 0x000fe200010e060d */
[----:B------:R-:W-:Y:S01]  /*60bd0*/  STL.64 [R1+0x1dd8], R190 ;  /* 0x001dd8be01007387 */ /* 0x000fe20000100a00 */
[----:B------:R-:W-:Y:S02]  /*60be0*/  IMAD.MOV.U32 R167, RZ, RZ, R158 ;  /* 0x000000ffffa77224 */ /* 0x000fe400078e009e */
[----:B------:R-:W-:Y:S02]  /*60bf0*/  IMAD.MOV.U32 R158, RZ, RZ, R42 ;  /* 0x000000ffff9e7224 */ /* 0x000fe400078e002a */
[----:B------:R-:W3:Y:S04]  /*60c00*/  LDL.LU R42, [R1+0x5210] ;  /* 0x00521000012a7983 */ /* 0x000ee80000300800 */
[----:B------:R-:W-:Y:S04]  /*60c10*/  STL.64 [R1+0x1dd0], R186 ;  /* 0x001dd0ba01007387 */ /* 0x000fe80000100a00 */
[----:B------:R1:W-:Y:S01]  /*60c20*/  STL.64 [R1+0x1dc8], R184 ;  /* 0x001dc8b801007387 */ /* 0x0003e20000100a00 */
[----:B0-----:R-:W-:Y:S01]  /*60c30*/  IADD3 R192, P4, R181, R4, RZ ;  /* 0x00000004b5c07210 */ /* 0x001fe20007f9e0ff */
[----:B-1----:R-:W-:-:S02]  /*60c40*/  IMAD.MOV.U32 R184, RZ, RZ, R180 ;  /* 0x000000ffffb87224 */ /* 0x002fc400078e00b4 */
        /* <DEDUP_REMOVED lines=15> */
[----:B------:R-:W-:Y:S02]  /*60d40*/  IMAD.MOV.U32 R158, RZ, RZ, R155 ;  /* 0x000000ffff9e7224 */ /* 0x000fe400078e009b */
[----:B------:R-:W-:Y:S01]  /*60d50*/  IMAD.MOV.U32 R178, RZ, RZ, R177 ;  /* 0x000000ffffb27224 */ /* 0x000fe200078e00b1 */
[----:B------:R-:W-:Y:S01]  /*60d60*/  IADD3 R186, P1, R181, R6, RZ ;  /* 0x00000006b5ba7210 */ /* 0x000fe20007f3e0ff */
[----:B------:R-:W-:-:S02]  /*60d70*/  IMAD.MOV.U32 R155, RZ, RZ, R41 ;  /* 0x000000ffff9b7224 */ /* 0x000fc400078e0029 */
[----:B------:R-:W-:Y:S01]  /*60d80*/  IMAD.MOV.U32 R177, RZ, RZ, R176 ;  /* 0x000000ffffb17224 */ /* 0x000fe200078e00b0 */
[----:B------:R-:W4:Y:S01]  /*60d90*/  LDL.LU R41, [R1+0x520c] ;  /* 0x00520c0001297983 */ /* 0x000f220000300800 */
[----:B------:R-:W-:Y:S01]  /*60da0*/  IMAD.MOV.U32 R176, RZ, RZ, R175 ;  /* 0x000000ffffb07224 */ /* 0x000fe200078e00af */
[----:B------:R-:W-:Y:S01]  /*60db0*/  IADD3 R190, P2, R181, R0, RZ ;  /* 0x00000000b5be7210 */ /* 0x000fe20007f5e0ff */
[----:B------:R-:W-:Y:S01]  /*60dc0*/  IMAD.MOV.U32 R175, RZ, RZ, R173 ;  /* 0x000000ffffaf7224 */ /* 0x000fe200078e00ad */
[----:B------:R0:W-:Y:S01]  /*60dd0*/  STL.64 [R1+0x1dc0], R192 ;  /* 0x001dc0c001007387 */ /* 0x0001e20000100a00 */
[----:B------:R-:W-:Y:S02]  /*60de0*/  IMAD.MOV.U32 R173, RZ, RZ, R170 ;  /* 0x000000ffffad7224 */ /* 0x000fe400078e00aa */
[----:B------:R-:W-:Y:S02]  /*60df0*/  IMAD.MOV.U32 R170, RZ, RZ, R169 ;  /* 0x000000ffffaa7224 */ /* 0x000fe400078e00a9 */
[----:B------:R-:W-:-:S02]  /*60e00*/  IMAD.MOV.U32 R169, RZ, RZ, R167 ;  /* 0x000000ffffa97224 */ /* 0x000fc400078e00a7 */
[----:B------:R-:W-:Y:S02]  /*60e10*/  IMAD.MOV.U32 R167, RZ, RZ, R158 ;  /* 0x000000ffffa77224 */ /* 0x000fe400078e009e */
[----:B------:R-:W-:Y:S01]  /*60e20*/  IMAD.X R187, R196, 0x1, R5, P1 ;  /* 0x00000001c4bb7824 */ /* 0x000fe200008e0605 */
[----:B0-----:R-:W-:Y:S01]  /*60e30*/  IADD3 R192, P4, R181, R2, RZ ;  /* 0x00000002b5c07210 */ /* 0x001fe20007f9e0ff */
        /* <DEDUP_REMOVED lines=20> */
[----:B------:R-:W2:Y:S01]  /*60f80*/  LDL.LU R39, [R1+0x5204] ;  /* 0x0052040001277983 */ /* 0x000ea20000300800 */
[C---:B------:R-:W-:Y:S02]  /*60f90*/  IMAD.X R191, R196.reuse, 0x1, R7, P2 ;  /* 0x00000001c4bf7824 */ /* 0x040fe400010e0607 */
[----:B------:R-:W-:Y:S02]  /*60fa0*/  IMAD.MOV.U32 R175, RZ, RZ, R173 ;  /* 0x000000ffffaf7224 */ /* 0x000fe400078e00ad */
[----:B------:R-:W-:Y:S02]  /*60fb0*/  IMAD.MOV.U32 R173, RZ, RZ, R169 ;  /* 0x000000ffffad7224 */ /* 0x000fe400078e00a9 */
[----:B------:R-:W-:Y:S02]  /*60fc0*/  IMAD.MOV.U32 R169, RZ, RZ, R158 ;  /* 0x000000ffffa97224 */ /* 0x000fe400078e009e */
[----:B------:R-:W-:-:S02]  /*60fd0*/  IMAD.X R193, R196, 0x1, R13, P4 ;  /* 0x00000001c4c17824 */ /* 0x000fc400020e060d */
[----:B------:R-:W-:Y:S02]  /*60fe0*/  IMAD.MOV.U32 R158, RZ, RZ, R155 ;  /* 0x000000ffff9e7224 */ /* 0x000fe400078e009b */
[----:B------:R-:W-:Y:S01]  /*60ff0*/  IMAD.X R187, R195, 0x1, R3, P1 ;  /* 0x00000001c3bb7824 */ /* 0x000fe200008e0603 */
[----:B------:R0:W-:Y:S01]  /*61000*/  STL.64 [R1+0x1db0], R190 ;  /* 0x001db0be01007387 */ /* 0x0001e20000100a00 */
[----:B------:R-:W-:Y:S02]  /*61010*/  IMAD.MOV.U32 R155, RZ, RZ, R17 ;  /* 0x000000ffff9b7224 */ /* 0x000fe400078e0011 */
[----:B------:R-:W-:Y:S02]  /*61020*/  IMAD.MOV.U32 R17, RZ, RZ, R38 ;  /* 0x000000ffff117224 */ /* 0x000fe400078e0026 */
[----:B------:R-:W2:Y:S04]  /*61030*/  LDL.LU R38, [R1+0x5200] ;  /* 0x0052000001267983 */ /* 0x000ea80000300800 */
[----:B------:R1:W-:Y:S01]  /*61040*/  STL.64 [R1+0x1da8], R192 ;  /* 0x001da8c001007387 */ /* 0x0003e20000100a00 */
[----:B0-----:R-:W-:-:S03]  /*61050*/  IADD3 R190, P2, R183, R6, RZ ;  /* 0x00000006b7be7210 */ /* 0x001fc60007f5e0ff */
[----:B------:R0:W-:Y:S01]  /*61060*/  STL.64 [R1+0x1da0], R186 ;  /* 0x001da0ba01007387 */ /* 0x0001e20000100a00 */
[C---:B-1----:R-:W-:Y:S02]  /*61070*/  IADD3 R192, P4, R183.reuse, R0, RZ ;  /* 0x00000000b7c07210 */ /* 0x042fe40007f9e0ff */
[----:B0-----:R-:W-:Y:S01]  /*61080*/  IADD3 R186, P1, R183, R2, RZ ;  /* 0x00000002b7ba7210 */ /* 0x001fe20007f3e0ff */
[----:B------:R-:W-:Y:S02]  /*61090*/  IMAD.MOV.U32 R183, RZ, RZ, R181 ;  /* 0x000000ffffb77224 */ /* 0x000fe400078e00b5 */
[----:B------:R-:W-:Y:S02]  /*610a0*/  IMAD.MOV.U32 R181, RZ, RZ, R180 ;  /* 0x000000ffffb57224 */ /* 0x000fe400078e00b4 */
[----:B------:R-:W-:Y:S02]  /*610b0*/  IMAD.MOV.U32 R180, RZ, RZ, R179 ;  /* 0x000000ffffb47224 */ /* 0x000fe400078e00b3 */
[----:B------:R-:W-:-:S02]  /*610c0*/  IMAD.MOV.U32 R179, RZ, RZ, R178 ;  /* 0x000000ffffb37224 */ /* 0x000fc400078e00b2 */
[----:B------:R-:W-:Y:S02]  /*610d0*/  IMAD.MOV.U32 R178, RZ, RZ, R173 ;  /* 0x000000ffffb27224 */ /* 0x000fe400078e00ad */
[C---:B------:R-:W-:Y:S02]  /*610e0*/  IMAD.X R191, R195.reuse, 0x1, R5, P2 ;  /* 0x00000001c3bf7824 */ /* 0x040fe400010e0605 */
[----:B------:R-:W-:Y:S02]  /*610f0*/  IMAD.MOV.U32 R173, RZ, RZ, R164 ;  /* 0x000000ffffad7224 */ /* 0x000fe400078e00a4 */
[----:B------:R-:W-:Y:S02]  /*61100*/  IMAD.MOV.U32 R164, RZ, RZ, R161 ;  /* 0x000000ffffa47224 */ /* 0x000fe400078e00a1 */
[----:B------:R-:W-:Y:S02]  /*61110*/  IMAD.MOV.U32 R161, RZ, RZ, R37 ;  /* 0x000000ffffa17224 */ /* 0x000fe400078e0025 */
[----:B------:R-:W3:Y:S01]  /*61120*/  LDL.LU R37, [R1+0x51fc] ;  /* 0x0051fc0001257983 */ /* 0x000ee20000300800 */
[----:B------:R-:W-:-:S03]  /*61130*/  IMAD.X R193, R195, 0x1, R7, P4 ;  /* 0x00000001c3c17824 */ /* 0x000fc600020e0607 */
[----:B------:R0:W-:Y:S01]  /*61140*/  STL.64 [R1+0x1d98], R190 ;  /* 0x001d98be01007387 */ /* 0x0001e20000100a00 */
[----:B------:R-:W-:-:S03]  /*61150*/  IMAD.X R187, R195, 0x1, R13, P1 ;  /* 0x00000001c3bb7824 */ /* 0x000fc600008e060d */
[----:B------:R1:W-:Y:S01]  /*61160*/  STL.64 [R1+0x1d90], R192 ;  /* 0x001d90c001007387 */ /* 0x0003e20000100a00 */
[C---:B0-----:R-:W-:Y:S02]  /*61170*/  IADD3 R190, P2, R189.reuse, R4, RZ ;  /* 0x00000004bdbe7210 */ /* 0x041fe40007f5e0ff */
[----:B-1----:R-:W-:-:S03]  /*61180*/  IADD3 R192, P4, R189, R6, RZ ;  /* 0x00000006bdc07210 */ /* 0x002fc60007f9e0ff */
[C---:B------:R-:W-:Y:S01]  /*61190*/  IMAD.X R191, R194.reuse, 0x1, R3, P2 ;  /* 0x00000001c2bf7824 */ /* 0x040fe200010e0603 */
[----:B------:R0:W-:Y:S01]  /*611a0*/  STL.64 [R1+0x1d88], R186 ;  /* 0x001d88ba01007387 */ /* 0x0001e20000100a00 */
[----:B------:R-:W-:-:S03]  /*611b0*/  IMAD.X R193, R194, 0x1, R5, P4 ;  /* 0x00000001c2c17824 */ /* 0x000fc600020e0605 */
[----:B------:R1:W-:Y:S01]  /*611c0*/  STL.64 [R1+0x1d80], R190 ;  /* 0x001d80be01007387 */ /* 0x0003e20000100a00 */
[C---:B0-----:R-:W-:Y:S02]  /*611d0*/  IADD3 R186, P1, R189.reuse, R0, RZ ;  /* 0x00000000bdba7210 */ /* 0x041fe40007f3e0ff */
[----:B-1----:R-:W-:Y:S01]  /*611e0*/  IADD3 R190, P2, R189, R2, RZ ;  /* 0x00000002bdbe7210 */ /* 0x002fe20007f5e0ff */
[----:B------:R-:W-:Y:S01]  /*611f0*/  IMAD.MOV.U32 R189, RZ, RZ, R181 ;  /* 0x000000ffffbd7224 */ /* 0x000fe200078e00b5 */
[----:B------:R0:W-:Y:S01]  /*61200*/  STL.64 [R1+0x1d78], R192 ;  /* 0x001d78c001007387 */ /* 0x0001e20000100a00 */
[----:B------:R-:W-:Y:S02]  /*61210*/  IMAD.MOV.U32 R181, RZ, RZ, R180 ;  /* 0x000000ffffb57224 */ /* 0x000fe400078e00b4 */
[----:B------:R-:W-:Y:S02]  /*61220*/  IMAD.MOV.U32 R180, RZ, RZ, R179 ;  /* 0x000000ffffb47224 */ /* 0x000fe400078e00b3 */
[----:B------:R-:W-:-:S02]  /*61230*/  IMAD.X R187, R194, 0x1, R7, P1 ;  /* 0x00000001c2bb7824 */ /* 0x000fc400008e0607 */
[----:B------:R-:W-:Y:S02]  /*61240*/  IMAD.MOV.U32 R179, RZ, RZ, R178 ;  /* 0x000000ffffb37224 */ /* 0x000fe400078e00b2 */
[----:B------:R-:W-:Y:S02]  /*61250*/  IMAD.X R191, R194, 0x1, R13, P2 ;  /* 0x00000001c2bf7824 */ /* 0x000fe400010e060d */
[----:B------:R-:W-:Y:S01]  /*61260*/  IMAD.MOV.U32 R178, RZ, RZ, R172 ;  /* 0x000000ffffb27224 */ /* 0x000fe200078e00ac */
[----:B0-----:R-:W-:Y:S01]  /*61270*/  IADD3 R192, P4, R188, R4, RZ ;  /* 0x00000004bcc07210 */ /* 0x001fe20007f9e0ff */
[----:B------:R-:W-:Y:S02]  /*61280*/  IMAD.MOV.U32 R172, RZ, RZ, R36 ;  /* 0x000000ffffac7224 */ /* 0x000fe400078e0024 */
[----:B------:R-:W3:Y:S02]  /*61290*/  LDL.LU R36, [R1+0x51f8] ;  /* 0x0051f80001247983 */ /* 0x000ee40000300800 */
[----:B------:R-:W-:-:S02]  /*612a0*/  IMAD.X R193, R184, 0x1, R3, P4 ;  /* 0x00000001b8c17824 */ /* 0x000fc400020e0603 */
[----:B------:R0:W-:Y:S04]  /*612b0*/  STL.64 [R1+0x1d70], R186 ;  /* 0x001d70ba01007387 */ /* 0x0001e80000100a00 */
[----:B------:R1:W-:Y:S01]  /*612c0*/  STL.64 [R1+0x1d68], R190 ;  /* 0x001d68be01007387 */ /* 0x0003e20000100a00 */
[C---:B0-----:R-:W-:Y:S02]  /*612d0*/  IADD3 R186, P1, R188.reuse, R6, RZ ;  /* 0x00000006bcba7210 */ /* 0x041fe40007f3e0ff */
[----:B-1----:R-:W-:Y:S01]  /*612e0*/  IADD3 R190, P2, R188, R0, RZ ;  /* 0x00000000bcbe7210 */ /* 0x002fe20007f5e0ff */
[----:B------:R0:W-:Y:S02]  /*612f0*/  STL.64 [R1+0x1d60], R192 ;  /* 0x001d60c001007387 */ /* 0x0001e40000100a00 */
[----:B------:R-:W-:-:S02]  /*61300*/  IMAD.X R187, R184, 0x1, R5, P1 ;  /* 0x00000001b8bb7824 */ /* 0x000fc400008e0605 */
[----:B------:R-:W-:-:S03]  /*61310*/  IMAD.X R191, R184, 0x1, R7, P2 ;  /* 0x00000001b8bf7824 */ /* 0x000fc600010e0607 */
[----:B------:R1:W-:Y:S01]  /*61320*/  STL.64 [R1+0x1d58], R186 ;  /* 0x001d58ba01007387 */ /* 0x0003e20000100a00 */
[----:B0-----:R-:W-:-:S03]  /*61330*/  IADD3 R192, P4, R188, R2, RZ ;  /* 0x00000002bcc07210 */ /* 0x001fc60007f9e0ff */
[----:B------:R0:W-:Y:S02]  /*61340*/  STL.64 [R1+0x1d50], R190 ;  /* 0x001d50be01007387 */ /* 0x0001e40000100a00 */
[----:B------:R-:W-:Y:S01]  /*61350*/  IMAD.X R193, R184, 0x1, R13, P4 ;  /* 0x00000001b8c17824 */ /* 0x000fe200020e060d */
[C---:B-1----:R-:W-:Y:S01]  /*61360*/  IADD3 R186, P1, R182.reuse, R4, RZ ;  /* 0x00000004b6ba7210 */ /* 0x042fe20007f3e0ff */
[----:B------:R-:W-:Y:S02]  /*61370*/  IMAD.MOV.U32 R184, RZ, RZ, R181 ;  /* 0x000000ffffb87224 */ /* 0x000fe400078e00b5 */
[----:B------:R-:W-:Y:S02]  /*61380*/  IMAD.MOV.U32 R181, RZ, RZ, R180 ;  /* 0x000000ffffb57224 */ /* 0x000fe400078e00b4 */
[----:B------:R-:W-:Y:S01]  /*61390*/  IMAD.MOV.U32 R180, RZ, RZ, R179 ;  /* 0x000000ffffb47224 */ /* 0x000fe200078e00b3 */
[----:B0-----:R-:W-:Y:S01]  /*613a0*/  IADD3 R190, P2, R182, R6, RZ ;  /* 0x00000006b6be7210 */ /* 0x001fe20007f5e0ff */
[----:B------:R-:W-:-:S02]  /*613b0*/  IMAD.MOV.U32 R179, RZ, RZ, R178 ;  /* 0x000000ffffb37224 */ /* 0x000fc400078e00b2 */
[----:B------:R-:W-:Y:S02]  /*613c0*/  IMAD.MOV.U32 R178, RZ, RZ, R177 ;  /* 0x000000ffffb27224 */ /* 0x000fe400078e00b1 */
[C---:B------:R-:W-:Y:S02]  /*613d0*/  IMAD.X R187, R185.reuse, 0x1, R3, P1 ;  /* 0x00000001b9bb7824 */ /* 0x040fe400008e0603 */
[----:B------:R-:W-:Y:S02]  /*613e0*/  IMAD.MOV.U32 R177, RZ, RZ, R168 ;  /* 0x000000ffffb17224 */ /* 0x000fe400078e00a8 */
[----:B------:R-:W-:Y:S01]  /*613f0*/  IMAD.X R191, R185, 0x1, R5, P2 ;  /* 0x00000001b9bf7824 */ /* 0x000fe200010e0605 */
[----:B------:R-:W-:Y:S01]  /*61400*/  STL.64 [R1+0x1d48], R192 ;  /* 0x001d48c001007387 */ /* 0x000fe20000100a00 */
[----:B------:R-:W-:Y:S02]  /*61410*/  IMAD.MOV.U32 R168, RZ, RZ, R165 ;  /* 0x000000ffffa87224 */ /* 0x000fe400078e00a5 */
[----:B------:R-:W-:-:S02]  /*61420*/  IMAD.MOV.U32 R165, RZ, RZ, R35 ;  /* 0x000000ffffa57224 */ /* 0x000fc400078e0023 */
[----:B------:R-:W4:Y:S04]  /*61430*/  LDL.LU R35, [R1+0x51f4] ;  /* 0x0051f40001237983 */ /* 0x000f280000300800 */
[----:B------:R0:W-:Y:S04]  /*61440*/  STL.64 [R1+0x1d40], R186 ;  /* 0x001d40ba01007387 */ /* 0x0001e80000100a00 */
[----:B------:R1:W-:Y:S01]  /*61450*/  STL.64 [R1+0x1d38], R190 ;  /* 0x001d38be01007387 */ /* 0x0003e20000100a00 */
[C---:B0-----:R-:W-:Y:S02]  /*61460*/  IADD3 R186, P1, R182.reuse, R0, RZ ;  /* 0x00000000b6ba7210 */ /* 0x041fe40007f3e0ff */
[----:B-1----:R-:W-:Y:S01]  /*61470*/  IADD3 R190, P2, R182, R2, RZ ;  /* 0x00000002b6be7210 */ /* 0x002fe20007f5e0ff */
[----:B------:R-:W-:-:S02]  /*61480*/  IMAD.MOV.U32 R182, RZ, RZ, R181 ;  /* 0x000000ffffb67224 */ /* 0x000fc400078e00b5 */
[C---:B------:R-:W-:Y:S02]  /*61490*/  IMAD.X R187, R185.reuse, 0x1, R7, P1 ;  /* 0x00000001b9bb7824 */ /* 0x040fe400008e0607 */
[----:B------:R-:W-:Y:S02]  /*614a0*/  IMAD.MOV.U32 R181, RZ, RZ, R180 ;  /* 0x000000ffffb57224 */ /* 0x000fe400078e00b4 */
[----:B------:R-:W-:Y:S02]  /*614b0*/  IMAD.X R191, R185, 0x1, R13, P2 ;  /* 0x00000001b9bf7824 */ /* 0x000fe400010e060d */
[----:B------:R-:W-:Y:S02]  /*614c0*/  IMAD.MOV.U32 R180, RZ, RZ, R179 ;  /* 0x000000ffffb47224 */ /* 0x000fe400078e00b3 */
[----:B------:R-:W-:Y:S01]  /*614d0*/  IMAD.MOV.U32 R179, RZ, RZ, R178 ;  /* 0x000000ffffb37224 */ /* 0x000fe200078e00b2 */
[----:B------:R0:W-:Y:S01]  /*614e0*/  STL.64 [R1+0x1d30], R186 ;  /* 0x001d30ba01007387 */ /* 0x0001e20000100a00 */
[----:B------:R-:W-:-:S02]  /*614f0*/  IMAD.MOV.U32 R178, RZ, RZ, R177 ;  /* 0x000000ffffb27224 */ /* 0x000fc400078e00b1 */
[----:B------:R-:W-:Y:S01]  /*61500*/  IMAD.MOV.U32 R177, RZ, RZ, R15 ;  /* 0x000000ffffb17224 */ /* 0x000fe200078e000f */
[----:B------:R-:W-:Y:S01]  /*61510*/  SHF.R.S32.HI R15, RZ, 0x1f, R183 ;  /* 0x0000001fff0f7819 */ /* 0x000fe200000114b7 */
[----:B------:R-:W-:Y:S01]  /*61520*/  IMAD.MOV.U32 R188, RZ, RZ, R182 ;  /* 0x000000ffffbc7224 */ /* 0x000fe200078e00b6 */
[----:B------:R1:W-:Y:S01]  /*61530*/  STL.64 [R1+0x1d28], R190 ;  /* 0x001d28be01007387 */ /* 0x0003e20000100a00 */
[----:B------:R-:W-:Y:S02]  /*61540*/  IMAD.MOV.U32 R182, RZ, RZ, R181 ;  /* 0x000000ffffb67224 */ /* 0x000fe400078e00b5 */
[----:B------:R-:W-:Y:S01]  /*61550*/  IMAD.MOV.U32 R181, RZ, RZ, R180 ;  /* 0x000000ffffb57224 */ /* 0x000fe200078e00b4 */
[C---:B0-----:R-:W-:Y:S01]  /*61560*/  IADD3 R186, P1, R183.reuse, R4, RZ ;  /* 0x00000004b7ba7210 */ /* 0x041fe20007f3e0ff */
[----:B------:R-:W-:Y:S02]  /*61570*/  IMAD.MOV.U32 R180, RZ, RZ, R179 ;  /* 0x000000ffffb47224 */ /* 0x000fe400078e00b3 */
[----:B------:R-:W-:Y:S01]  /*61580*/  IMAD.MOV.U32 R179, RZ, RZ, R178 ;  /* 0x000000ffffb37224 */ /* 0x000fe200078e00b2 */
[----:B-1----:R-:W-:Y:S01]  /*61590*/  IADD3 R190, P2, R183, R6, RZ ;  /* 0x00000006b7be7210 */ /* 0x002fe20007f5e0ff */
[----:B------:R-:W-:-:S02]  /*615a0*/  IMAD.MOV.U32 R178, RZ, RZ, R177 ;  /* 0x000000ffffb27224 */ /* 0x000fc400078e00b1 */
[C---:B------:R-:W-:Y:S02]  /*615b0*/  IMAD.X R187, R15.reuse, 0x1, R3, P1 ;  /* 0x000000010fbb7824 */ /* 0x040fe400008e0603 */
[----:B------:R-:W-:Y:S02]  /*615c0*/  IMAD.MOV.U32 R177, RZ, RZ, R176 ;  /* 0x000000ffffb17224 */ /* 0x000fe400078e00b0 */
[----:B------:R-:W-:Y:S02]  /*615d0*/  IMAD.X R191, R15, 0x1, R5, P2 ;  /* 0x000000010fbf7824 */ /* 0x000fe400010e0605 */
[----:B------:R-:W-:Y:S02]  /*615e0*/  IMAD.MOV.U32 R176, RZ, RZ, R163 ;  /* 0x000000ffffb07224 */ /* 0x000fe400078e00a3 */
[----:B------:R-:W-:Y:S02]  /*615f0*/  IMAD.MOV.U32 R163, RZ, RZ, R34 ;  /* 0x000000ffffa37224 */ /* 0x000fe400078e0022 */
[----:B------:R-:W4:Y:S04]  /*61600*/  LDL.LU R34, [R1+0x51f0] ;  /* 0x0051f00001227983 */ /* 0x000f280000300800 */
[----:B------:R0:W-:Y:S04]  /*61610*/  STL.64 [R1+0x1d20], R186 ;  /* 0x001d20ba01007387 */ /* 0x0001e80000100a00 */
[----:B------:R1:W-:Y:S01]  /*61620*/  STL.64 [R1+0x1d18], R190 ;  /* 0x001d18be01007387 */ /* 0x0003e20000100a00 */
[----:B0-----:R-:W-:-:S02]  /*61630*/  IADD3 R186, P1, R183, R0, RZ ;  /* 0x00000000b7ba7210 */ /* 0x001fc40007f3e0ff */
[----:B-1----:R-:W-:Y:S01]  /*61640*/  IADD3 R190, P2, R183, R2, RZ ;  /* 0x00000002b7be7210 */ /* 0x002fe20007f5e0ff */
[----:B------:R-:W-:Y:S02]  /*61650*/  IMAD.MOV.U32 R183, RZ, RZ, R182 ;  /* 0x000000ffffb77224 */ /* 0x000fe400078e00b6 */
[----:B------:R-:W-:Y:S02]  /*61660*/  IMAD.MOV.U32 R182, RZ, RZ, R181 ;  /* 0x000000ffffb67224 */ /* 0x000fe400078e00b5 */
[----:B------:R-:W-:Y:S02]  /*61670*/  IMAD.MOV.U32 R181, RZ, RZ, R180 ;  /* 0x000000ffffb57224 */ /* 0x000fe400078e00b4 */
[----:B------:R-:W-:Y:S02]  /*61680*/  IMAD.MOV.U32 R180, RZ, RZ, R178 ;  /* 0x000000ffffb47224 */ /* 0x000fe400078e00b2 */
[----:B------:R-:W-:Y:S02]  /*61690*/  IMAD.X R187, R15, 0x1, R7, P1 ;  /* 0x000000010fbb7824 */ /* 0x000fe400008e0607 */
[----:B------:R-:W-:-:S02]  /*616a0*/  IMAD.MOV.U32 R178, RZ, RZ, R177 ;  /* 0x000000ffffb27224 */ /* 0x000fc400078e00b1 */
[----:B------:R-:W-:Y:S02]  /*616b0*/  IMAD.MOV.U32 R177, RZ, RZ, R176 ;  /* 0x000000ffffb17224 */ /* 0x000fe400078e00b0 */
[----:B------:R-:W-:Y:S01]  /*616c0*/  IMAD.MOV.U32 R176, RZ, RZ, R175 ;  /* 0x000000ffffb07224 */ /* 0x000fe200078e00af */
[----:B------:R0:W-:Y:S01]  /*616d0*/  STL.64 [R1+0x1d10], R186 ;  /* 0x001d10ba01007387 */ /* 0x0001e20000100a00 */
[----:B------:R-:W-:Y:S02]  /*616e0*/  IMAD.MOV.U32 R175, RZ, RZ, R170 ;  /* 0x000000ffffaf7224 */ /* 0x000fe400078e00aa */
[----:B------:R-:W-:Y:S01]  /*616f0*/  IMAD.MOV.U32 R170, RZ, RZ, R16 ;  /* 0x000000ffffaa7224 */ /* 0x000fe200078e0010 */
[----:B------:R-:W-:Y:S01]  /*61700*/  SHF.R.S32.HI R16, RZ, 0x1f, R189 ;  /* 0x0000001fff107819 */ /* 0x000fe200000114bd */
[----:B------:R-:W-:Y:S02]  /*61710*/  IMAD.MOV.U32 R185, RZ, RZ, R183 ;  /* 0x000000ffffb97224 */ /* 0x000fe400078e00b7 */
[----:B------:R-:W-:-:S02]  /*61720*/  IMAD.MOV.U32 R183, RZ, RZ, R182 ;  /* 0x000000ffffb77224 */ /* 0x000fc400078e00b6 */
[----:B------:R-:W-:Y:S01]  /*61730*/  IMAD.MOV.U32 R182, RZ, RZ, R181 ;  /* 0x000000ffffb67224 */ /* 0x000fe200078e00b5 */
[----:B0-----:R-:W-:Y:S01]  /*61740*/  IADD3 R186, P1, R189, R4, RZ ;  /* 0x00000004bdba7210 */ /* 0x001fe20007f3e0ff */
[----:B------:R-:W-:Y:S02]  /*61750*/  IMAD.MOV.U32 R181, RZ, RZ, R180 ;  /* 0x000000ffffb57224 */ /* 0x000fe400078e00b4 */
[----:B------:R-:W-:Y:S02]  /*61760*/  IMAD.X R191, R15, 0x1, R13, P2 ;  /* 0x000000010fbf7824 */ /* 0x000fe400010e060d */
[----:B------:R-:W-:Y:S02]  /*61770*/  IMAD.MOV.U32 R180, RZ, RZ, R176 ;  /* 0x000000ffffb47224 */ /* 0x000fe400078e00b0 */
[----:B------:R-:W-:Y:S02]  /*61780*/  IMAD.MOV.U32 R176, RZ, RZ, R170 ;  /* 0x000000ffffb07224 */ /* 0x000fe400078e00aa */
[----:B------:R-:W-:-:S02]  /*61790*/  IMAD.X R187, R16, 0x1, R3, P1 ;  /* 0x0000000110bb7824 */ /* 0x000fc400008e0603 */
[----:B------:R-:W-:Y:S02]  /*617a0*/  IMAD.MOV.U32 R170, RZ, RZ, R33 ;  /* 0x000000ffffaa7224 */ /* 0x000fe400078e0021 */
[----:B------:R-:W2:Y:S04]  /*617b0*/  LDL.LU R33, [R1+0x51ec] ;  /* 0x0051ec0001217983 */ /* 0x000ea80000300800 */
[----:B------:R0:W-:Y:S04]  /*617c0*/  STL.64 [R1+0x1d08], R190 ;  /* 0x001d08be01007387 */ /* 0x0001e80000100a00 */
[----:B------:R1:W-:Y:S01]  /*617d0*/  STL.64 [R1+0x1d00], R186 ;  /* 0x001d00ba01007387 */ /* 0x0003e20000100a00 */
[----:B0-----:R-:W-:-:S02]  /*617e0*/  IADD3 R190, P2, R189, R6, RZ ;  /* 0x00000006bdbe7210 */ /* 0x001fc40007f5e0ff */
[----:B-1----:R-:W-:-:S03]  /*617f0*/  IADD3 R186, P1, R189, R0, RZ ;  /* 0x00000000bdba7210 */ /* 0x002fc60007f3e0ff */
[C---:B------:R-:W-:Y:S02]  /*61800*/  IMAD.X R191, R16.reuse, 0x1, R5, P2 ;  /* 0x0000000110bf7824 */ /* 0x040fe400010e0605 */
[----:B------:R-:W-:-:S03]  /*61810*/  IMAD.X R187, R16, 0x1, R7, P1 ;  /* 0x0000000110bb7824 */ /* 0x000fc600008e0607 */
[----:B------:R0:W-:Y:S01]  /*61820*/  STL.64 [R1+0x1cf8], R190 ;  /* 0x001cf8be01007387 */ /* 0x0001e20000100a00 */
[----:B------:R-:W-:-:S03]  /*61830*/  SHF.R.S32.HI R15, RZ, 0x1f, R184 ;  /* 0x0000001fff0f7819 */ /* 0x000fc600000114b8 */
[----:B------:R1:W-:Y:S01]  /*61840*/  STL.64 [R1+0x1cf0], R186 ;  /* 0x001cf0ba01007387 */ /* 0x0003e20000100a00 */
[----:B0-----:R-:W-:Y:S02]  /*61850*/  IADD3 R190, P2, R189, R2, RZ ;  /* 0x00000002bdbe7210 */ /* 0x001fe40007f5e0ff */
[----:B-1----:R-:W-:-:S03]  /*61860*/  IADD3 R186, P1, R184, R4, RZ ;  /* 0x00000004b8ba7210 */ /* 0x002fc60007f3e0ff */
[----:B------:R-:W-:Y:S02]  /*61870*/  IMAD.X R191, R16, 0x1, R13, P2 ;  /* 0x0000000110bf7824 */ /* 0x000fe400010e060d */
[----:B------:R-:W-:-:S03]  /*61880*/  IMAD.X R187, R15, 0x1, R3, P1 ;  /* 0x000000010fbb7824 */ /* 0x000fc600008e0603 */
[----:B------:R0:W-:Y:S01]  /*61890*/  STL.64 [R1+0x1ce8], R190 ;  /* 0x001ce8be01007387 */ /* 0x0001e20000100a00 */
[----:B------:R-:W-:Y:S02]  /*618a0*/  IMAD.MOV.U32 R189, RZ, RZ, R183 ;  /* 0x000000ffffbd7224 */ /* 0x000fe400078e00b7 */
[----:B------:R-:W-:Y:S01]  /*618b0*/  IMAD.MOV.U32 R183, RZ, RZ, R182 ;  /* 0x000000ffffb77224 */ /* 0x000fe200078e00b6 */
[----:B------:R1:W-:Y:S01]  /*618c0*/  STL.64 [R1+0x1cd8], R186 ;  /* 0x001cd8ba01007387 */ /* 0x0003e20000100a00 */
[----:B------:R-:W-:Y:S02]  /*618d0*/  IMAD.MOV.U32 R182, RZ, RZ, R181 ;  /* 0x000000ffffb67224 */ /* 0x000fe400078e00b5 */
[----:B------:R-:W-:Y:S01]  /*618e0*/  IMAD.MOV.U32 R181, RZ, RZ, R180 ;  /* 0x000000ffffb57224 */ /* 0x000fe200078e00b4 */
[C---:B0-----:R-:W-:Y:S01]  /*618f0*/  IADD3 R190, P2, R184.reuse, R6, RZ ;  /* 0x00000006b8be7210 */ /* 0x041fe20007f5e0ff */
[----:B------:R-:W-:Y:S01]  /*61900*/  IMAD.MOV.U32 R180, RZ, RZ, R173 ;  /* 0x000000ffffb47224 */ /* 0x000fe200078e00ad */
[----:B-1----:R-:W-:Y:S01]  /*61910*/  IADD3 R186, P1, R184, R0, RZ ;  /* 0x00000000b8ba7210 */ /* 0x002fe20007f3e0ff */
[----:B------:R-:W-:-:S02]  /*61920*/  IMAD.MOV.U32 R173, RZ, RZ, R161 ;  /* 0x000000ffffad7224 */ /* 0x000fc400078e00a1 */
[C---:B------:R-:W-:Y:S02]  /*61930*/  IMAD.X R191, R15.reuse, 0x1, R5, P2 ;  /* 0x000000010fbf7824 */ /* 0x040fe400010e0605 */
[----:B------:R-:W-:Y:S02]  /*61940*/  IMAD.MOV.U32 R161, RZ, RZ, R159 ;  /* 0x000000ffffa17224 */ /* 0x000fe400078e009f */
[----:B------:R-:W-:Y:S02]  /*61950*/  IMAD.MOV.U32 R159, RZ, RZ, R157 ;  /* 0x000000ffff9f7224 */ /* 0x000fe400078e009d */
[----:B------:R-:W-:Y:S02]  /*61960*/  IMAD.X R187, R15, 0x1, R7, P1 ;  /* 0x000000010fbb7824 */ /* 0x000fe400008e0607 */
[----:B------:R-:W-:Y:S02]  /*61970*/  IMAD.MOV.U32 R157, RZ, RZ, R32 ;  /* 0x000000ffff9d7224 */ /* 0x000fe400078e0020 */
[----:B------:R-:W2:Y:S01]  /*61980*/  LDL.LU R32, [R1+0x51e8] ;  /* 0x0051e80001207983 */ /* 0x000ea20000300800 */
[----:B------:R-:W-:-:S03]  /*61990*/  SHF.R.S32.HI R16, RZ, 0x1f, R188 ;  /* 0x0000001fff107819 */ /* 0x000fc600000114bc */
[----:B------:R0:W-:Y:S04]  /*619a0*/  STL.64 [R1+0x1cd0], R190 ;  /* 0x001cd0be01007387 */ /* 0x0001e80000100a00 */
[----:B------:R1:W-:Y:S01]  /*619b0*/  STL.64 [R1+0x1cc8], R186 ;  /* 0x001cc8ba01007387 */ /* 0x0003e20000100a00 */
[----:B0-----:R-:W-:Y:S01]  /*619c0*/  IADD3 R190, P2, R184, R2, RZ ;  /* 0x00000002b8be7210 */ /* 0x001fe20007f5e0ff */
[----:B------:R-:W-:Y:S02]  /*619d0*/  IMAD.MOV.U32 R184, RZ, RZ, R183 ;  /* 0x000000ffffb87224 */ /* 0x000fe400078e00b7 */
[----:B------:R-:W-:Y:S01]  /*619e0*/  IMAD.MOV.U32 R183, RZ, RZ, R182 ;  /* 0x000000ffffb77224 */ /* 0x000fe200078e00b6 */
[----:B-1----:R-:W-:Y:S01]  /*619f0*/  IADD3 R186, P1, R188, R4, RZ ;  /* 0x00000004bcba7210 */ /* 0x002fe20007f3e0ff */
[----:B------:R-:W-:-:S02]  /*61a00*/  IMAD.MOV.U32 R182, RZ, RZ, R181 ;  /* 0x000000ffffb67224 */ /* 0x000fc400078e00b5 */
[----:B------:R-:W-:Y:S02]  /*61a10*/  IMAD.MOV.U32 R181, RZ, RZ, R180 ;  /* 0x000000ffffb57224 */ /* 0x000fe400078e00b4 */
[----:B------:R-:W-:Y:S02]  /*61a20*/  IMAD.MOV.U32 R180, RZ, RZ, R173 ;  /* 0x000000ffffb47224 */ /* 0x000fe400078e00ad */
[----:B------:R-:W-:Y:S02]  /*61a30*/  IMAD.X R191, R15, 0x1, R13, P2 ;  /* 0x000000010fbf7824 */ /* 0x000fe400010e060d */
[----:B------:R-:W-:Y:S02]  /*61a40*/  IMAD.MOV.U32 R173, RZ, RZ, R172 ;  /* 0x000000ffffad7224 */ /* 0x000fe400078e00ac */
[----:B------:R-:W-:Y:S02]  /*61a50*/  IMAD.MOV.U32 R172, RZ, RZ, R171 ;  /* 0x000000ffffac7224 */ /* 0x000fe400078e00ab */
[----:B------:R-:W-:-:S02]  /*61a60*/  IMAD.X R187, R16, 0x1, R3, P1 ;  /* 0x0000000110bb7824 */ /* 0x000fc400008e0603 */
[----:B------:R-:W-:Y:S02]  /*61a70*/  IMAD.MOV.U32 R171, RZ, RZ, R31 ;  /* 0x000000ffffab7224 */ /* 0x000fe400078e001f */
[----:B------:R-:W3:Y:S04]  /*61a80*/  LDL.LU R31, [R1+0x51e4] ;  /* 0x0051e400011f7983 */ /* 0x000ee80000300800 */
        /* <DEDUP_REMOVED lines=14> */
[----:B------:R-:W-:-:S03]  /*61b70*/  IMAD.MOV.U32 R188, RZ, RZ, R183 ;  /* 0x000000ffffbc7224 */ /* 0x000fc600078e00b7 */
[----:B------:R1:W-:Y:S01]  /*61b80*/  STL.64 [R1+0x1c98], R186 ;  /* 0x001c98ba01007387 */ /* 0x0003e20000100a00 */
[----:B------:R-:W-:Y:S01]  /*61b90*/  IMAD.MOV.U32 R183, RZ, RZ, R182 ;  /* 0x000000ffffb77224 */ /* 0x000fe200078e00b6 */
[C---:B0-----:R-:W-:Y:S02]  /*61ba0*/  IADD3 R190, P2, R185.reuse, R6, RZ ;  /* 0x00000006b9be7210 */ /* 0x041fe40007f5e0ff */
[----:B-1----:R-:W-:-:S03]  /*61bb0*/  IADD3 R186, P1, R185, R0, RZ ;  /* 0x00000000b9ba7210 */ /* 0x002fc60007f3e0ff */
[C---:B------:R-:W-:Y:S02]  /*61bc0*/  IMAD.X R191, R15.reuse, 0x1, R5, P2 ;  /* 0x000000010fbf7824 */ /* 0x040fe400010e0605 */
[----:B------:R-:W-:Y:S02]  /*61bd0*/  IMAD.MOV.U32 R182, RZ, RZ, R181 ;  /* 0x000000ffffb67224 */ /* 0x000fe400078e00b5 */
[----:B------:R-:W-:Y:S02]  /*61be0*/  IMAD.MOV.U32 R181, RZ, RZ, R180 ;  /* 0x000000ffffb57224 */ /* 0x000fe400078e00b4 */
[----:B------:R-:W-:Y:S02]  /*61bf0*/  IMAD.X R187, R15, 0x1, R7, P1 ;  /* 0x000000010fbb7824 */ /* 0x000fe400008e0607 */
[----:B------:R-:W-:Y:S01]  /*61c00*/  IMAD.MOV.U32 R180, RZ, RZ, R179 ;  /* 0x000000ffffb47224 */ /* 0x000fe200078e00b3 */
[----:B------:R0:W-:Y:S01]  /*61c10*/  STL.64 [R1+0x1c90], R190 ;  /* 0x001c90be01007387 */ /* 0x0001e20000100a00 */
[----:B------:R-:W-:-:S02]  /*61c20*/  IMAD.MOV.U32 R179, RZ, RZ, R174 ;  /* 0x000000ffffb37224 */ /* 0x000fc400078e00ae */
[----:B------:R-:W-:Y:S02]  /*61c30*/  IMAD.MOV.U32 R174, RZ, RZ, R30 ;  /* 0x000000ffffae7224 */ /* 0x000fe400078e001e */
[----:B------:R-:W4:Y:S04]  /*61c40*/  LDL.LU R30, [R1+0x51e0] ;  /* 0x0051e000011e7983 */ /* 0x000f280000300800 */
[----:B------:R1:W-:Y:S01]  /*61c50*/  STL.64 [R1+0x1c88], R186 ;  /* 0x001c88ba01007387 */ /* 0x0003e20000100a00 */
[----:B0-----:R-:W-:-:S05]  /*61c60*/  IADD3 R190, P2, R185, R2, RZ ;  /* 0x00000002b9be7210 */ /* 0x001fca0007f5e0ff */
[----:B------:R-:W-:Y:S01]  /*61c70*/  IMAD.X R191, R15, 0x1, R13, P2 ;  /* 0x000000010fbf7824 */ /* 0x000fe200010e060d */
[----:B-1----:R-:W-:-:S04]  /*61c80*/  IADD3 R186, P1, R14, R4, RZ ;  /* 0x000000040eba7210 */ /* 0x002fc80007f3e0ff */
[----:B------:R0:W-:Y:S01]  /*61c90*/  STL.64 [R1+0x1c80], R190 ;  /* 0x001c80be01007387 */ /* 0x0001e20000100a00 */
[----:B------:R-:W-:-:S03]  /*61ca0*/  IMAD.X R187, R29, 0x1, R3, P1 ;  /* 0x000000011dbb7824 */ /* 0x000fc600008e0603 */
[----:B------:R-:W2:Y:S01]  /*61cb0*/  LDL.LU R29, [R1+0x51dc] ;  /* 0x0051dc00011d7983 */ /* 0x000ea20000300800 */
[----:B------:R-:W-:-:S03]  /*61cc0*/  SHF.R.S32.HI R16, RZ, 0x1f, R189 ;  /* 0x0000001fff107819 */ /* 0x000fc600000114bd */
[----:B------:R1:W-:Y:S01]  /*61cd0*/  STL.64 [R1+0x39a0], R186 ;  /* 0x0039a0ba01007387 */ /* 0x0003e20000100a00 */
[C---:B0-----:R-:W-:Y:S01]  /*61ce0*/  IADD3 R190, P2, R189.reuse, R6, RZ ;  /* 0x00000006bdbe7210 */ /* 0x041fe20007f5e0ff */
[----:B------:R-:W-:Y:S02]  /*61cf0*/  IMAD.MOV.U32 R185, RZ, RZ, R183 ;  /* 0x000000ffffb97224 */ /* 0x000fe400078e00b7 */
[----:B------:R-:W-:Y:S02]  /*61d00*/  IMAD.MOV.U32 R183, RZ, RZ, R182 ;  /* 0x000000ffffb77224 */ /* 0x000fe400078e00b6 */
[----:B------:R-:W-:Y:S01]  /*61d10*/  IMAD.MOV.U32 R182, RZ, RZ, R181 ;  /* 0x000000ffffb67224 */ /* 0x000fe200078e00b5 */
[----:B-1----:R-:W-:Y:S01]  /*61d20*/  IADD3 R186, P1, R189, R4, RZ ;  /* 0x00000004bdba7210 */ /* 0x002fe20007f3e0ff */
[----:B------:R-:W-:Y:S02]  /*61d30*/  IMAD.MOV.U32 R181, RZ, RZ, R180 ;  /* 0x000000ffffb57224 */ /* 0x000fe400078e00b4 */
[----:B------:R-:W-:-:S02]  /*61d40*/  IMAD.X R191, R16, 0x1, R5, P2 ;  /* 0x0000000110bf7824 */ /* 0x000fc400010e0605 */
[----:B------:R-:W-:Y:S02]  /*61d50*/  IMAD.X R187, R16, 0x1, R3, P1 ;  /* 0x0000000110bb7824 */ /* 0x000fe400008e0603 */
[----:B------:R-:W-:Y:S02]  /*61d60*/  IMAD.MOV.U32 R180, RZ, RZ, R179 ;  /* 0x000000ffffb47224 */ /* 0x000fe400078e00b3 */
        /* <DEDUP_REMOVED lines=11> */
[C---:B------:R-:W-:Y:S02]  /*61e20*/  IADD3 R192, P2, R184.reuse, R6, RZ ;  /* 0x00000006b8c07210 */ /* 0x040fe40007f5e0ff */
[----:B0-----:R-:W-:Y:S01]  /*61e30*/  IADD3 R186, P1, R184, R4, RZ ;  /* 0x00000004b8ba7210 */ /* 0x001fe20007f3e0ff */
[----:B-1----:R-:W-:Y:S02]  /*61e40*/  IMAD.MOV.U32 R190, RZ, RZ, R183 ;  /* 0x000000ffffbe7224 */ /* 0x002fe400078e00b7 */
[----:B------:R-:W-:Y:S02]  /*61e50*/  IMAD.MOV.U32 R183, RZ, RZ, R182 ;  /* 0x000000ffffb77224 */ /* 0x000fe400078e00b6 */
[----:B------:R-:W-:Y:S02]  /*61e60*/  IMAD.MOV.U32 R182, RZ, RZ, R181 ;  /* 0x000000ffffb67224 */ /* 0x000fe400078e00b5 */
[----:B------:R-:W-:-:S02]  /*61e70*/  IMAD.MOV.U32 R181, RZ, RZ, R180 ;  /* 0x000000ffffb57224 */ /* 0x000fc400078e00b4 */
[C---:B------:R-:W-:Y:S02]  /*61e80*/  IMAD.X R187, R15.reuse, 0x1, R3, P1 ;  /* 0x000000010fbb7824 */ /* 0x040fe400008e0603 */
[----:B------:R-:W-:Y:S02]  /*61e90*/  IMAD.MOV.U32 R180, RZ, RZ, R179 ;  /* 0x000000ffffb47224 */ /* 0x000fe400078e00b3 */
[----:B------:R-:W-:Y:S02]  /*61ea0*/  IMAD.MOV.U32 R179, RZ, RZ, R176 ;  /* 0x000000ffffb37224 */ /* 0x000fe400078e00b0 */
[----:B------:R-:W-:Y:S02]  /*61eb0*/  IMAD.MOV.U32 R176, RZ, RZ, R175 ;  /* 0x000000ffffb07224 */ /* 0x000fe400078e00af */
[----:B------:R-:W-:Y:S02]  /*61ec0*/  IMAD.X R193, R15, 0x1, R5, P2 ;  /* 0x000000010fc17824 */ /* 0x000fe400010e0605 */
[----:B------:R-:W-:Y:S01]  /*61ed0*/  IMAD.MOV.U32 R175, RZ, RZ, R170 ;  /* 0x000000ffffaf7224 */ /* 0x000fe200078e00aa */
[----:B------:R0:W-:Y:S01]  /*61ee0*/  STL.64 [R1+0x1c58], R186 ;  /* 0x001c58ba01007387 */ /* 0x0001e20000100a00 */
[----:B------:R-:W-:-:S02]  /*61ef0*/  IMAD.MOV.U32 R170, RZ, RZ, R169 ;  /* 0x000000ffffaa7224 */ /* 0x000fc400078e00a9 */
[----:B------:R-:W-:Y:S01]  /*61f00*/  IMAD.MOV.U32 R169, RZ, RZ, R27 ;  /* 0x000000ffffa97224 */ /* 0x000fe200078e001b */
[----:B------:R-:W-:Y:S01]  /*61f10*/  ISETP.LT.AND P4, PT, R12, UR6, !P3 ;  /* 0x000000060c007c0c */ /* 0x000fe2000df81270 */
[----:B------:R-:W3:Y:S01]  /*61f20*/  LDL.LU R27, [R1+0x51d4] ;  /* 0x0051d400011b7983 */ /* 0x000ee20000300800 */
[----:B------:R-:W-:-:S03]  /*61f30*/  ULDC.64 UR6, c[0x0][0x228] ;  /* 0x00008a0000067ab9 */ /* 0x000fc60000000a00 */
[----:B------:R1:W-:Y:S01]  /*61f40*/  STL.64 [R1+0x1c50], R192 ;  /* 0x001c50c001007387 */ /* 0x0003e20000100a00 */
[C---:B0-----:R-:W-:Y:S02]  /*61f50*/  IADD3 R186, P1, R184.reuse, R0, RZ ;  /* 0x00000000b8ba7210 */ /* 0x041fe40007f3e0ff */
[----:B------:R-:W-:Y:S01]  /*61f60*/  ISETP.LT.AND P3, PT, R9, UR6, !P3 ;  /* 0x0000000609007c0c */ /* 0x000fe2000df61270 */
[----:B------:R-:W-:Y:S02]  /*61f70*/  ULDC UR6, c[0x0][0x248] ;  /* 0x0000920000067ab9 */ /* 0x000fe40000000800 */
[----:B------:R-:W-:Y:S01]  /*61f80*/  IMAD.X R187, R15, 0x1, R7, P1 ;  /* 0x000000010fbb7824 */ /* 0x000fe200008e0607 */
[----:B-1----:R-:W-:Y:S01]  /*61f90*/  IADD3 R192, P2, R184, R2, RZ ;  /* 0x00000002b8c07210 */ /* 0x002fe20007f5e0ff */
[----:B------:R-:W-:Y:S02]  /*61fa0*/  IMAD.MOV.U32 R184, RZ, RZ, R183 ;  /* 0x000000ffffb87224 */ /* 0x000fe400078e00b7 */
[----:B------:R-:W-:-:S02]  /*61fb0*/  IMAD.MOV.U32 R183, RZ, RZ, R182 ;  /* 0x000000ffffb77224 */ /* 0x000fc400078e00b6 */
[----:B------:R-:W-:Y:S02]  /*61fc0*/  IMAD.MOV.U32 R182, RZ, RZ, R181 ;  /* 0x000000ffffb67224 */ /* 0x000fe400078e00b5 */
[----:B------:R-:W-:Y:S02]  /*61fd0*/  IMAD.MOV.U32 R181, RZ, RZ, R180 ;  /* 0x000000ffffb57224 */ /* 0x000fe400078e00b4 */
[----:B------:R-:W-:Y:S01]  /*61fe0*/  VIADD R14, R14, UR6 ;  /* 0x000000060e0e7c36 */ /* 0x000fe20008000000 */
[----:B------:R0:W-:Y:S01]  /*61ff0*/  STL.64 [R1+0x1c48], R186 ;  /* 0x001c48ba01007387 */ /* 0x0001e20000100a00 */
[----:B------:R-:W-:Y:S01]  /*62000*/  IMAD.MOV.U32 R180, RZ, RZ, R179 ;  /* 0x000000ffffb47224 */ /* 0x000fe200078e00b3 */
[----:B------:R-:W-:Y:S01]  /*62010*/  SHF.R.S32.HI R16, RZ, 0x1f, R188 ;  /* 0x0000001fff107819 */ /* 0x000fe200000114bc */
[----:B------:R-:W-:Y:S01]  /*62020*/  IMAD.MOV.U32 R179, RZ, RZ, R176 ;  /* 0x000000ffffb37224 */ /* 0x000fe200078e00b0 */
[----:B------:R-:W-:Y:S01]  /*62030*/  ULDC UR6, c[0x0][0x248] ;  /* 0x0000920000067ab9 */ /* 0x000fe20000000800 */
[----:B------:R-:W-:-:S02]  /*62040*/  IMAD.MOV.U32 R176, RZ, RZ, R175 ;  /* 0x000000ffffb07224 */ /* 0x000fc400078e00af */
[----:B------:R-:W-:Y:S02]  /*62050*/  IMAD.MOV.U32 R175, RZ, RZ, R170 ;  /* 0x000000ffffaf7224 */ /* 0x000fe400078e00aa */
[----:B------:R-:W-:Y:S01]  /*62060*/  IMAD.MOV.U32 R170, RZ, RZ, R17 ;  /* 0x000000ffffaa7224 */ /* 0x000fe200078e0011 */
[----:B------:R-:W-:Y:S01]  /*62070*/  SHF.R.S32.HI R17, RZ, 0x1f, R14 ;  /* 0x0000001fff117819 */ /* 0x000fe2000001140e */
[----:B------:R-:W-:Y:S01]  /*62080*/  IMAD.MOV.U32 R189, RZ, RZ, R184 ;  /* 0x000000ffffbd7224 */ /* 0x000fe200078e00b8 */
[----:B0-----:R-:W-:Y:S01]  /*62090*/  IADD3 R186, P1, R14, R2, RZ ;  /* 0x000000020eba7210 */ /* 0x001fe20007f3e0ff */
[----:B------:R-:W-:Y:S02]  /*620a0*/  IMAD.MOV.U32 R184, RZ, RZ, R183 ;  /* 0x000000ffffb87224 */ /* 0x000fe400078e00b7 */
[----:B------:R-:W-:Y:S02]  /*620b0*/  IMAD.MOV.U32 R183, RZ, RZ, R182 ;  /* 0x000000ffffb77224 */ /* 0x000fe400078e00b6 */
[----:B------:R-:W-:-:S02]  /*620c0*/  IMAD.X R193, R15, 0x1, R13, P2 ;  /* 0x000000010fc17824 */ /* 0x000fc400010e060d */
[----:B------:R-:W-:Y:S02]  /*620d0*/  IMAD.MOV.U32 R182, RZ, RZ, R181 ;  /* 0x000000ffffb67224 */ /* 0x000fe400078e00b5 */
[----:B------:R-:W-:Y:S02]  /*620e0*/  IMAD.MOV.U32 R181, RZ, RZ, R180 ;  /* 0x000000ffffb57224 */ /* 0x000fe400078e00b4 */
[----:B------:R-:W-:Y:S02]  /*620f0*/  IMAD.MOV.U32 R180, RZ, RZ, R179 ;  /* 0x000000ffffb47224 */ /* 0x000fe400078e00b3 */
[----:B------:R-:W-:Y:S02]  /*62100*/  IMAD.X R187, R17, 0x1, R13, P1 ;  /* 0x0000000111bb7824 */ /* 0x000fe400008e060d */
[----:B------:R-:W-:Y:S01]  /*62110*/  IMAD.MOV.U32 R179, RZ, RZ, R176 ;  /* 0x000000ffffb37224 */ /* 0x000fe200078e00b0 */
[----:B------:R0:W-:Y:S01]  /*62120*/  STL.64 [R1+0x1c40], R192 ;  /* 0x001c40c001007387 */ /* 0x0001e20000100a00 */
[----:B------:R-:W-:-:S02]  /*62130*/  IMAD.MOV.U32 R176, RZ, RZ, R175 ;  /* 0x000000ffffb07224 */ /* 0x000fc400078e00af */
[----:B------:R-:W-:Y:S02]  /*62140*/  IMAD.MOV.U32 R175, RZ, RZ, R26 ;  /* 0x000000ffffaf7224 */ /* 0x000fe400078e001a */
[----:B------:R-:W3:Y:S04]  /*62150*/  LDL.LU R26, [R1+0x51d0] ;  /* 0x0051d000011a7983 */ /* 0x000ee80000300800 */
[----:B------:R1:W-:Y:S01]  /*62160*/  STL.64 [R1+0x3980], R186 ;  /* 0x003980ba01007387 */ /* 0x0003e20000100a00 */
[C---:B0-----:R-:W-:Y:S02]  /*62170*/  IADD3 R192, P2, R188.reuse, R6, RZ ;  /* 0x00000006bcc07210 */ /* 0x041fe40007f5e0ff */
[----:B-1----:R-:W-:-:S05]  /*62180*/  IADD3 R186, P1, R188, R4, RZ ;  /* 0x00000004bcba7210 */ /* 0x002fca0007f3e0ff */
[C---:B------:R-:W-:Y:S02]  /*62190*/  IMAD.X R187, R16.reuse, 0x1, R3, P1 ;  /* 0x0000000110bb7824 */ /* 0x040fe400008e0603 */
[----:B------:R-:W-:-:S03]  /*621a0*/  IMAD.X R193, R16, 0x1, R5, P2 ;  /* 0x0000000110c17824 */ /* 0x000fc600010e0605 */
[----:B------:R0:W-:Y:S04]  /*621b0*/  STL.64 [R1+0x1c38], R186 ;  /* 0x001c38ba01007387 */ /* 0x0001e80000100a00 */
[----:B------:R1:W-:Y:S01]  /*621c0*/  STL.64 [R1+0x1c30], R192 ;  /* 0x001c30c001007387 */ /* 0x0003e20000100a00 */
[----:B0-----:R-:W-:-:S05]  /*621d0*/  IADD3 R186, P1, R188, R0, RZ ;  /* 0x00000000bcba7210 */ /* 0x001fca0007f3e0ff */
[----:B------:R-:W-:Y:S01]  /*621e0*/  IMAD.X R187, R16, 0x1, R7, P1 ;  /* 0x0000000110bb7824 */ /* 0x000fe200008e0607 */
[----:B-1----:R-:W-:Y:S01]  /*621f0*/  IADD3 R192, P2, R188, R2, RZ ;  /* 0x00000002bcc07210 */ /* 0x002fe20007f5e0ff */
[----:B------:R-:W-:Y:S01]  /*62200*/  IMAD.MOV.U32 R188, RZ, RZ, R184 ;  /* 0x000000ffffbc7224 */ /* 0x000fe200078e00b8 */
[----:B------:R-:W-:Y:S01]  /*62210*/  SHF.R.S32.HI R15, RZ, 0x1f, R185 ;  /* 0x0000001fff0f7819 */ /* 0x000fe200000114b9 */
[----:B------:R-:W-:Y:S01]  /*62220*/  IMAD.MOV.U32 R184, RZ, RZ, R183 ;  /* 0x000000ffffb87224 */ /* 0x000fe200078e00b7 */
[----:B------:R0:W-:Y:S01]  /*62230*/  STL.64 [R1+0x1c28], R186 ;  /* 0x001c28ba01007387 */ /* 0x0001e20000100a00 */
[----:B------:R-:W-:Y:S02]  /*62240*/  IMAD.MOV.U32 R183, RZ, RZ, R181 ;  /* 0x000000ffffb77224 */ /* 0x000fe400078e00b5 */
        /* <DEDUP_REMOVED lines=14> */
[----:B0-----:R-:W-:-:S05]  /*62330*/  IADD3 R192, P2, R185, R6, RZ ;  /* 0x00000006b9c07210 */ /* 0x001fca0007f5e0ff */
[----:B------:R-:W-:Y:S01]  /*62340*/  IMAD.X R193, R15, 0x1, R5, P2 ;  /* 0x000000010fc17824 */ /* 0x000fe200010e0605 */
[----:B-1----:R-:W-:-:S04]  /*62350*/  IADD3 R186, P1, R185, R0, RZ ;  /* 0x00000000b9ba7210 */ /* 0x002fc80007f3e0ff */
[----:B------:R0:W-:Y:S01]  /*62360*/  STL.64 [R1+0x1c10], R192 ;  /* 0x001c10c001007387 */ /* 0x0001e20000100a00 */
[----:B------:R-:W-:-:S05]  /*62370*/  IMAD.X R187, R15, 0x1, R7, P1 ;  /* 0x000000010fbb7824 */ /* 0x000fca00008e0607 */
[----:B------:R1:W-:Y:S01]  /*62380*/  STL.64 [R1+0x1c08], R186 ;  /* 0x001c08ba01007387 */ /* 0x0003e20000100a00 */
[----:B0-----:R-:W-:Y:S01]  /*62390*/  IADD3 R192, P2, R185, R2, RZ ;  /* 0x00000002b9c07210 */ /* 0x001fe20007f5e0ff */
[----:B------:R-:W-:Y:S02]  /*623a0*/  IMAD.MOV.U32 R185, RZ, RZ, R184 ;  /* 0x000000ffffb97224 */ /* 0x000fe400078e00b8 */
[----:B------:R-:W-:Y:S02]  /*623b0*/  IMAD.MOV.U32 R184, RZ, RZ, R183 ;  /* 0x000000ffffb87224 */ /* 0x000fe400078e00b7 */
[----:B------:R-:W-:Y:S01]  /*623c0*/  IMAD.X R193, R15, 0x1, R13, P2 ;  /* 0x000000010fc17824 */ /* 0x000fe200010e060d */
[----:B-1----:R-:W-:Y:S01]  /*623d0*/  IADD3 R186, P1, R14, R0, RZ ;  /* 0x000000000eba7210 */ /* 0x002fe20007f3e0ff */
[----:B------:R-:W-:Y:S02]  /*623e0*/  IMAD.MOV.U32 R183, RZ, RZ, R181 ;  /* 0x000000ffffb77224 */ /* 0x000fe400078e00b5 */
[----:B------:R-:W-:-:S02]  /*623f0*/  IMAD.MOV.U32 R181, RZ, RZ, R180 ;  /* 0x000000ffffb57224 */ /* 0x000fc400078e00b4 */
[----:B------:R-:W-:Y:S02]  /*62400*/  IMAD.X R187, R17, 0x1, R7, P1 ;  /* 0x0000000111bb7824 */ /* 0x000fe400008e0607 */
[----:B------:R-:W-:Y:S01]  /*62410*/  IMAD.MOV.U32 R180, RZ, RZ, R179 ;  /* 0x000000ffffb47224 */ /* 0x000fe200078e00b3 */
[----:B------:R-:W-:Y:S01]  /*62420*/  STL.64 [R1+0x1c00], R192 ;  /* 0x001c00c001007387 */ /* 0x000fe20000100a00 */
[----:B------:R-:W-:Y:S02]  /*62430*/  IMAD.MOV.U32 R179, RZ, RZ, R165 ;  /* 0x000000ffffb37224 */ /* 0x000fe400078e00a5 */
[----:B------:R-:W-:Y:S02]  /*62440*/  IMAD.MOV.U32 R165, RZ, RZ, R24 ;  /* 0x000000ffffa57224 */ /* 0x000fe400078e0018 */
[----:B------:R-:W3:Y:S01]  /*62450*/  LDL.LU R24, [R1+0x51c8] ;  /* 0x0051c80001187983 */ /* 0x000ee20000300800 */
[----:B------:R-:W-:-:S03]  /*62460*/  SHF.R.S32.HI R16, RZ, 0x1f, R190 ;  /* 0x0000001fff107819 */ /* 0x000fc600000114be */
[----:B------:R0:W-:Y:S02]  /*62470*/  STL.64 [R1+0x3968], R186 ;  /* 0x003968ba01007387 */ /* 0x0001e40000100a00 */
[----:B0-----:R-:W-:-:S05]  /*62480*/  IADD3 R186, P1, R190, R4, RZ ;  /* 0x00000004beba7210 */ /* 0x001fca0007f3e0ff */
[----:B------:R-:W-:Y:S01]  /*62490*/  IMAD.X R187, R16, 0x1, R3, P1 ;  /* 0x0000000110bb7824 */ /* 0x000fe200008e0603 */
[----:B------:R-:W-:-:S04]  /*624a0*/  IADD3 R192, P2, R190, R6, RZ ;  /* 0x00000006bec07210 */ /* 0x000fc80007f5e0ff */
[----:B------:R0:W-:Y:S01]  /*624b0*/  STL.64 [R1+0x1bf8], R186 ;  /* 0x001bf8ba01007387 */ /* 0x0001e20000100a00 */
[----:B------:R-:W-:Y:S01]  /*624c0*/  IMAD.X R193, R16, 0x1, R5, P2 ;  /* 0x0000000110c17824 */ /* 0x000fe200010e0605 */
[----:B0-----:R-:W-:-:S04]  /*624d0*/  IADD3 R186, P1, R190, R0, RZ ;  /* 0x00000000beba7210 */ /* 0x001fc80007f3e0ff */
[----:B------:R-:W-:Y:S01]  /*624e0*/  STL.64 [R1+0x1bf0], R192 ;  /* 0x001bf0c001007387 */ /* 0x000fe20000100a00 */
[----:B------:R-:W-:Y:S01]  /*624f0*/  IMAD.X R187, R16, 0x1, R7, P1 ;  /* 0x0000000110bb7824 */ /* 0x000fe200008e0607 */
[----:B------:R-:W-:Y:S02]  /*62500*/  IADD3 R190, P2, R190, R2, RZ ;  /* 0x00000002bebe7210 */ /* 0x000fe40007f5e0ff */
[----:B------:R-:W-:Y:S02]  /*62510*/  SHF.R.S32.HI R15, RZ, 0x1f, R189 ;  /* 0x0000001fff0f7819 */ /* 0x000fe400000114bd */
[----:B------:R0:W-:Y:S01]  /*62520*/  STL.64 [R1+0x1be8], R186 ;  /* 0x001be8ba01007387 */ /* 0x0001e20000100a00 */
[----:B------:R-:W-:Y:S01]  /*62530*/  IMAD.X R191, R16, 0x1, R13, P2 ;  /* 0x0000000110bf7824 */ /* 0x000fe200010e060d */
[----:B0-----:R-:W-:-:S04]  /*62540*/  IADD3 R186, P1, R189, R4, RZ ;  /* 0x00000004bdba7210 */ /* 0x001fc80007f3e0ff */
[----:B------:R0:W-:Y:S01]  /*62550*/  STL.64 [R1+0x1be0], R190 ;  /* 0x001be0be01007387 */ /* 0x0001e20000100a00 */
[----:B------:R-:W-:-:S05]  /*62560*/  IMAD.X R187, R15, 0x1, R3, P1 ;  /* 0x000000010fbb7824 */ /* 0x000fca00008e0603 */
[----:B------:R1:W-:Y:S01]  /*62570*/  STL.64 [R1+0x1bd8], R186 ;  /* 0x001bd8ba01007387 */ /* 0x0003e20000100a00 */
[----:B0-----:R-:W-:-:S05]  /*62580*/  IADD3 R190, P2, R189, R6, RZ ;  /* 0x00000006bdbe7210 */ /* 0x001fca0007f5e0ff */
[----:B------:R-:W-:Y:S01]  /*62590*/  IMAD.X R191, R15, 0x1, R5, P2 ;  /* 0x000000010fbf7824 */ /* 0x000fe200010e0605 */
[----:B-1----:R-:W-:-:S04]  /*625a0*/  IADD3 R186, P1, R189, R0, RZ ;  /* 0x00000000bdba7210 */ /* 0x002fc80007f3e0ff */
[----:B------:R0:W-:Y:S01]  /*625b0*/  STL.64 [R1+0x1bd0], R190 ;  /* 0x001bd0be01007387 */ /* 0x0001e20000100a00 */
[----:B------:R-:W-:-:S05]  /*625c0*/  IMAD.X R187, R15, 0x1, R7, P1 ;  /* 0x000000010fbb7824 */ /* 0x000fca00008e0607 */
[----:B------:R1:W-:Y:S01]  /*625d0*/  STL.64 [R1+0x1bc8], R186 ;  /* 0x001bc8ba01007387 */ /* 0x0003e20000100a00 */
[----:B0-----:R-:W-:-:S05]  /*625e0*/  IADD3 R190, P2, R189, R2, RZ ;  /* 0x00000002bdbe7210 */ /* 0x001fca0007f5e0ff */
[----:B------:R-:W-:Y:S01]  /*625f0*/  IMAD.X R191, R15, 0x1, R13, P2 ;  /* 0x000000010fbf7824 */ /* 0x000fe200010e060d */
[----:B-1----:R-:W-:-:S04]  /*62600*/  IADD3 R186, P1, R14, R6, RZ ;  /* 0x000000060eba7210 */ /* 0x002fc80007f3e0ff */
[----:B------:R-:W-:Y:S01]  /*62610*/  STL.64 [R1+0x1bc0], R190 ;  /* 0x001bc0be01007387 */ /* 0x000fe20000100a00 */
[----:B------:R-:W-:Y:S01]  /*62620*/  IMAD.X R187, R17, 0x1, R5, P1 ;  /* 0x0000000111bb7824 */ /* 0x000fe200008e0605 */
[----:B------:R-:W-:-:S04]  /*62630*/  SHF.R.S32.HI R15, RZ, 0x1f, R188 ;  /* 0x0000001fff0f7819 */ /* 0x000fc800000114bc */
        /* <DEDUP_REMOVED lines=8> */
[C---:B------:R-:W-:Y:S01]  /*626c0*/  IMAD.X R187, R15.reuse, 0x1, R7, P1 ;  /* 0x000000010fbb7824 */ /* 0x040fe200008e0607 */
        /* <DEDUP_REMOVED lines=26> */
[C---:B0-----:R-:W-:Y:S02]  /*62870*/  IADD3 R186, P1, R184.reuse, R0, RZ ;  /* 0x00000000b8ba7210 */ /* 0x041fe40007f3e0ff */
[----:B------:R-:W-:-:S03]  /*62880*/  IADD3 R184, P2, R184, R2, RZ ;  /* 0x00000002b8b87210 */ /* 0x000fc60007f5e0ff */
[C---:B------:R-:W-:Y:S01]  /*62890*/  IMAD.X R187, R16.reuse, 0x1, R7, P1 ;  /* 0x0000000110bb7824 */ /* 0x040fe200008e0607 */
[----:B------:R-:W-:Y:S01]  /*628a0*/  STL.64 [R1+0x1b70], R188 ;  /* 0x001b70bc01007387 */ /* 0x000fe20000100a00 */
[----:B------:R-:W-:Y:S01]  /*628b0*/  IMAD.X R185, R16, 0x1, R13, P2 ;  /* 0x0000000110b97824 */ /* 0x000fe200010e060d */
[----:B------:R-:W-:Y:S02]  /*628c0*/  SHF.R.S32.HI R15, RZ, 0x1f, R183 ;  /* 0x0000001fff0f7819 */ /* 0x000fe400000114b7 */
[----:B------:R0:W-:Y:S04]  /*628d0*/  STL.64 [R1+0x1b68], R186 ;  /* 0x001b68ba01007387 */ /* 0x0001e80000100a00 */
[----:B------:R1:W-:Y:S01]  /*628e0*/  STL.64 [R1+0x1b60], R184 ;  /* 0x001b60b801007387 */ /* 0x0003e20000100a00 */
[----:B0-----:R-:W-:-:S02]  /*628f0*/  IADD3 R186, P1, R183, R4, RZ ;  /* 0x00000004b7ba7210 */ /* 0x001fc40007f3e0ff */
[----:B-1----:R-:W-:-:S03]  /*62900*/  IADD3 R184, P2, R183, R6, RZ ;  /* 0x00000006b7b87210 */ /* 0x002fc60007f5e0ff */
[----:B------:R-:W-:Y:S01]  /*62910*/  IMAD.X R187, R15, 0x1, R3, P1 ;  /* 0x000000010fbb7824 */ /* 0x000fe200008e0603 */
[----:B------:R-:W-:Y:S01]  /*62920*/  IADD3 R16, P1, R183, R0, RZ ;  /* 0x00000000b7107210 */ /* 0x000fe20007f3e0ff */
[----:B------:R-:W-:Y:S01]  /*62930*/  VIADD R14, R14, UR6 ;  /* 0x000000060e0e7c36 */ /* 0x000fe20008000000 */
[----:B------:R-:W-:Y:S01]  /*62940*/  ULDC UR6, c[0x0][0x248] ;  /* 0x0000920000067ab9 */ /* 0x000fe20000000800 */
[C---:B------:R-:W-:Y:S01]  /*62950*/  IMAD.X R185, R15.reuse, 0x1, R5, P2 ;  /* 0x000000010fb97824 */ /* 0x040fe200010e0605 */
[----:B------:R0:W-:Y:S01]  /*62960*/  STL.64 [R1+0x1b58], R186 ;  /* 0x001b58ba01007387 */ /* 0x0001e20000100a00 */
[----:B------:R-:W-:-:S03]  /*62970*/  IMAD.X R17, R15, 0x1, R7, P1 ;  /* 0x000000010f117824 */ /* 0x000fc600008e0607 */
[----:B------:R1:W-:Y:S04]  /*62980*/  STL.64 [R1+0x1b50], R184 ;  /* 0x001b50b801007387 */ /* 0x0003e80000100a00 */
[----:B------:R4:W-:Y:S01]  /*62990*/  STL.64 [R1+0x1b48], R16 ;  /* 0x001b481001007387 */ /* 0x0009e20000100a00 */
[-C--:B0-----:R-:W-:Y:S02]  /*629a0*/  IADD3 R186, P2, R183, R2.reuse, RZ ;  /* 0x00000002b7ba7210 */ /* 0x081fe40007f5e0ff */
[----:B-1----:R-:W-:-:S03]  /*629b0*/  IADD3 R184, P1, R14, R2, RZ ;  /* 0x000000020eb87210 */ /* 0x002fc60007f3e0ff */
[----:B------:R-:W-:Y:S01]  /*629c0*/  IMAD.X R187, R15, 0x1, R13, P2 ;  /* 0x000000010fbb7824 */ /* 0x000fe200010e060d */
[----:B----4-:R-:W-:-:S04]  /*629d0*/  SHF.R.S32.HI R17, RZ, 0x1f, R14 ;  /* 0x0000001fff117819 */ /* 0x010fc8000001140e */
[----:B------:R0:W-:Y:S01]  /*629e0*/  STL.64 [R1+0x1b40], R186 ;  /* 0x001b40ba01007387 */ /* 0x0001e20000100a00 */
[----:B------:R-:W-:Y:S01]  /*629f0*/  SHF.R.S32.HI R16, RZ, 0x1f, R180 ;  /* 0x0000001fff107819 */ /* 0x000fe200000114b4 */
        /* <DEDUP_REMOVED lines=19> */
[----:B------:R-:W-:Y:S02]  /*62b30*/  IMAD.X R185, R15, 0x1, R5, P2 ;  /* 0x000000010fb97824 */ /* 0x000fe400010e0605 */
[----:B------:R-:W-:-:S03]  /*62b40*/  IMAD.MOV.U32 R180, RZ, RZ, R178 ;  /* 0x000000ffffb47224 */ /* 0x000fc600078e00b2 */
[----:B------:R1:W-:Y:S01]  /*62b50*/  STL.64 [R1+0x1b10], R184 ;  /* 0x001b10b801007387 */ /* 0x0003e20000100a00 */
[----:B0-----:R-:W-:-:S05]  /*62b60*/  IADD3 R186, P1, R179, R0, RZ ;  /* 0x00000000b3ba7210 */ /* 0x001fca0007f3e0ff */
[----:B------:R-:W-:Y:S01]  /*62b70*/  IMAD.X R187, R15, 0x1, R7, P1 ;  /* 0x000000010fbb7824 */ /* 0x000fe200008e0607 */
[----:B------:R-:W-:Y:S02]  /*62b80*/  IADD3 R178, P1, R14, R0, RZ ;  /* 0x000000000eb27210 */ /* 0x000fe40007f3e0ff */
[----:B-1----:R-:W-:-:S03]  /*62b90*/  IADD3 R184, P2, R179, R2, RZ ;  /* 0x00000002b3b87210 */ /* 0x002fc60007f5e0ff */
[----:B------:R-:W-:Y:S02]  /*62ba0*/  IMAD.X R179, R17, 0x1, R7, P1 ;  /* 0x0000000111b37824 */ /* 0x000fe400008e0607 */
[----:B------:R-:W-:Y:S01]  /*62bb0*/  IMAD.X R185, R15, 0x1, R13, P2 ;  /* 0x000000010fb97824 */ /* 0x000fe200010e060d */
[----:B------:R-:W-:Y:S01]  /*62bc0*/  STL.64 [R1+0x1b08], R186 ;  /* 0x001b08ba01007387 */ /* 0x000fe20000100a00 */
[----:B------:R-:W-:-:S03]  /*62bd0*/  SHF.R.S32.HI R16, RZ, 0x1f, R182 ;  /* 0x0000001fff107819 */ /* 0x000fc600000114b6 */
[----:B------:R-:W-:Y:S04]  /*62be0*/  STL.64 [R1+0x1b00], R184 ;  /* 0x001b00b801007387 */ /* 0x000fe80000100a00 */
        /* <DEDUP_REMOVED lines=78> */
[C---:B------:R-:W-:Y:S02]  /*630d0*/  IMAD.X R177, R15.reuse, 0x1, R5, P2 ;  /* 0x000000010fb17824 */ /* 0x040fe400010e0605 */
[----:B------:R-:W-:Y:S01]  /*630e0*/  IMAD.X R17, R15, 0x1, R7, P1 ;  /* 0x000000010f117824 */ /* 0x000fe200008e0607 */
[----:B------:R0:W-:Y:S04]  /*630f0*/  STL.64 [R1+0x1a58], R178 ;  /* 0x001a58b201007387 */ /* 0x0001e80000100a00 */
[----:B------:R1:W-:Y:S04]  /*63100*/  STL.64 [R1+0x1a50], R176 ;  /* 0x001a50b001007387 */ /* 0x0003e80000100a00 */
[----:B------:R4:W-:Y:S01]  /*63110*/  STL.64 [R1+0x1a48], R16 ;  /* 0x001a481001007387 */ /* 0x0009e20000100a00 */
[----:B0-----:R-:W-:-:S02]  /*63120*/  IADD3 R178, P2, R175, R2, RZ ;  /* 0x00000002afb27210 */ /* 0x001fc40007f5e0ff */
[----:B-1----:R-:W-:Y:S02]  /*63130*/  IADD3 R176, P1, R14, R2, RZ ;  /* 0x000000020eb07210 */ /* 0x002fe40007f3e0ff */
[----:B----4-:R-:W-:Y:S01]  /*63140*/  SHF.R.S32.HI R17, RZ, 0x1f, R14 ;  /* 0x0000001fff117819 */ /* 0x010fe2000001140e */
[----:B------:R-:W-:-:S04]  /*63150*/  IMAD.X R179, R15, 0x1, R13, P2 ;  /* 0x000000010fb37824 */ /* 0x000fc800010e060d */
[----:B------:R-:W-:Y:S01]  /*63160*/  IMAD.X R177, R17, 0x1, R13, P1 ;  /* 0x0000000111b17824 */ /* 0x000fe200008e060d */
[----:B------:R-:W-:Y:S01]  /*63170*/  STL.64 [R1+0x1a40], R178 ;  /* 0x001a40b201007387 */ /* 0x000fe20000100a00 */
        /* <DEDUP_REMOVED lines=8> */
[----:B------:R0:W-:Y:S01]  /*63200*/  STL.64 [R1+0x1a30], R178 ;  /* 0x001a30b201007387 */ /* 0x0001e20000100a00 */
[----:B------:R-:W-:Y:S01]  /*63210*/  IMAD.X R177, R16, 0x1, R7, P1 ;  /* 0x0000000110b17824 */ /* 0x000fe200008e0607 */
[----:B------:R-:W-:-:S04]  /*63220*/  SHF.R.S32.HI R15, RZ, 0x1f, R171 ;  /* 0x0000001fff0f7819 */ /* 0x000fc800000114ab */
        /* <DEDUP_REMOVED lines=13> */
[----:B------:R-:W-:Y:S01]  /*63300*/  IMAD.MOV.U32 R173, RZ, RZ, R172 ;  /* 0x000000ffffad7224 */ /* 0x000fe200078e00ac */
[----:B0-----:R-:W-:Y:S01]  /*63310*/  IADD3 R178, P2, R171, R2, RZ ;  /* 0x00000002abb27210 */ /* 0x001fe20007f5e0ff */
[----:B------:R-:W-:Y:S01]  /*63320*/  IMAD.MOV.U32 R172, RZ, RZ, R170 ;  /* 0x000000ffffac7224 */ /* 0x000fe200078e00aa */
[----:B------:R-:W-:Y:S02]  /*63330*/  SHF.R.S32.HI R16, RZ, 0x1f, R174 ;  /* 0x0000001fff107819 */ /* 0x000fe400000114ae */
[----:B-1----:R-:W-:Y:S01]  /*63340*/  IADD3 R176, P1, R14, R0, RZ ;  /* 0x000000000eb07210 */ /* 0x002fe20007f3e0ff */
[----:B------:R-:W-:-:S04]  /*63350*/  IMAD.X R179, R15, 0x1, R13, P2 ;  /* 0x000000010fb37824 */ /* 0x000fc800010e060d */
[----:B------:R-:W-:Y:S01]  /*63360*/  IMAD.X R177, R17, 0x1, R7, P1 ;  /* 0x0000000111b17824 */ /* 0x000fe200008e0607 */
[----:B------:R-:W-:Y:S01]  /*63370*/  IADD3 R170, P1, R174, R4, RZ ;  /* 0x00000004aeaa7210 */ /* 0x000fe20007f3e0ff */
[----:B------:R-:W-:Y:S04]  /*63380*/  STL.64 [R1+0x1a00], R178 ;  /* 0x001a00b201007387 */ /* 0x000fe80000100a00 */
[----:B------:R-:W-:Y:S01]  /*63390*/  IMAD.X R171, R16, 0x1, R3, P1 ;  /* 0x0000000110ab7824 */ /* 0x000fe200008e0603 */
[----:B------:R0:W-:Y:S04]  /*633a0*/  STL.64 [R1+0x3890], R176 ;  /* 0x003890b001007387 */ /* 0x0001e80000100a00 */
[----:B------:R1:W-:Y:S01]  /*633b0*/  STL.64 [R1+0x19f8], R170 ;  /* 0x0019f8aa01007387 */ /* 0x0003e20000100a00 */
[----:B0-----:R-:W-:-:S02]  /*633c0*/  IADD3 R176, P2, R174, R6, RZ ;  /* 0x00000006aeb07210 */ /* 0x001fc40007f5e0ff */
[----:B-1----:R-:W-:-:S03]  /*633d0*/  IADD3 R170, P1, R174, R0, RZ ;  /* 0x00000000aeaa7210 */ /* 0x002fc60007f3e0ff */
[C---:B------:R-:W-:Y:S02]  /*633e0*/  IMAD.X R177, R16.reuse, 0x1, R5, P2 ;  /* 0x0000000110b17824 */ /* 0x040fe400010e0605 */
[----:B------:R-:W-:-:S03]  /*633f0*/  IMAD.X R171, R16, 0x1, R7, P1 ;  /* 0x0000000110ab7824 */ /* 0x000fc600008e0607 */
[----:B------:R-:W-:Y:S01]  /*63400*/  STL.64 [R1+0x19f0], R176 ;  /* 0x0019f0b001007387 */ /* 0x000fe20000100a00 */
[----:B------:R-:W-:Y:S02]  /*63410*/  IADD3 R174, P2, R174, R2, RZ ;  /* 0x00000002aeae7210 */ /* 0x000fe40007f5e0ff */
[----:B------:R-:W-:Y:S01]  /*63420*/  SHF.R.S32.HI R15, RZ, 0x1f, R173 ;  /* 0x0000001fff0f7819 */ /* 0x000fe200000114ad */
[----:B------:R0:W-:Y:S02]  /*63430*/  STL.64 [R1+0x19e8], R170 ;  /* 0x0019e8aa01007387 */ /* 0x0001e40000100a00 */
        /* <DEDUP_REMOVED lines=27> */
[----:B------:R-:W-:Y:S01]  /*635f0*/  SHF.R.S32.HI R16, RZ, 0x1f, R169 ;  /* 0x0000001fff107819 */ /* 0x000fe200000114a9 */
[----:B------:R-:W-:Y:S02]  /*63600*/  IMAD.X R173, R15, 0x1, R13, P2 ;  /* 0x000000010fad7824 */ /* 0x000fe400010e060d */
[----:B------:R0:W-:Y:S04]  /*63610*/  STL.64 [R1+0x19a8], R170 ;  /* 0x0019a8aa01007387 */ /* 0x0001e80000100a00 */
[----:B------:R1:W-:Y:S01]  /*63620*/  STL.64 [R1+0x19a0], R172 ;  /* 0x0019a0ac01007387 */ /* 0x0003e20000100a00 */
[----:B0-----:R-:W-:-:S02]  /*63630*/  IADD3 R170, P1, R169, R4, RZ ;  /* 0x00000004a9aa7210 */ /* 0x001fc40007f3e0ff */
[----:B-1----:R-:W-:-:S03]  /*63640*/  IADD3 R172, P2, R169, R6, RZ ;  /* 0x00000006a9ac7210 */ /* 0x002fc60007f5e0ff */
[C---:B------:R-:W-:Y:S02]  /*63650*/  IMAD.X R171, R16.reuse, 0x1, R3, P1 ;  /* 0x0000000110ab7824 */ /* 0x040fe400008e0603 */
[----:B------:R-:W-:-:S03]  /*63660*/  IMAD.X R173, R16, 0x1, R5, P2 ;  /* 0x0000000110ad7824 */ /* 0x000fc600010e0605 */
[----:B------:R0:W-:Y:S04]  /*63670*/  STL.64 [R1+0x1998], R170 ;  /* 0x001998aa01007387 */ /* 0x0001e80000100a00 */
[----:B------:R1:W-:Y:S01]  /*63680*/  STL.64 [R1+0x1990], R172 ;  /* 0x001990ac01007387 */ /* 0x0003e20000100a00 */
[C---:B0-----:R-:W-:Y:S02]  /*63690*/  IADD3 R170, P1, R169.reuse, R0, RZ ;  /* 0x00000000a9aa7210 */ /* 0x041fe40007f3e0ff */
[----:B-1----:R-:W-:-:S03]  /*636a0*/  IADD3 R172, P2, R169, R2, RZ ;  /* 0x00000002a9ac7210 */ /* 0x002fc60007f5e0ff */
[C---:B------:R-:W-:Y:S02]  /*636b0*/  IMAD.X R171, R16.reuse, 0x1, R7, P1 ;  /* 0x0000000110ab7824 */ /* 0x040fe400008e0607 */
[----:B------:R-:W-:-:S03]  /*636c0*/  IMAD.X R173, R16, 0x1, R13, P2 ;  /* 0x0000000110ad7824 */ /* 0x000fc600010e060d */
[----:B------:R0:W-:Y:S01]  /*636d0*/  STL.64 [R1+0x1988], R170 ;  /* 0x001988aa01007387 */ /* 0x0001e20000100a00 */
[----:B------:R-:W-:-:S03]  /*636e0*/  SHF.R.S32.HI R16, RZ, 0x1f, R166 ;  /* 0x0000001fff107819 */ /* 0x000fc600000114a6 */
        /* <DEDUP_REMOVED lines=18> */
[----:B------:R-:W-:Y:S01]  /*63810*/  IMAD.X R173, R15, 0x1, R3, P1 ;  /* 0x000000010fad7824 */ /* 0x000fe200008e0603 */
[C---:B------:R-:W-:Y:S01]  /*63820*/  IADD3 R16, P1, R165.reuse, R0, RZ ;  /* 0x00000000a5107210 */ /* 0x040fe20007f3e0ff */
[----:B------:R-:W-:Y:S01]  /*63830*/  VIADD R14, R14, UR6 ;  /* 0x000000060e0e7c36 */ /* 0x000fe20008000000 */
[----:B------:R-:W-:Y:S01]  /*63840*/  ULDC UR6, c[0x0][0x248] ;  /* 0x0000920000067ab9 */ /* 0x000fe20000000800 */
[----:B0-----:R-:W-:Y:S02]  /*63850*/  IADD3 R170, P2, R165, R6, RZ ;  /* 0x00000006a5aa7210 */ /* 0x001fe40007f5e0ff */
[----:B------:R-:W-:-:S03]  /*63860*/  IMAD.X R17, R15, 0x1, R7, P1 ;  /* 0x000000010f117824 */ /* 0x000fc600008e0607 */
[----:B------:R-:W-:Y:S01]  /*63870*/  IMAD.X R171, R15, 0x1, R5, P2 ;  /* 0x000000010fab7824 */ /* 0x000fe200010e0605 */
[----:B------:R-:W-:Y:S01]  /*63880*/  STL.64 [R1+0x1958], R172 ;  /* 0x001958ac01007387 */ /* 0x000fe20000100a00 */
[----:B------:R-:W-:Y:S01]  /*63890*/  IMAD.MOV.U32 R166, RZ, RZ, R164 ;  /* 0x000000ffffa67224 */ /* 0x000fe200078e00a4 */
[-C--:B------:R-:W-:Y:S02]  /*638a0*/  IADD3 R164, P1, R14, R2.reuse, RZ ;  /* 0x000000020ea47210 */ /* 0x080fe40007f3e0ff */
[----:B------:R0:W-:Y:S04]  /*638b0*/  STL.64 [R1+0x1950], R170 ;  /* 0x001950aa01007387 */ /* 0x0001e80000100a00 */
[----:B------:R1:W-:Y:S01]  /*638c0*/  STL.64 [R1+0x1948], R16 ;  /* 0x0019481001007387 */ /* 0x0003e20000100a00 */
[----:B0-----:R-:W-:-:S02]  /*638d0*/  IADD3 R170, P2, R165, R2, RZ ;  /* 0x00000002a5aa7210 */ /* 0x001fc40007f5e0ff */
[----:B-1----:R-:W-:-:S03]  /*638e0*/  SHF.R.S32.HI R17, RZ, 0x1f, R14 ;  /* 0x0000001fff117819 */ /* 0x002fc6000001140e */
[--C-:B------:R-:W-:Y:S02]  /*638f0*/  IMAD.X R171, R15, 0x1, R13.reuse, P2 ;  /* 0x000000010fab7824 */ /* 0x100fe400010e060d */
[----:B------:R-:W-:-:S03]  /*63900*/  IMAD.X R165, R17, 0x1, R13, P1 ;  /* 0x0000000111a57824 */ /* 0x000fc600008e060d */
        /* <DEDUP_REMOVED lines=71> */
[----:B0-----:R-:W-:Y:S01]  /*63d80*/  IADD3 R164, P2, R159, R2, RZ ;  /* 0x000000029fa47210 */ /* 0x001fe20007f5e0ff */
[----:B------:R-:W-:-:S04]  /*63d90*/  IMAD.MOV.U32 R162, RZ, RZ, R161 ;  /* 0x000000ffffa27224 */ /* 0x000fc800078e00a1 */
[----:B------:R-:W-:Y:S01]  /*63da0*/  IMAD.X R165, R15, 0x1, R13, P2 ;  /* 0x000000010fa57824 */ /* 0x000fe200010e060d */
[C---:B-1----:R-:W-:Y:S01]  /*63db0*/  IADD3 R166, P1, R163.reuse, R4, RZ ;  /* 0x00000004a3a67210 */ /* 0x042fe20007f3e0ff */
[----:B------:R-:W-:Y:S02]  /*63dc0*/  IMAD.MOV.U32 R161, RZ, RZ, R160 ;  /* 0x000000ffffa17224 */ /* 0x000fe400078e00a0 */
[----:B------:R-:W-:Y:S01]  /*63dd0*/  IMAD.MOV.U32 R160, RZ, RZ, R158 ;  /* 0x000000ffffa07224 */ /* 0x000fe200078e009e */
[----:B------:R0:W-:Y:S01]  /*63de0*/  STL.64 [R1+0x18a0], R164 ;  /* 0x0018a0a401007387 */ /* 0x0001e20000100a00 */
[----:B------:R-:W-:Y:S01]  /*63df0*/  IMAD.X R167, R16, 0x1, R3, P1 ;  /* 0x0000000110a77824 */ /* 0x000fe200008e0603 */
[C---:B------:R-:W-:Y:S02]  /*63e00*/  IADD3 R158, P1, R163.reuse, R0, RZ ;  /* 0x00000000a39e7210 */ /* 0x040fe40007f3e0ff */
[----:B0-----:R-:W-:-:S03]  /*63e10*/  IADD3 R164, P2, R163, R6, RZ ;  /* 0x00000006a3a47210 */ /* 0x001fc60007f5e0ff */
[C---:B------:R-:W-:Y:S02]  /*63e20*/  IMAD.X R159, R16.reuse, 0x1, R7, P1 ;  /* 0x00000001109f7824 */ /* 0x040fe400008e0607 */
[----:B------:R-:W-:Y:S01]  /*63e30*/  IMAD.X R165, R16, 0x1, R5, P2 ;  /* 0x0000000110a57824 */ /* 0x000fe200010e0605 */
[----:B------:R-:W-:Y:S04]  /*63e40*/  STL.64 [R1+0x1898], R166 ;  /* 0x001898a601007387 */ /* 0x000fe80000100a00 */
[----:B------:R0:W-:Y:S04]  /*63e50*/  STL.64 [R1+0x1890], R164 ;  /* 0x001890a401007387 */ /* 0x0001e80000100a00 */
[----:B------:R1:W-:Y:S01]  /*63e60*/  STL.64 [R1+0x1888], R158 ;  /* 0x0018889e01007387 */ /* 0x0003e20000100a00 */
[----:B0-----:R-:W-:-:S02]  /*63e70*/  IADD3 R164, P2, R163, R2, RZ ;  /* 0x00000002a3a47210 */ /* 0x001fc40007f5e0ff */
[----:B-1----:R-:W-:-:S03]  /*63e80*/  IADD3 R158, P1, R14, R4, RZ ;  /* 0x000000040e9e7210 */ /* 0x002fc60007f3e0ff */
[----:B------:R-:W-:Y:S02]  /*63e90*/  IMAD.X R165, R16, 0x1, R13, P2 ;  /* 0x0000000110a57824 */ /* 0x000fe400010e060d */
[----:B------:R-:W-:-:S03]  /*63ea0*/  IMAD.X R159, R17, 0x1, R3, P1 ;  /* 0x00000001119f7824 */ /* 0x000fc600008e0603 */
[----:B------:R-:W-:Y:S01]  /*63eb0*/  STL.64 [R1+0x1880], R164 ;  /* 0x001880a401007387 */ /* 0x000fe20000100a00 */
[----:B------:R-:W-:-:S03]  /*63ec0*/  SHF.R.S32.HI R15, RZ, 0x1f, R162 ;  /* 0x0000001fff0f7819 */ /* 0x000fc600000114a2 */
[----:B------:R0:W-:Y:S01]  /*63ed0*/  STL.64 [R1+0x37f8], R158 ;  /* 0x0037f89e01007387 */ /* 0x0001e20000100a00 */
[C---:B------:R-:W-:Y:S02]  /*63ee0*/  IADD3 R16, P2, R162.reuse, R6, RZ ;  /* 0x00000006a2107210 */ /* 0x040fe40007f5e0ff */
[----:B0-----:R-:W-:-:S05]  /*63ef0*/  IADD3 R158, P1, R162, R4, RZ ;  /* 0x00000004a29e7210 */ /* 0x001fca0007f3e0ff */
[----:B------:R-:W-:-:S05]  /*63f00*/  IMAD.X R159, R15, 0x1, R3, P1 ;  /* 0x000000010f9f7824 */ /* 0x000fca00008e0603 */
[----:B------:R0:W-:Y:S01]  /*63f10*/  STL.64 [R1+0x1878], R158 ;  /* 0x0018789e01007387 */ /* 0x0001e20000100a00 */
[----:B------:R-:W-:Y:S01]  /*63f20*/  IMAD.X R17, R15, 0x1, R5, P2 ;  /* 0x000000010f117824 */ /* 0x000fe200010e0605 */
[----:B0-----:R-:W-:-:S04]  /*63f30*/  IADD3 R158, P1, R162, R0, RZ ;  /* 0x00000000a29e7210 */ /* 0x001fc80007f3e0ff */
[----:B------:R0:W-:Y:S01]  /*63f40*/  STL.64 [R1+0x1870], R16 ;  /* 0x0018701001007387 */ /* 0x0001e20000100a00 */
[----:B------:R-:W-:Y:S01]  /*63f50*/  IMAD.X R159, R15, 0x1, R7, P1 ;  /* 0x000000010f9f7824 */ /* 0x000fe200008e0607 */
[----:B------:R-:W-:-:S04]  /*63f60*/  IADD3 R162, P2, R162, R2, RZ ;  /* 0x00000002a2a27210 */ /* 0x000fc80007f5e0ff */
[----:B------:R1:W-:Y:S01]  /*63f70*/  STL.64 [R1+0x1868], R158 ;  /* 0x0018689e01007387 */ /* 0x0003e20000100a00 */
[----:B0-----:R-:W-:Y:S01]  /*63f80*/  SHF.R.S32.HI R16, RZ, 0x1f, R161 ;  /* 0x0000001fff107819 */ /* 0x001fe200000114a1 */
[----:B------:R-:W-:Y:S01]  /*63f90*/  IMAD.X R163, R15, 0x1, R13, P2 ;  /* 0x000000010fa37824 */ /* 0x000fe200010e060d */
[----:B-1----:R-:W-:-:S04]  /*63fa0*/  IADD3 R158, P1, R161, R4, RZ ;  /* 0x00000004a19e7210 */ /* 0x002fc80007f3e0ff */
[----:B------:R0:W-:Y:S01]  /*63fb0*/  STL.64 [R1+0x1860], R162 ;  /* 0x001860a201007387 */ /* 0x0001e20000100a00 */
[----:B------:R-:W-:-:S05]  /*63fc0*/  IMAD.X R159, R16, 0x1, R3, P1 ;  /* 0x00000001109f7824 */ /* 0x000fca00008e0603 */
[----:B------:R1:W-:Y:S01]  /*63fd0*/  STL.64 [R1+0x1858], R158 ;  /* 0x0018589e01007387 */ /* 0x0003e20000100a00 */
[----:B0-----:R-:W-:Y:S01]  /*63fe0*/  IADD3 R162, P2, R161, R6, RZ ;  /* 0x00000006a1a27210 */ /* 0x001fe20007f5e0ff */
[----:B------:R-:W-:-:S04]  /*63ff0*/  VIADD R14, R14, UR6 ;  /* 0x000000060e0e7c36 */ /* 0x000fc80008000000 */
[----:B------:R-:W-:Y:S01]  /*64000*/  IMAD.X R163, R16, 0x1, R5, P2 ;  /* 0x0000000110a37824 */ /* 0x000fe200010e0605 */
[----:B-1----:R-:W-:-:S04]  /*64010*/  IADD3 R158, P1, R161, R0, RZ ;  /* 0x00000000a19e7210 */ /* 0x002fc80007f3e0ff */
[----:B------:R0:W-:Y:S01]  /*64020*/  STL.64 [R1+0x1850], R162 ;  /* 0x001850a201007387 */ /* 0x0001e20000100a00 */
[----:B------:R-:W-:Y:S01]  /*64030*/  IMAD.X R159, R16, 0x1, R7, P1 ;  /* 0x00000001109f7824 */ /* 0x000fe200008e0607 */
[----:B------:R-:W-:-:S04]  /*64040*/  SHF.R.S32.HI R15, RZ, 0x1f, R14 ;  /* 0x0000001fff0f7819 */ /* 0x000fc8000001140e */
[----:B------:R1:W-:Y:S01]  /*64050*/  STL.64 [R1+0x1848], R158 ;  /* 0x0018489e01007387 */ /* 0x0003e20000100a00 */
[-C--:B0-----:R-:W-:Y:S02]  /*64060*/  IADD3 R162, P2, R161, R2.reuse, RZ ;  /* 0x00000002a1a27210 */ /* 0x081fe40007f5e0ff */
[----:B-1----:R-:W-:-:S05]  /*64070*/  IADD3 R158, P1, R14, R2, RZ ;  /* 0x000000020e9e7210 */ /* 0x002fca0007f3e0ff */
[--C-:B------:R-:W-:Y:S02]  /*64080*/  IMAD.X R159, R15, 0x1, R13.reuse, P1 ;  /* 0x000000010f9f7824 */ /* 0x100fe400008e060d */
[----:B------:R-:W-:Y:S01]  /*64090*/  IMAD.X R163, R16, 0x1, R13, P2 ;  /* 0x0000000110a37824 */ /* 0x000fe200010e060d */
[----:B------:R-:W-:Y:S02]  /*640a0*/  SHF.R.S32.HI R16, RZ, 0x1f, R160 ;  /* 0x0000001fff107819 */ /* 0x000fe400000114a0 */
[----:B------:R0:W-:Y:S02]  /*640b0*/  STL.64 [R1+0x37d0], R158 ;  /* 0x0037d09e01007387 */ /* 0x0001e40000100a00 */
[----:B0-----:R-:W-:Y:S02]  /*640c0*/  IADD3 R158, P1, R160, R4, RZ ;  /* 0x00000004a09e7210 */ /* 0x001fe40007f3e0ff */
[----:B------:R0:W-:Y:S03]  /*640d0*/  STL.64 [R1+0x1840], R162 ;  /* 0x001840a201007387 */ /* 0x0001e60000100a00 */
[----:B------:R-:W-:-:S05]  /*640e0*/  IMAD.X R159, R16, 0x1, R3, P1 ;  /* 0x00000001109f7824 */ /* 0x000fca00008e0603 */
[----:B------:R1:W-:Y:S01]  /*640f0*/  STL.64 [R1+0x1838], R158 ;  /* 0x0018389e01007387 */ /* 0x0003e20000100a00 */
[----:B0-----:R-:W-:-:S05]  /*64100*/  IADD3 R162, P2, R160, R6, RZ ;  /* 0x00000006a0a27210 */ /* 0x001fca0007f5e0ff */
[----:B------:R-:W-:Y:S01]  /*64110*/  IMAD.X R163, R16, 0x1, R5, P2 ;  /* 0x0000000110a37824 */ /* 0x000fe200010e0605 */
[----:B-1----:R-:W-:-:S04]  /*64120*/  IADD3 R158, P1, R160, R0, RZ ;  /* 0x00000000a09e7210 */ /* 0x002fc80007f3e0ff */
        /* <DEDUP_REMOVED lines=16> */
[----:B0-----:R-:W-:Y:S02]  /*64230*/  IADD3 R160, P2, R157, R2, RZ ;  /* 0x000000029da07210 */ /* 0x001fe40007f5e0ff */
[----:B-1----:R-:W-:-:S05]  /*64240*/  IADD3 R158, P1, R14, R0, RZ ;  /* 0x000000000e9e7210 */ /* 0x002fca0007f3e0ff */
[----:B------:R-:W-:Y:S01]  /*64250*/  IMAD.X R159, R15, 0x1, R7, P1 ;  /* 0x000000010f9f7824 */ /* 0x000fe200008e0607 */
[----:B------:R-:W-:Y:S01]  /*64260*/  SHF.R.S32.HI R16, RZ, 0x1f, R155 ;  /* 0x0000001fff107819 */ /* 0x000fe2000001149b */
[----:B------:R-:W-:-:S03]  /*64270*/  IMAD.X R161, R17, 0x1, R13, P2 ;  /* 0x0000000111a17824 */ /* 0x000fc600010e060d */
[----:B------:R0:W-:Y:S04]  /*64280*/  STL.64 [R1+0x37c0], R158 ;  /* 0x0037c09e01007387 */ /* 0x0001e80000100a00 */
        /* <DEDUP_REMOVED lines=8> */
[C---:B------:R-:W-:Y:S01]  /*64310*/  IMAD.X R159, R16.reuse, 0x1, R7, P2 ;  /* 0x00000001109f7824 */ /* 0x040fe200010e0607 */
[----:B-1----:R-:W-:Y:S02]  /*64320*/  IADD3 R160, P1, R155, R2, RZ ;  /* 0x000000029ba07210 */ /* 0x002fe40007f3e0ff */
[----:B------:R-:W-:Y:S02]  /*64330*/  SHF.R.S32.HI R17, RZ, 0x1f, R154 ;  /* 0x0000001fff117819 */ /* 0x000fe4000001149a */
        /* <DEDUP_REMOVED lines=8> */
[----:B------:R-:W-:Y:S02]  /*643c0*/  LOP3.LUT R153, R153, 0xbfffffff, RZ, 0xc0, !PT ;  /* 0xbfffffff99997812 */ /* 0x000fe400078ec0ff */
[C---:B0-----:R-:W-:Y:S02]  /*643d0*/  IADD3 R158, P2, R154.reuse, R0, RZ ;  /* 0x000000009a9e7210 */ /* 0x041fe40007f5e0ff */
[----:B------:R-:W-:-:S03]  /*643e0*/  IADD3 R154, P1, R154, R2, RZ ;  /* 0x000000029a9a7210 */ /* 0x000fc60007f3e0ff */
[C---:B------:R-:W-:Y:S02]  /*643f0*/  IMAD.X R159, R17.reuse, 0x1, R7, P2 ;  /* 0x00000001119f7824 */ /* 0x040fe400010e0607 */
[----:B------:R-:W-:Y:S01]  /*64400*/  IMAD.X R155, R17, 0x1, R13, P1 ;  /* 0x00000001119b7824 */ /* 0x000fe200008e060d */
[----:B------:R-:W-:Y:S02]  /*64410*/  @P4 LOP3.LUT R153, R153, 0x40000000, RZ, 0xfc, !PT ;  /* 0x4000000099994812 */ /* 0x000fe400078efcff */
[----:B------:R0:W-:Y:S04]  /*64420*/  STL.64 [R1+0x1648], R158 ;  /* 0x0016489e01007387 */ /* 0x0001e80000100a00 */
[----:B------:R-:W-:Y:S01]  /*64430*/  STL.64 [R1+0x1640], R160 ;  /* 0x001640a001007387 */ /* 0x000fe20000100a00 */
[----:B------:R-:W-:-:S03]  /*64440*/  LOP3.LUT R153, R153, 0xdfffffff, RZ, 0xc0, !PT ;  /* 0xdfffffff99997812 */ /* 0x000fc600078ec0ff */
[----:B------:R1:W-:Y:S04]  /*64450*/  STL.64 [R1+0x1638], R154 ;  /* 0x0016389a01007387 */ /* 0x0003e80000100a00 */
[----:B------:R-:W4:Y:S01]  /*64460*/  LDL.LU R16, [R1+0x1628] ;  /* 0x0016280001107983 */ /* 0x000f220000300800 */
[----:B------:R-:W-:Y:S02]  /*64470*/  @P3 LOP3.LUT R153, R153, 0x20000000, RZ, 0xfc, !PT ;  /* 0x2000000099993812 */ /* 0x000fe400078efcff */
[----:B------:R-:W-:Y:S02]  /*64480*/  ISETP.LT.AND P3, PT, R10, UR17, !P0 ;  /* 0x000000110a007c0c */ /* 0x000fe4000c761270 */
[----:B0-----:R-:W-:Y:S02]  /*64490*/  IADD3 R158, P2, R14, R6, RZ ;  /* 0x000000060e9e7210 */ /* 0x001fe40007f5e0ff */
[----:B------:R-:W-:-:S03]  /*644a0*/  LOP3.LUT R153, R153, 0xefffffff, RZ, 0xc0, !PT ;  /* 0xefffffff99997812 */ /* 0x000fc600078ec0ff */
[----:B------:R-:W-:Y:S01]  /*644b0*/  IMAD.X R159, R15, 0x1, R5, P2 ;  /* 0x000000010f9f7824 */ /* 0x000fe200010e0605 */
[----:B------:R-:W-:Y:S01]  /*644c0*/  ISETP.LT.AND P2, PT, R11, UR16, !P0 ;  /* 0x000000100b007c0c */ /* 0x000fe2000c741270 */
[----:B------:R-:W-:Y:S01]  /*644d0*/  ULDC.64 UR16, c[0x0][0x228] ;  /* 0x00008a0000107ab9 */ /* 0x000fe20000000a00 */
[----:B-1----:R-:W-:-:S03]  /*644e0*/  IADD3 R154, P1, R14, R4, RZ ;  /* 0x000000040e9a7210 */ /* 0x002fc60007f3e0ff */
[----:B------:R-:W-:Y:S02]  /*644f0*/  @P3 LOP3.LUT R153, R153, 0x10000000, RZ, 0xfc, !PT ;  /* 0x1000000099993812 */ /* 0x000fe400078efcff */
[----:B------:R-:W-:Y:S01]  /*64500*/  IMAD.X R155, R15, 0x1, R3, P1 ;  /* 0x000000010f9b7824 */ /* 0x000fe200008e0603 */
[----:B------:R-:W-:Y:S02]  /*64510*/  ISETP.LT.AND P1, PT, R12, UR12, !P0 ;  /* 0x0000000c0c007c0c */ /* 0x000fe4000c721270 */
[----:B------:R-:W-:-:S04]  /*64520*/  LOP3.LUT R153, R153, 0xf7ffffff, RZ, 0xc0, !PT ;  /* 0xf7ffffff99997812 */ /* 0x000fc800078ec0ff */
[----:B------:R-:W-:Y:S02]  /*64530*/  @P2 LOP3.LUT R153, R153, 0x8000000, RZ, 0xfc, !PT ;  /* 0x0800000099992812 */ /* 0x000fe400078efcff */
[----:B------:R-:W-:Y:S01]  /*64540*/  ISETP.LT.AND P0, PT, R9, UR13, !P0 ;  /* 0x0000000d09007c0c */ /* 0x000fe2000c701270 */
[----:B------:R-:W-:Y:S01]  /*64550*/  VIADD R15, R8, 0x1a9 ;  /* 0x000001a9080f7836 */ /* 0x000fe20000000000 */
[----:B------:R-:W-:Y:S01]  /*64560*/  LOP3.LUT R153, R153, 0xfbffffff, RZ, 0xc0, !PT ;  /* 0xfbffffff99997812 */ /* 0x000fe200078ec0ff */
[----:B------:R-:W-:-:S03]  /*64570*/  ULDC.64 UR12, c[0x0][0x228] ;  /* 0x00008a00000c7ab9 */ /* 0x000fc60000000a00 */
[----:B------:R-:W-:-:S04]  /*64580*/  @P1 LOP3.LUT R153, R153, 0x4000000, RZ, 0xfc, !PT ;  /* 0x0400000099991812 */ /* 0x000fc800078efcff */
[----:B------:R-:W-:-:S04]  /*64590*/  LOP3.LUT R153, R153, 0xfdffffff, RZ, 0xc0, !PT ;  /* 0xfdffffff99997812 */ /* 0x000fc800078ec0ff */
[----:B------:R-:W-:Y:S02]  /*645a0*/  @P0 LOP3.LUT R153, R153, 0x2000000, RZ, 0xfc, !PT ;  /* 0x0200000099990812 */ /* 0x000fe400078efcff */
[----:B------:R-:W-:Y:S02]  /*645b0*/  ISETP.GE.AND P0, PT, R15, UR9, PT ;  /* 0x000000090f007c0c */ /* 0x000fe4000bf06270 */
[----:B------:R-:W-:Y:S01]  /*645c0*/  LOP3.LUT R153, R153, 0xfeffffff, RZ, 0xc0, !PT ;  /* 0xfeffffff99997812 */ /* 0x000fe200078ec0ff */
[----:B------:R-:W-:Y:S01]  /*645d0*/  VIADD R15, R8, 0x1a8 ;  /* 0x000001a8080f7836 */ /* 0x000fe20000000000 */
[----:B------:R-:W-:Y:S01]  /*645e0*/  ISETP.LT.AND P1, PT, R10, UR12, !P0 ;  /* 0x0000000c0a007c0c */ /* 0x000fe2000c721270 */
[----:B------:R-:W-:Y:S01]  /*645f0*/  ULDC.64 UR8, c[0x0][0x228] ;  /* 0x00008a0000087ab9 */ /* 0x000fe20000000a00 */
[----:B------:R-:W-:Y:S01]  /*64600*/  ISETP.LT.AND P3, PT, R11, UR56, !P0 ;  /* 0x000000380b007c0c */ /* 0x000fe2000c761270 */
[----:B------:R-:W-:Y:S01]  /*64610*/  STL.64 [R1+0x37a0], R158 ;  /* 0x0037a09e01007387 */ /* 0x000fe20000100a00 */
[----:B------:R-:W-:Y:S01]  /*64620*/  ISETP.LT.AND P2, PT, R12, UR61, !P0 ;  /* 0x0000003d0c007c0c */ /* 0x000fe2000c741270 */
[----:B------:R-:W-:Y:S01]  /*64630*/  ULDC UR61, c[0x0][0x228] ;  /* 0x00008a00003d7ab9 */ /* 0x000fe20000000800 */
[----:B------:R-:W-:-:S07]  /*64640*/  ULDC UR56, c[0x0][0x228] ;  /* 0x00008a0000387ab9 */ /* 0x000fce0000000800 */
[----:B------:R-:W-:-:S04]  /*64650*/  @P1 LOP3.LUT R153, R153, 0x1000000, RZ, 0xfc, !PT ;  /* 0x0100000099991812 */ /* 0x000fc800078efcff */
[----:B------:R-:W-:-:S04]  /*64660*/  LOP3.LUT R153, R153, 0xff7fffff, RZ, 0xc0, !PT ;  /* 0xff7fffff99997812 */ /* 0x000fc800078ec0ff */
[----:B------:R-:W-:Y:S02]  /*64670*/  @P3 LOP3.LUT R153, R153, 0x800000, RZ, 0xfc, !PT ;  /* 0x0080000099993812 */ /* 0x000fe400078efcff */
[----:B------:R-:W-:Y:S02]  /*64680*/  ISETP.LT.AND P1, PT, R9, UR16, !P0 ;  /* 0x0000001009007c0c */ /* 0x000fe4000c721270 */
[----:B------:R-:W-:Y:S02]  /*64690*/  LOP3.LUT R153, R153, 0xffbfffff, RZ, 0xc0, !PT ;  /* 0xffbfffff99997812 */ /* 0x000fe400078ec0ff */
[----:B------:R-:W-:Y:S02]  /*646a0*/  ISETP.GE.AND P0, PT, R15, UR11, PT ;  /* 0x0000000b0f007c0c */ /* 0x000fe4000bf06270 */
[----:B------:R-:W-:Y:S01]  /*646b0*/  @P2 LOP3.LUT R153, R153, 0x400000, RZ, 0xfc, !PT ;  /* 0x0040000099992812 */ /* 0x000fe200078efcff */
[----:B------:R-:W-:Y:S01]  /*646c0*/  VIADD R15, R8, 0x1a7 ;  /* 0x000001a7080f7836 */ /* 0x000fe20000000000 */
[----:B------:R-:W-:Y:S01]  /*646d0*/  ISETP.LT.AND P3, PT, R10, UR59, !P0 ;  /* 0x0000003b0a007c0c */ /* 0x000fe2000c761270 */
[----:B------:R-:W-:Y:S01]  /*646e0*/  ULDC.64 UR10, c[0x0][0x228] ;  /* 0x00008a00000a7ab9 */ /* 0x000fe20000000a00 */
[----:B------:R-:W-:Y:S01]  /*646f0*/  LOP3.LUT R153, R153, 0xffdfffff, RZ, 0xc0, !PT ;  /* 0xffdfffff99997812 */ /* 0x000fe200078ec0ff */
[----:B------:R-:W-:Y:S01]  /*64700*/  STL.64 [R1+0x3798], R154 ;  /* 0x0037989a01007387 */ /* 0x000fe20000100a00 */
[----:B------:R-:W-:Y:S01]  /*64710*/  ISETP.LT.AND P2, PT, R11, UR58, !P0 ;  /* 0x0000003a0b007c0c */ /* 0x000fe2000c741270 */
[----:B------:R-:W-:Y:S01]  /*64720*/  ULDC UR58, c[0x0][0x228] ;  /* 0x00008a00003a7ab9 */ /* 0x000fe20000000800 */
[----:B------:R-:W-:Y:S01]  /*64730*/  @P1 LOP3.LUT R153, R153, 0x200000, RZ, 0xfc, !PT ;  /* 0x0020000099991812 */ /* 0x000fe200078efcff */
[----:B------:R-:W-:-:S03]  /*64740*/  ULDC UR59, c[0x0][0x228] ;  /* 0x00008a00003b7ab9 */ /* 0x000fc60000000800 */
[----:B------:R-:W-:-:S04]  /*64750*/  LOP3.LUT R153, R153, 0xffefffff, RZ, 0xc0, !PT ;  /* 0xffefffff99997812 */ /* 0x000fc800078ec0ff */
[----:B------:R-:W-:Y:S02]  /*64760*/  @P3 LOP3.LUT R153, R153, 0x100000, RZ, 0xfc, !PT ;  /* 0x0010000099993812 */ /* 0x000fe400078efcff */
[----:B------:R-:W-:Y:S01]  /*64770*/  ISETP.LT.AND P1, PT, R12, UR57, !P0 ;  /* 0x000000390c007c0c */ /* 0x000fe2000c721270 */
[----:B------:R-:W-:Y:S01]  /*64780*/  ULDC UR57, c[0x0][0x228] ;  /* 0x00008a0000397ab9 */ /* 0x000fe20000000800 */
[----:B------:R-:W-:-:S04]  /*64790*/  LOP3.LUT R153, R153, 0xfff7ffff, RZ, 0xc0, !PT ;  /* 0xfff7ffff99997812 */ /* 0x000fc800078ec0ff */
[----:B------:R-:W-:Y:S02]  /*647a0*/  @P2 LOP3.LUT R153, R153, 0x80000, RZ, 0xfc, !PT ;  /* 0x0008000099992812 */ /* 0x000fe400078efcff */
[----:B------:R-:W-:Y:S01]  /*647b0*/  ISETP.LT.AND P0, PT, R9, UR60, !P0 ;  /* 0x0000003c09007c0c */ /* 0x000fe2000c701270 */
[----:B------:R-:W-:Y:S01]  /*647c0*/  ULDC UR60, c[0x0][0x228] ;  /* 0x00008a00003c7ab9 */ /* 0x000fe20000000800 */
[----:B------:R-:W-:-:S04]  /*647d0*/  LOP3.LUT R153, R153, 0xfffbffff, RZ, 0xc0, !PT ;  /* 0xfffbffff99997812 */ /* 0x000fc800078ec0ff */
        /* <DEDUP_REMOVED lines=9> */
[----:B------:R-:W-:Y:S01]  /*64870*/  ULDC UR44, c[0x0][0x228] ;  /* 0x00008a00002c7ab9 */ /* 0x000fe20000000800 */
[----:B------:R-:W-:Y:S01]  /*64880*/  ISETP.LT.AND P1, PT, R12, UR45, !P0 ;  /* 0x0000002d0c007c0c */ /* 0x000fe2000c721270 */
[----:B------:R-:W-:-:S08]  /*64890*/  ULDC UR45, c[0x0][0x228] ;  /* 0x00008a00002d7ab9 */ /* 0x000fd00000000800 */
[----:B------:R-:W-:-:S04]  /*648a0*/  @P3 LOP3.LUT R153, R153, 0x10000, RZ, 0xfc, !PT ;  /* 0x0001000099993812 */ /* 0x000fc800078efcff */
[----:B------:R-:W-:-:S04]  /*648b0*/  LOP3.LUT R153, R153, 0xffff7fff, RZ, 0xc0, !PT ;  /* 0xffff7fff99997812 */ /* 0x000fc800078ec0ff */
[----:B------:R-:W-:Y:S02]  /*648c0*/  @P2 LOP3.LUT R153, R153, 0x8000, RZ, 0xfc, !PT ;  /* 0x0000800099992812 */ /* 0x000fe400078efcff */
[----:B------:R-:W-:Y:S02]  /*648d0*/  ISETP.LT.AND P0, PT, R9, UR8, !P0 ;  /* 0x0000000809007c0c */ /* 0x000fe4000c701270 */
        /* <DEDUP_REMOVED lines=12> */
[----:B------:R-:W-:Y:S01]  /*649a0*/  ULDC UR54, c[0x0][0x228] ;  /* 0x00008a0000367ab9 */ /* 0x000fe20000000800 */
[----:B------:R-:W-:-:S07]  /*649b0*/  ULDC UR50, c[0x0][0x228] ;  /* 0x00008a0000327ab9 */ /* 0x000fce0000000800 */
[----:B------:R-:W-:-:S04]  /*649c0*/  @P3 LOP3.LUT R153, R153, 0x1000, RZ, 0xfc, !PT ;  /* 0x0000100099993812 */ /* 0x000fc800078efcff */
        /* <DEDUP_REMOVED lines=34> */
[----:B------:R-:W-:Y:S01]  /*64bf0*/  @P3 LOP3.LUT R153, R153, 0x10, RZ, 0xfc, !PT ;  /* 0x0000001099993812 */ /* 0x000fe200078efcff */
[----:B------:R-:W-:-:S03]  /*64c00*/  ULDC UR41, c[0x0][0x228] ;  /* 0x00008a0000297ab9 */ /* 0x000fc60000000800 */
        /* <DEDUP_REMOVED lines=9> */
[----:B----4-:R-:W-:Y:S01]  /*64ca0*/  LOP3.LUT R16, R16, 0x7fffffff, RZ, 0xc0, !PT ;  /* 0x7fffffff10107812 */ /* 0x010fe200078ec0ff */
[----:B------:R-:W-:Y:S01]  /*64cb0*/  VIADD R15, R8, 0x1a2 ;  /* 0x000001a2080f7836 */ /* 0x000fe20000000000 */
[----:B------:R-:W-:Y:S01]  /*64cc0*/  ISETP.LT.AND P2, PT, R11, UR33, !P0 ;  /* 0x000000210b007c0c */ /* 0x000fe2000c741270 */
[----:B------:R-:W-:Y:S01]  /*64cd0*/  ULDC.64 UR8, c[0x0][0x228] ;  /* 0x00008a0000087ab9 */ /* 0x000fe20000000a00 */
[----:B------:R-:W-:Y:S01]  /*64ce0*/  ISETP.LT.AND P1, PT, R12, UR35, !P0 ;  /* 0x000000230c007c0c */ /* 0x000fe2000c721270 */
[----:B------:R-:W-:Y:S01]  /*64cf0*/  ULDC UR33, c[0x0][0x228] ;  /* 0x00008a0000217ab9 */ /* 0x000fe20000000800 */
[----:B------:R-:W-:Y:S01]  /*64d00*/  ISETP.LT.AND P3, PT, R10, UR10, !P0 ;  /* 0x0000000a0a007c0c */ /* 0x000fe2000c761270 */
[----:B------:R-:W-:Y:S01]  /*64d10*/  ULDC UR35, c[0x0][0x228] ;  /* 0x00008a0000237ab9 */ /* 0x000fe20000000800 */
[----:B------:R-:W-:Y:S01]  /*64d20*/  ISETP.LT.AND P0, PT, R9, UR16, !P0 ;  /* 0x0000001009007c0c */ /* 0x000fe2000c701270 */
[----:B------:R-:W-:-:S06]  /*64d30*/  ULDC UR16, c[0x0][0x228] ;  /* 0x00008a0000107ab9 */ /* 0x000fcc0000000800 */
[----:B------:R-:W-:-:S04]  /*64d40*/  @P2 LOP3.LUT R16, R16, 0x80000000, RZ, 0xfc, !PT ;  /* 0x8000000010102812 */ /* 0x000fc800078efcff */
[----:B------:R-:W-:-:S04]  /*64d50*/  LOP3.LUT R16, R16, 0xbfffffff, RZ, 0xc0, !PT ;  /* 0xbfffffff10107812 */ /* 0x000fc800078ec0ff */
[----:B------:R-:W-:Y:S02]  /*64d60*/  @P1 LOP3.LUT R16, R16, 0x40000000, RZ, 0xfc, !PT ;  /* 0x4000000010101812 */ /* 0x000fe400078efcff */
[----:B------:R-:W-:Y:S02]  /*64d70*/  LOP3.LUT R153, R153, 0xfffffffe, RZ, 0xc0, !PT ;  /* 0xfffffffe99997812 */ /* 0x000fe400078ec0ff */
[----:B------:R-:W-:Y:S02]  /*64d80*/  LOP3.LUT R16, R16, 0xdfffffff, RZ, 0xc0, !PT ;  /* 0xdfffffff10107812 */ /* 0x000fe400078ec0ff */
[----:B------:R-:W-:Y:S02]  /*64d90*/  @P3 LOP3.LUT R153, R153, 0x1, RZ, 0xfc, !PT ;  /* 0x0000000199993812 */ /* 0x000fe400078efcff */
[----:B------:R-:W-:Y:S02]  /*64da0*/  @P0 LOP3.LUT R16, R16, 0x20000000, RZ, 0xfc, !PT ;  /* 0x2000000010100812 */ /* 0x000fe400078efcff */
[----:B------:R-:W-:Y:S01]  /*64db0*/  ISETP.GE.AND P0, PT, R15, UR7, PT ;  /* 0x000000070f007c0c */ /* 0x000fe2000bf06270 */
[----:B------:R0:W-:Y:S01]  /*64dc0*/  STL [R1+0x162c], R153 ;  /* 0x00162c9901007387 */ /* 0x0001e20000100800 */
        /* <DEDUP_REMOVED lines=8> */
[----:B------:R-:W-:Y:S01]  /*64e50*/  ULDC UR47, c[0x0][0x228] ;  /* 0x00008a00002f7ab9 */ /* 0x000fe20000000800 */
[----:B0-----:R-:W4:Y:S06]  /*64e60*/  LDL.LU R153, [R1+0x1624] ;  /* 0x0016240001997983 */ /* 0x001f2c0000300800 */
        /* <DEDUP_REMOVED lines=36> */
[----:B------:R-:W-:-:S08]  /*650b0*/  ULDC.64 UR38, c[0x0][0x228] ;  /* 0x00008a0000267ab9 */ /* 0x000fd00000000a00 */
        /* <DEDUP_REMOVED lines=13> */
[----:B------:R-:W-:Y:S01]  /*65190*/  ULDC UR17, c[0x0][0x228] ;  /* 0x00008a0000117ab9 */ /* 0x000fe20000000800 */
[----:B------:R-:W-:Y:S01]  /*651a0*/  ISETP.LT.AND P2, PT, R11, UR15, !P0 ;  /* 0x0000000f0b007c0c */ /* 0x000fe2000c741270 */
[----:B------:R-:W-:Y:S01]  /*651b0*/  ULDC UR15, c[0x0][0x228] ;  /* 0x00008a00000f7ab9 */ /* 0x000fe20000000800 */
[----:B------:R-:W-:Y:S01]  /*651c0*/  ISETP.LT.AND P1, PT, R12, UR37, !P0 ;  /* 0x000000250c007c0c */ /* 0x000fe2000c721270 */
[----:B------:R-:W-:-:S08]  /*651d0*/  ULDC UR12, c[0x0][0x228] ;  /* 0x00008a00000c7ab9 */ /* 0x000fd00000000800 */
        /* <DEDUP_REMOVED lines=15> */
[----:B------:R-:W-:Y:S01]  /*652d0*/  ULDC.64 UR30, c[0x0][0x228] ;  /* 0x00008a00001e7ab9 */ /* 0x000fe20000000a00 */
[----:B------:R-:W-:-:S09]  /*652e0*/  ISETP.LT.AND P1, PT, R12, UR27, !P0 ;  /* 0x0000001b0c007c0c */ /* 0x000fd2000c721270 */
[----:B------:R-:W-:-:S04]  /*652f0*/  @P3 LOP3.LUT R16, R16, 0x1000, RZ, 0xfc, !PT ;  /* 0x0000100010103812 */ /* 0x000fc800078efcff */
[----:B------:R-:W-:-:S04]  /*65300*/  LOP3.LUT R16, R16, 0xfffff7ff, RZ, 0xc0, !PT ;  /* 0xfffff7ff10107812 */ /* 0x000fc800078ec0ff */
[----:B------:R-:W-:Y:S02]  /*65310*/  @P2 LOP3.LUT R16, R16, 0x800, RZ, 0xfc, !PT ;  /* 0x0000080010102812 */ /* 0x000fe400078efcff */
[----:B------:R-:W-:Y:S01]  /*65320*/  ISETP.LT.AND P0, PT, R9, UR26, !P0 ;  /* 0x0000001a09007c0c */ /* 0x000fe2000c701270 */
[----:B------:R-:W-:Y:S01]  /*65330*/  ULDC.64 UR26, c[0x0][0x228] ;  /* 0x00008a00001a7ab9 */ /* 0x000fe20000000a00 */
        /* <DEDUP_REMOVED lines=41> */
[----:B----4-:R-:W-:Y:S02]  /*655d0*/  LOP3.LUT R153, R153, 0x7fffffff, RZ, 0xc0, !PT ;  /* 0x7fffffff99997812 */ /* 0x010fe400078ec0ff */
[----:B------:R-:W-:Y:S01]  /*655e0*/  LOP3.LUT R16, R16, 0xfffffffe, RZ, 0xc0, !PT ;  /* 0xfffffffe10107812 */ /* 0x000fe200078ec0ff */
[----:B------:R-:W-:Y:S01]  /*655f0*/  VIADD R15, R8, 0x19a ;  /* 0x0000019a080f7836 */ /* 0x000fe20000000000 */
[----:B------:R-:W-:Y:S01]  /*65600*/  ISETP.LT.AND P2, PT, R11, UR58, !P0 ;  /* 0x0000003a0b007c0c */ /* 0x000fe2000c741270 */
[----:B------:R-:W-:Y:S01]  /*65610*/  ULDC UR58, c[0x0][0x228] ;  /* 0x00008a00003a7ab9 */ /* 0x000fe20000000800 */
[----:B------:R-:W-:Y:S01]  /*65620*/  ISETP.LT.AND P1, PT, R12, UR14, !P0 ;  /* 0x0000000e0c007c0c */ /* 0x000fe2000c721270 */
[----:B------:R-:W-:Y:S01]  /*65630*/  ULDC UR14, c[0x0][0x228] ;  /* 0x00008a00000e7ab9 */ /* 0x000fe20000000800 */
[----:B------:R-:W-:Y:S01]  /*65640*/  ISETP.LT.AND P3, PT, R10, UR38, !P0 ;  /* 0x000000260a007c0c */ /* 0x000fe2000c761270 */
[----:B------:R-:W-:Y:S01]  /*65650*/  ULDC UR38, c[0x0][0x228] ;  /* 0x00008a0000267ab9 */ /* 0x000fe20000000800 */
[----:B------:R-:W-:Y:S01]  /*65660*/  ISETP.LT.AND P0, PT, R9, UR28, !P0 ;  /* 0x0000001c09007c0c */ /* 0x000fe2000c701270 */
[----:B------:R-:W-:Y:S01]  /*65670*/  ULDC UR28, c[0x0][0x228] ;  /* 0x00008a00001c7ab9 */ /* 0x000fe20000000800 */
[----:B------:R-:W-:-:S05]  /*65680*/  ULDC UR11, c[0x0][0x228] ;  /* 0x00008a00000b7ab9 */ /* 0x000fca0000000800 */
[----:B------:R-:W-:-:S04]  /*65690*/  @P2 LOP3.LUT R153, R153, 0x80000000, RZ, 0xfc, !PT ;  /* 0x8000000099992812 */ /* 0x000fc800078efcff */
[----:B------:R-:W-:Y:S02]  /*656a0*/  LOP3.LUT R153, R153, 0xbfffffff, RZ, 0xc0, !PT ;  /* 0xbfffffff99997812 */ /* 0x000fe400078ec0ff */
[----:B------:R-:W-:Y:S02]  /*656b0*/  @P3 LOP3.LUT R16, R16, 0x1, RZ, 0xfc, !PT ;  /* 0x0000000110103812 */ /* 0x000fe400078efcff */
[----:B------:R-:W-:-:S04]  /*656c0*/  @P1 LOP3.LUT R153, R153, 0x40000000, RZ, 0xfc, !PT ;  /* 0x4000000099991812 */ /* 0x000fc800078efcff */
[----:B------:R-:W-:Y:S01]  /*656d0*/  LOP3.LUT R153, R153, 0xdfffffff, RZ, 0xc0, !PT ;  /* 0xdfffffff99997812 */ /* 0x000fe200078ec0ff */
[----:B------:R0:W-:Y:S03]  /*656e0*/  STL [R1+0x1628], R16 ;  /* 0x0016281001007387 */ /* 0x0001e60000100800 */
[----:B------:R-:W-:Y:S02]  /*656f0*/  @P0 LOP3.LUT R153, R153, 0x20000000, RZ, 0xfc, !PT ;  /* 0x2000000099990812 */ /* 0x000fe400078efcff */
[----:B------:R-:W-:Y:S01]  /*65700*/  ISETP.GE.AND P0, PT, R15, UR31, PT ;  /* 0x0000001f0f007c0c */ /* 0x000fe2000bf06270 */
[----:B0-----:R-:W4:Y:S03]  /*65710*/  LDL.LU R16, [R1+0x1620] ;  /* 0x0016200001107983 */ /* 0x001f260000300800 */
[----:B------:R-:W-:-:S02]  /*65720*/  ISETP.LT.AND P3, PT, R10, UR54, !P0 ;  /* 0x000000360a007c0c */ /* 0x000fc4000c761270 */
[----:B------:R-:W-:Y:S01]  /*65730*/  LOP3.LUT R153, R153, 0xefffffff, RZ, 0xc0, !PT ;  /* 0xefffffff99997812 */ /* 0x000fe200078ec0ff */
[----:B------:R-:W-:Y:S01]  /*65740*/  VIADD R15, R8, 0x199 ;  /* 0x00000199080f7836 */ /* 0x000fe20000000000 */
[----:B------:R-:W-:Y:S01]  /*65750*/  ISETP.LT.AND P2, PT, R11, UR51, !P0 ;  /* 0x000000330b007c0c */ /* 0x000fe2000c741270 */
[----:B------:R-:W-:Y:S01]  /*65760*/  ULDC.64 UR30, c[0x0][0x228] ;  /* 0x00008a00001e7ab9 */ /* 0x000fe20000000a00 */
[----:B------:R-:W-:Y:S01]  /*65770*/  ISETP.LT.AND P1, PT, R12, UR60, !P0 ;  /* 0x0000003c0c007c0c */ /* 0x000fe2000c721270 */
[----:B------:R-:W-:Y:S01]  /*65780*/  ULDC UR60, c[0x0][0x228] ;  /* 0x00008a00003c7ab9 */ /* 0x000fe20000000800 */
[----:B------:R-:W-:-:S05]  /*65790*/  ULDC UR54, c[0x0][0x228] ;  /* 0x00008a0000367ab9 */ /* 0x000fca0000000800 */
        /* <DEDUP_REMOVED lines=10> */
[----:B------:R-:W-:-:S04]  /*65840*/  ISETP.GE.AND P0, PT, R15, UR27, PT ;  /* 0x0000001b0f007c0c */ /* 0x000fc8000bf06270 */
[----:B------:R-:W-:Y:S02]  /*65850*/  ISETP.LT.AND P3, PT, R10, UR36, !P0 ;  /* 0x000000240a007c0c */ /* 0x000fe4000c761270 */
[----:B------:R-:W-:Y:S02]  /*65860*/  ISETP.LT.AND P2, PT, R11, UR60, !P0 ;  /* 0x0000003c0b007c0c */ /* 0x000fe4000c741270 */
[----:B------:R-:W-:Y:S01]  /*65870*/  LOP3.LUT R153, R153, 0xfeffffff, RZ, 0xc0, !PT ;  /* 0xfeffffff99997812 */ /* 0x000fe200078ec0ff */
[----:B------:R-:W-:Y:S01]  /*65880*/  VIADD R15, R8, 0x198 ;  /* 0x00000198080f7836 */ /* 0x000fe20000000000 */
[----:B------:R-:W-:Y:S01]  /*65890*/  ISETP.LT.AND P1, PT, R12, UR58, !P0 ;  /* 0x0000003a0c007c0c */ /* 0x000fe2000c721270 */
[----:B------:R-:W-:-:S06]  /*658a0*/  ULDC UR60, c[0x0][0x228] ;  /* 0x00008a00003c7ab9 */ /* 0x000fcc0000000800 */
        /* <DEDUP_REMOVED lines=12> */
[----:B------:R-:W-:Y:S01]  /*65970*/  LOP3.LUT R153, R153, 0xffefffff, RZ, 0xc0, !PT ;  /* 0xffefffff99997812 */ /* 0x000fe200078ec0ff */
[----:B------:R-:W-:Y:S01]  /*65980*/  VIADD R15, R8, 0x197 ;  /* 0x00000197080f7836 */ /* 0x000fe20000000000 */
[----:B------:R-:W-:Y:S01]  /*65990*/  ISETP.LT.AND P2, PT, R11, UR26, !P0 ;  /* 0x0000001a0b007c0c */ /* 0x000fe2000c741270 */
[----:B------:R-:W-:Y:S01]  /*659a0*/  ULDC.64 UR38, c[0x0][0x228] ;  /* 0x00008a0000267ab9 */ /* 0x000fe20000000a00 */
[----:B------:R-:W-:Y:S01]  /*659b0*/  ISETP.LT.AND P1, PT, R12, UR60, !P0 ;  /* 0x0000003c0c007c0c */ /* 0x000fe2000c721270 */
[----:B------:R-:W-:-:S06]  /*659c0*/  ULDC UR60, c[0x0][0x228] ;  /* 0x00008a00003c7ab9 */ /* 0x000fcc0000000800 */
[----:B------:R-:W-:Y:S01]  /*659d0*/  @P3 LOP3.LUT R153, R153, 0x100000, RZ, 0xfc, !PT ;  /* 0x0010000099993812 */ /* 0x000fe200078efcff */
[----:B------:R-:W-:-:S03]  /*659e0*/  ULDC.64 UR26, c[0x0][0x228] ;  /* 0x00008a00001a7ab9 */ /* 0x000fc60000000a00 */
        /* <DEDUP_REMOVED lines=31> */
[----:B------:R-:W-:Y:S01]  /*65be0*/  ULDC.64 UR28, c[0x0][0x228] ;  /* 0x00008a00001c7ab9 */ /* 0x000fe20000000a00 */
        /* <DEDUP_REMOVED lines=18> */
[----:B------:R-:W-:Y:S01]  /*65d10*/  ULDC.64 UR30, c[0x0][0x228] ;  /* 0x00008a00001e7ab9 */ /* 0x000fe20000000a00 */
[----:B------:R-:W-:-:S05]  /*65d20*/  ULDC UR50, c[0x0][0x228] ;  /* 0x00008a0000327ab9 */ /* 0x000fca0000000800 */
        /* <DEDUP_REMOVED lines=11> */
[----:B------:R-:W-:-:S03]  /*65de0*/  ULDC UR43, c[0x0][0x228] ;  /* 0x00008a00002b7ab9 */ /* 0x000fc60000000800 */
        /* <DEDUP_REMOVED lines=18> */
[----:B------:R-:W-:Y:S02]  /*65f10*/  LOP3.LUT R153, R153, 0xfffffffe, RZ, 0xc0, !PT ;  /* 0xfffffffe99997812 */ /* 0x000fe400078ec0ff */
[----:B----4-:R-:W-:Y:S01]  /*65f20*/  LOP3.LUT R16, R16, 0x7fffffff, RZ, 0xc0, !PT ;  /* 0x7fffffff10107812 */ /* 0x010fe200078ec0ff */
[----:B------:R-:W-:Y:S01]  /*65f30*/  VIADD R15, R8, 0x192 ;  /* 0x00000192080f7836 */ /* 0x000fe20000000000 */
[----:B------:R-:W-:Y:S01]  /*65f40*/  ISETP.LT.AND P2, PT, R12, UR48, !P0 ;  /* 0x000000300c007c0c */ /* 0x000fe2000c741270 */
[----:B------:R-:W-:-:S04]  /*65f50*/  ULDC.64 UR26, c[0x0][0x228] ;  /* 0x00008a00001a7ab9 */ /* 0x000fc80000000a00 */
[----:B------:R-:W-:Y:S01]  /*65f60*/  @P1 LOP3.LUT R153, R153, 0x1, RZ, 0xfc, !PT ;  /* 0x0000000199991812 */ /* 0x000fe200078efcff */
[----:B------:R-:W-:Y:S01]  /*65f70*/  ULDC UR48, c[0x0][0x228] ;  /* 0x00008a0000307ab9 */ /* 0x000fe20000000800 */
[----:B------:R-:W-:Y:S02]  /*65f80*/  @P3 LOP3.LUT R16, R16, 0x80000000, RZ, 0xfc, !PT ;  /* 0x8000000010103812 */ /* 0x000fe400078efcff */
[----:B------:R-:W-:Y:S01]  /*65f90*/  ISETP.LT.AND P1, PT, R9, UR30, !P0 ;  /* 0x0000001e09007c0c */ /* 0x000fe2000c721270 */
[----:B------:R0:W-:Y:S01]  /*65fa0*/  STL [R1+0x1624], R153 ;  /* 0x0016249901007387 */ /* 0x0001e20000100800 */
[----:B------:R-:W-:Y:S02]  /*65fb0*/  LOP3.LUT R16, R16, 0xbfffffff, RZ, 0xc0, !PT ;  /* 0xbfffffff10107812 */ /* 0x000fe400078ec0ff */
[----:B------:R-:W-:Y:S02]  /*65fc0*/  ISETP.GE.AND P0, PT, R15, UR37, PT ;  /* 0x000000250f007c0c */ /* 0x000fe4000bf06270 */
[----:B------:R-:W-:Y:S01]  /*65fd0*/  @P2 LOP3.LUT R16, R16, 0x40000000, RZ, 0xfc, !PT ;  /* 0x4000000010102812 */ /* 0x000fe200078efcff */
[----:B0-----:R-:W4:Y:S01]  /*65fe0*/  LDL.LU R153, [R1+0x161c] ;  /* 0x00161c0001997983 */ /* 0x001f220000300800 */
[----:B------:R-:W-:Y:S01]  /*65ff0*/  ISETP.LT.AND P3, PT, R10, UR33, !P0 ;  /* 0x000000210a007c0c */ /* 0x000fe2000c761270 */
[----:B------:R-:W-:Y:S01]  /*66000*/  VIADD R15, R8, 0x191 ;  /* 0x00000191080f7836 */ /* 0x000fe20000000000 */
[----:B------:R-:W-:Y:S01]  /*66010*/  LOP3.LUT R16, R16, 0xdfffffff, RZ, 0xc0, !PT ;  /* 0xdfffffff10107812 */ /* 0x000fe200078ec0ff */
[----:B------:R-:W-:Y:S01]  /*66020*/  ULDC.64 UR36, c[0x0][0x228] ;  /* 0x00008a0000247ab9 */ /* 0x000fe20000000a00 */
        /* <DEDUP_REMOVED lines=35> */
[----:B------:R-:W-:-:S04]  /*66260*/  LOP3.LUT R16, R16, 0xffdfffff, RZ, 0xc0, !PT ;  /* 0xffdfffff10107812 */ /* 0x000fc800078ec0ff */
[----:B------:R-:W-:Y:S02]  /*66270*/  @P1 LOP3.LUT R16, R16, 0x200000, RZ, 0xfc, !PT ;  /* 0x0020000010101812 */ /* 0x000fe400078efcff */
[----:B------:R-:W-:Y:S01]  /*66280*/  ISETP.LT.AND P2, PT, R11, UR24, !P0 ;  /* 0x000000180b007c0c */ /* 0x000fe2000c741270 */
[----:B------:R-:W-:Y:S01]  /*66290*/  ULDC.64 UR24, c[0x0][0x228] ;  /* 0x00008a0000187ab9 */ /* 0x000fe20000000a00 */
        /* <DEDUP_REMOVED lines=19> */
[----:B------:R-:W-:-:S09]  /*663d0*/  ISETP.LT.AND P1, PT, R12, UR19, !P0 ;  /* 0x000000130c007c0c */ /* 0x000fd2000c721270 */
        /* <DEDUP_REMOVED lines=92> */
[----:B0-----:R-:W4:Y:S07]  /*669a0*/  LDL.LU R16, [R1+0x1618] ;  /* 0x0016180001107983 */ /* 0x001f2e0000300800 */
        /* <DEDUP_REMOVED lines=89> */
[----:B------:R-:W-:Y:S01]  /*66f40*/  ULDC UR28, c[0x0][0x228] ;  /* 0x00008a00001c7ab9 */ /* 0x000fe20000000800 */
        /* <DEDUP_REMOVED lines=20> */
[----:B------:R-:W-:Y:S01]  /*67090*/  ULDC.64 UR36, c[0x0][0x228] ;  /* 0x00008a0000247ab9 */ /* 0x000fe20000000a00 */
        /* <DEDUP_REMOVED lines=21> */
[----:B------:R-:W-:Y:S01]  /*671f0*/  LOP3.LUT R153, R153, 0xfffffffe, RZ, 0xc0, !PT ;  /* 0xfffffffe99997812 */ /* 0x000fe200078ec0ff */
[----:B------:R-:W-:-:S04]  /*67200*/  ULDC UR45, c[0x0][0x228] ;  /* 0x00008a00002d7ab9 */ /* 0x000fc80000000800 */
[----:B------:R-:W-:-:S04]  /*67210*/  @P2 LOP3.LUT R16, R16, 0x80000000, RZ, 0xfc, !PT ;  /* 0x8000000010102812 */ /* 0x000fc800078efcff */
[----:B------:R-:W-:-:S04]  /*67220*/  LOP3.LUT R16, R16, 0xbfffffff, RZ, 0xc0, !PT ;  /* 0xbfffffff10107812 */ /* 0x000fc800078ec0ff */
[----:B------:R-:W-:-:S04]  /*67230*/  @P1 LOP3.LUT R16, R16, 0x40000000, RZ, 0xfc, !PT ;  /* 0x4000000010101812 */ /* 0x000fc800078efcff */
        /* <DEDUP_REMOVED lines=119> */
[----:B------:R-:W-:-:S07]  /*679b0*/  ISETP.LT.AND P1, PT, R12, UR9, !P0 ;  /* 0x000000090c007c0c */ /* 0x000fce000c721270 */
        /* <DEDUP_REMOVED lines=15> */
[----:B------:R-:W-:Y:S01]  /*67ab0*/  ULDC.64 UR6, c[0x0][0x228] ;  /* 0x00008a0000067ab9 */ /* 0x000fe20000000a00 */
[----:B------:R-:W-:-:S02]  /*67ac0*/  ISETP.LT.AND P3, PT, R10, UR8, !P0 ;  /* 0x000000080a007c0c */ /* 0x000fc4000c761270 */
        /* <DEDUP_REMOVED lines=17> */
[----:B0-----:R-:W4:Y:S01]  /*67be0*/  LDL.LU R16, [R1+0x1610] ;  /* 0x0016100001107983 */ /* 0x001f220000300800 */
[----:B------:R-:W-:Y:S01]  /*67bf0*/  ISETP.LT.AND P1, PT, R12, UR49, !P0 ;  /* 0x000000310c007c0c */ /* 0x000fe2000c721270 */
        /* <DEDUP_REMOVED lines=418> */
[----:B----4-:R-:W-:Y:S01]  /*69620*/  LOP3.LUT R16, R16, 0x7fffffff, RZ, 0xc0, !PT ;  /* 0x7fffffff10107812 */ /* 0x010fe200078ec0ff */
[----:B------:R-:W-:Y:S01]  /*69630*/  VIADD R15, R8, 0x162 ;  /* 0x00000162080f7836 */ /* 0x000fe20000000000 */
[----:B------:R-:W-:Y:S01]  /*69640*/  ISETP.LT.AND P3, PT, R10, UR28, !P0 ;  /* 0x0000001c0a007c0c */ /* 0x000fe2000c761270 */
[----:B------:R-:W-:Y:S01]  /*69650*/  ULDC UR5, c[0x0][0x228] ;  /* 0x00008a0000057ab9 */ /* 0x000fe20000000800 */
[----:B------:R-:W-:Y:S01]  /*69660*/  ISETP.LT.AND P0, PT, R9, UR6, !P0 ;  /* 0x0000000609007c0c */ /* 0x000fe2000c701270 */
[----:B------:R-:W-:-:S04]  /*69670*/  ULDC.64 UR6, c[0x0][0x228] ;  /* 0x00008a0000067ab9 */ /* 0x000fc80000000a00 */
        /* <DEDUP_REMOVED lines=14> */
[----:B0-----:R-:W4:Y:S01]  /*69760*/  LDL.LU R153, [R1+0x1604] ;  /* 0x0016040001997983 */ /* 0x001f220000300800 */
        /* <DEDUP_REMOVED lines=87> */
[----:B------:R-:W-:Y:S01]  /*69ce0*/  ULDC.64 UR16, c[0x0][0x228] ;  /* 0x00008a0000107ab9 */ /* 0x000fe20000000a00 */
[----:B------:R-:W-:Y:S01]  /*69cf0*/  LOP3.LUT R248, R248, 0x7fffffff, RZ, 0xc0, !PT ;  /* 0x7ffffffff8f87812 */ /* 0x000fe200078ec0ff */
[----:B------:R-:W-:-:S06]  /*69d00*/  ULDC UR11, c[0x0][0x228] ;  /* 0x00008a00000b7ab9 */ /* 0x000fcc0000000800 */
        /* <DEDUP_REMOVED lines=37> */
[----:B------:R-:W-:-:S06]  /*69f60*/  ULDC.64 UR36, c[0x0][0x228] ;  /* 0x00008a0000247ab9 */ /* 0x000fcc0000000a00 */
        /* <DEDUP_REMOVED lines=149> */
[----:B------:R-:W-:-:S04]  /*6a8c0*/  @P1 LOP3.LUT R16, R16, 0x40000000, RZ, 0xfc, !PT ;  /* 0x4000000010101812 */ /* 0x000fc800078efcff */
[----:B------:R-:W-:Y:S02]  /*6a8d0*/  LOP3.LUT R16, R16, 0xdfffffff, RZ, 0xc0, !PT ;  /* 0xdfffffff10107812 */ /* 0x000fe400078ec0ff */
[----:B------:R-:W-:Y:S02]  /*6a8e0*/  LOP3.LUT R153, R153, 0xfffffffe, RZ, 0xc0, !PT ;  /* 0xfffffffe99997812 */ /* 0x000fe400078ec0ff */
[----:B------:R-:W-:Y:S02]  /*6a8f0*/  @P0 LOP3.LUT R16, R16, 0x20000000, RZ, 0xfc, !PT ;  /* 0x2000000010100812 */ /* 0x000fe400078efcff */
[----:B------:R-:W-:Y:S02]  /*6a900*/  ISETP.GE.AND P0, PT, R15, UR31, PT ;  /* 0x0000001f0f007c0c */ /* 0x000fe4000bf06270 */
[----:B------:R-:W-:Y:S02]  /*6a910*/  @P3 LOP3.LUT R153, R153, 0x1, RZ, 0xfc, !PT ;  /* 0x0000000199993812 */ /* 0x000fe400078efcff */
        /* <DEDUP_REMOVED lines=62> */
[----:B------:R-:W-:Y:S02]  /*6ad00*/  ISETP.LT.AND P2, PT, R11, UR38, !P0 ;  /* 0x000000260b007c0c */ /* 0x000fe4000c741270 */
        /* <DEDUP_REMOVED lines=51> */
[----:B------:R-:W-:Y:S02]  /*6b040*/  ISETP.LT.AND P2, PT, R11, UR58, !P0 ;  /* 0x0000003a0b007c0c */ /* 0x000fe4000c741270 */
[----:B------:R-:W-:-:S02]  /*6b050*/  LOP3.LUT R246, R246, 0x7fffffff, RZ, 0xc0, !PT ;  /* 0x7ffffffff6f67812 */ /* 0x000fc400078ec0ff */
[----:B------:R-:W-:Y:S01]  /*6b060*/  LOP3.LUT R245, R245, 0x7fffffff, RZ, 0xc0, !PT ;  /* 0x7ffffffff5f57812 */ /* 0x000fe200078ec0ff */
[----:B------:R-:W-:Y:S01]  /*6b070*/  STL [R1+0x1604], R153 ;  /* 0x0016049901007387 */ /* 0x000fe20000100800 */
[----:B------:R-:W-:Y:S01]  /*6b080*/  ISETP.LT.AND P1, PT, R12, UR57, !P0 ;  /* 0x000000390c007c0c */ /* 0x000fe2000c721270 */
[----:B------:R-:W-:-:S04]  /*6b090*/  ULDC UR57, c[0x0][0x228] ;  /* 0x00008a0000397ab9 */ /* 0x000fc80000000800 */
        /* <DEDUP_REMOVED lines=9> */
[----:B------:R-:W-:Y:S01]  /*6b130*/  ISETP.GE.AND P0, PT, R15, UR39, PT ;  /* 0x000000270f007c0c */ /* 0x000fe2000bf06270 */
[----:B------:R-:W-:Y:S01]  /*6b140*/  VIADD R15, R8, 0x14a ;  /* 0x0000014a080f7836 */ /* 0x000fe20000000000 */
[----:B------:R-:W-:Y:S01]  /*6b150*/  LOP3.LUT R16, R16, 0xfffffffe, RZ, 0xc0, !PT ;  /* 0xfffffffe10107812 */ /* 0x000fe200078ec0ff */
[----:B------:R-:W-:Y:S01]  /*6b160*/  ULDC UR39, c[0x0][0x228] ;  /* 0x00008a0000277ab9 */ /* 0x000fe20000000800 */
        /* <DEDUP_REMOVED lines=10> */
[----:B------:R-:W-:-:S04]  /*6b210*/  @P1 LOP3.LUT R248, R248, 0x40000000, RZ, 0xfc, !PT ;  /* 0x40000000f8f81812 */ /* 0x000fc800078efcff */
[----:B------:R-:W-:-:S04]  /*6b220*/  LOP3.LUT R248, R248, 0xdfffffff, RZ, 0xc0, !PT ;  /* 0xdffffffff8f87812 */ /* 0x000fc800078ec0ff */
        /* <DEDUP_REMOVED lines=114> */
[----:B------:R0:W-:Y:S01]  /*6b950*/  STL [R1+0x1600], R16 ;  /* 0x0016001001007387 */ /* 0x0001e20000100800 */
        /* <DEDUP_REMOVED lines=14> */
[----:B------:R-:W-:Y:S01]  /*6ba40*/  ULDC.64 UR8, c[0x0][0x228] ;  /* 0x00008a0000087ab9 */ /* 0x000fe20000000a00 */
[----:B------:R-:W-:Y:S01]  /*6ba50*/  ISETP.LT.AND P2, PT, R11, UR60, !P0 ;  /* 0x0000003c0b007c0c */ /* 0x000fe2000c741270 */
[----:B------:R-:W-:Y:S01]  /*6ba60*/  ULDC UR60, c[0x0][0x228] ;  /* 0x00008a00003c7ab9 */ /* 0x000fe20000000800 */
[----:B------:R-:W-:Y:S01]  /*6ba70*/  ISETP.LT.AND P1, PT, R12, UR50, !P0 ;  /* 0x000000320c007c0c */ /* 0x000fe2000c721270 */
[----:B0-----:R-:W-:Y:S01]  /*6ba80*/  VIADD R16, R8, 0x12c ;  /* 0x0000012c08107836 */ /* 0x001fe20000000000 */
[----:B------:R-:W-:Y:S01]  /*6ba90*/  ISETP.LT.AND P3, PT, R10, UR10, !P0 ;  /* 0x0000000a0a007c0c */ /* 0x000fe2000c761270 */
[----:B------:R-:W-:Y:S01]  /*6baa0*/  ULDC UR50, c[0x0][0x228] ;  /* 0x00008a0000327ab9 */ /* 0x000fe20000000800 */
[----:B------:R-:W-:Y:S01]  /*6bab0*/  ISETP.LT.AND P0, PT, R9, UR49, !P0 ;  /* 0x0000003109007c0c */ /* 0x000fe2000c701270 */
[----:B------:R-:W-:-:S06]  /*6bac0*/  ULDC UR49, c[0x0][0x228] ;  /* 0x00008a0000317ab9 */ /* 0x000fcc0000000800 */
        /* <DEDUP_REMOVED lines=278> */
[----:B------:R-:W-:Y:S02]  /*6cc30*/  ISETP.LT.AND P1, PT, R12, UR18, !P0 ;  /* 0x000000120c007c0c */ /* 0x000fe4000c721270 */
        /* <DEDUP_REMOVED lines=70> */
[----:B------:R-:W-:-:S06]  /*6d0a0*/  ULDC.64 UR26, c[0x0][0x228] ;  /* 0x00008a00001a7ab9 */ /* 0x000fcc0000000a00 */
        /* <DEDUP_REMOVED lines=31> */
[----:B------:R-:W-:-:S07]  /*6d2a0*/  ISETP.LT.AND P1, PT, R12, UR16, !P0 ;  /* 0x000000100c007c0c */ /* 0x000fce000c721270 */
        /* <DEDUP_REMOVED lines=17> */
[----:B------:R-:W-:Y:S02]  /*6d3c0*/  ISETP.LT.AND P1, PT, R9, UR59, !P0 ;  /* 0x0000003b09007c0c */ /* 0x000fe4000c721270 */
[----:B------:R-:W-:Y:S01]  /*6d3d0*/  LOP3.LUT R245, R245, 0xfffffffb, RZ, 0xc0, !PT ;  /* 0xfffffffbf5f57812 */ /* 0x000fe200078ec0ff */
[----:B------:R-:W-:-:S03]  /*6d3e0*/  VIADD R15, R8, 0x12b ;  /* 0x0000012b080f7836 */ /* 0x000fc60000000000 */
[----:B------:R-:W-:Y:S02]  /*6d3f0*/  @P2 LOP3.LUT R245, R245, 0x4, RZ, 0xfc, !PT ;  /* 0x00000004f5f52812 */ /* 0x000fe400078efcff */
[----:B------:R-:W-:Y:S02]  /*6d400*/  ISETP.GE.AND P0, PT, R15, UR21, PT ;  /* 0x000000150f007c0c */ /* 0x000fe4000bf06270 */
[----:B------:R-:W-:Y:S02]  /*6d410*/  LOP3.LUT R245, R245, 0xfffffffd, RZ, 0xc0, !PT ;  /* 0xfffffffdf5f57812 */ /* 0x000fe400078ec0ff */
[----:B------:R-:W-:Y:S02]  /*6d420*/  ISETP.LT.AND P3, PT, R11, UR58, !P0 ;  /* 0x0000003a0b007c0c */ /* 0x000fe4000c761270 */
[----:B------:R-:W-:Y:S02]  /*6d430*/  @P1 LOP3.LUT R245, R245, 0x2, RZ, 0xfc, !PT ;  /* 0x00000002f5f51812 */ /* 0x000fe400078efcff */
[----:B------:R-:W-:-:S02]  /*6d440*/  ISETP.LT.AND P1, PT, R10, UR40, !P0 ;  /* 0x000000280a007c0c */ /* 0x000fc4000c721270 */
[----:B------:R-:W-:Y:S02]  /*6d450*/  ISETP.LT.AND P2, PT, R12, UR57, !P0 ;  /* 0x000000390c007c0c */ /* 0x000fe4000c741270 */
[----:B------:R-:W-:-:S05]  /*6d460*/  LOP3.LUT R245, R245, 0xfffffffe, RZ, 0xc0, !PT ;  /* 0xfffffffef5f57812 */ /* 0x000fca00078ec0ff */
[----:B------:R-:W-:-:S04]  /*6d470*/  @P3 LOP3.LUT R244, R244, 0x80000000, RZ, 0xfc, !PT ;  /* 0x80000000f4f43812 */ /* 0x000fc800078efcff */
[----:B------:R-:W-:Y:S02]  /*6d480*/  @P1 LOP3.LUT R245, R245, 0x1, RZ, 0xfc, !PT ;  /* 0x00000001f5f51812 */ /* 0x000fe400078efcff */
[----:B------:R-:W-:Y:S02]  /*6d490*/  ISETP.LT.AND P1, PT, R9, UR56, !P0 ;  /* 0x0000003809007c0c */ /* 0x000fe4000c721270 */
[----:B------:R-:W-:Y:S01]  /*6d4a0*/  LOP3.LUT R244, R244, 0xbfffffff, RZ, 0xc0, !PT ;  /* 0xbffffffff4f47812 */ /* 0x000fe200078ec0ff */
[----:B------:R-:W-:-:S03]  /*6d4b0*/  VIADD R16, R8, 0x12a ;  /* 0x0000012a08107836 */ /* 0x000fc60000000000 */
[----:B------:R-:W-:Y:S02]  /*6d4c0*/  @P2 LOP3.LUT R244, R244, 0x40000000, RZ, 0xfc, !PT ;  /* 0x40000000f4f42812 */ /* 0x000fe400078efcff */
[----:B------:R-:W-:Y:S02]  /*6d4d0*/  ISETP.GE.AND P0, PT, R16, UR45, PT ;  /* 0x0000002d10007c0c */ /* 0x000fe4000bf06270 */
[----:B------:R-:W-:-:S04]  /*6d4e0*/  LOP3.LUT R244, R244, 0xdfffffff, RZ, 0xc0, !PT ;  /* 0xdffffffff4f47812 */ /* 0x000fc800078ec0ff */
[----:B------:R-:W-:Y:S02]  /*6d4f0*/  @P1 LOP3.LUT R244, R244, 0x20000000, RZ, 0xfc, !PT ;  /* 0x20000000f4f41812 */ /* 0x000fe400078efcff */
        /* <DEDUP_REMOVED lines=61> */
[----:B------:R-:W-:Y:S01]  /*6d8d0*/  LOP3.LUT R244, R244, 0xfffffdff, RZ, 0xc0, !PT ;  /* 0xfffffdfff4f47812 */ /* 0x000fe200078ec0ff */
[----:B------:R-:W-:-:S03]  /*6d8e0*/  VIADD R15, R8, 0x125 ;  /* 0x00000125080f7836 */ /* 0x000fc60000000000 */
[----:B------:R-:W-:Y:S02]  /*6d8f0*/  @P3 LOP3.LUT R244, R244, 0x200, RZ, 0xfc, !PT ;  /* 0x00000200f4f43812 */ /* 0x000fe400078efcff */
[----:B------:R-:W-:Y:S02]  /*6d900*/  ISETP.LT.AND P1, PT, R9, UR9, !P0 ;  /* 0x0000000909007c0c */ /* 0x000fe4000c721270 */
[----:B------:R-:W-:Y:S02]  /*6d910*/  LOP3.LUT R244, R244, 0xfffffeff, RZ, 0xc0, !PT ;  /* 0xfffffefff4f47812 */ /* 0x000fe400078ec0ff */
[----:B------:R-:W-:Y:S02]  /*6d920*/  ISETP.GE.AND P0, PT, R15, UR31, PT ;  /* 0x0000001f0f007c0c */ /* 0x000fe4000bf06270 */
[----:B------:R-:W-:Y:S02]  /*6d930*/  @P2 LOP3.LUT R244, R244, 0x100, RZ, 0xfc, !PT ;  /* 0x00000100f4f42812 */ /* 0x000fe400078efcff */
[----:B------:R-:W-:-:S02]  /*6d940*/  ISETP.LT.AND P3, PT, R10, UR24, !P0 ;  /* 0x000000180a007c0c */ /* 0x000fc4000c761270 */
[----:B------:R-:W-:-:S04]  /*6d950*/  LOP3.LUT R244, R244, 0xffffff7f, RZ, 0xc0, !PT ;  /* 0xffffff7ff4f47812 */ /* 0x000fc800078ec0ff */
[----:B------:R-:W-:Y:S02]  /*6d960*/  @P1 LOP3.LUT R244, R244, 0x80, RZ, 0xfc, !PT ;  /* 0x00000080f4f41812 */ /* 0x000fe400078efcff */
[----:B------:R-:W-:Y:S02]  /*6d970*/  ISETP.LT.AND P2, PT, R11, UR8, !P0 ;  /* 0x000000080b007c0c */ /* 0x000fe4000c741270 */
[----:B------:R-:W-:-:S04]  /*6d980*/  LOP3.LUT R244, R244, 0xffffffbf, RZ, 0xc0, !PT ;  /* 0xffffffbff4f47812 */ /* 0x000fc800078ec0ff */
[----:B------:R-:W-:Y:S02]  /*6d990*/  @P3 LOP3.LUT R244, R244, 0x40, RZ, 0xfc, !PT ;  /* 0x00000040f4f43812 */ /* 0x000fe400078efcff */
[----:B------:R-:W-:Y:S02]  /*6d9a0*/  ISETP.LT.AND P1, PT, R12, UR7, !P0 ;  /* 0x000000070c007c0c */ /* 0x000fe4000c721270 */
[----:B------:R-:W-:-:S04]  /*6d9b0*/  LOP3.LUT R244, R244, 0xffffffdf, RZ, 0xc0, !PT ;  /* 0xffffffdff4f47812 */ /* 0x000fc800078ec0ff */
[----:B------:R-:W-:Y:S02]  /*6d9c0*/  @P2 LOP3.LUT R244, R244, 0x20, RZ, 0xfc, !PT ;  /* 0x00000020f4f42812 */ /* 0x000fe400078efcff */
[----:B------:R-:W-:Y:S02]  /*6d9d0*/  ISETP.LT.AND P0, PT, R9, UR6, !P0 ;  /* 0x0000000609007c0c */ /* 0x000fe4000c701270 */
[----:B------:R-:W-:-:S04]  /*6d9e0*/  LOP3.LUT R244, R244, 0xffffffef, RZ, 0xc0, !PT ;  /* 0xffffffeff4f47812 */ /* 0x000fc800078ec0ff */
[----:B------:R-:W-:Y:S01]  /*6d9f0*/  @P1 LOP3.LUT R244, R244, 0x10, RZ, 0xfc, !PT ;  /* 0x00000010f4f41812 */ /* 0x000fe200078efcff */
[----:B------:R-:W-:-:S03]  /*6da00*/  VIADD R16, R8, 0x1ac ;  /* 0x000001ac08107836 */ /* 0x000fc60000000000 */
[----:B------:R-:W-:-:S04]  /*6da10*/  LOP3.LUT R244, R244, 0xfffffff7, RZ, 0xc0, !PT ;  /* 0xfffffff7f4f47812 */ /* 0x000fc800078ec0ff */
[----:B------:R-:W-:Y:S02]  /*6da20*/  @P0 LOP3.LUT R244, R244, 0x8, RZ, 0xfc, !PT ;  /* 0x00000008f4f40812 */ /* 0x000fe400078efcff */
[----:B------:R-:W-:-:S04]  /*6da30*/  ISETP.GE.AND P0, PT, R16, UR23, PT ;  /* 0x0000001710007c0c */ /* 0x000fc8000bf06270 */
[----:B------:R-:W-:Y:S02]  /*6da40*/  ISETP.LT.AND P3, PT, R12, UR34, !P0 ;  /* 0x000000220c007c0c */ /* 0x000fe4000c761270 */
[----:B------:R-:W-:Y:S02]  /*6da50*/  ISETP.LT.AND P5, PT, R9, UR32, !P0 ;  /* 0x0000002009007c0c */ /* 0x000fe4000c7a1270 */
[----:B------:R-:W-:Y:S01]  /*6da60*/  LOP3.LUT R244, R244, 0xfffff7ff, RZ, 0xc0, !PT ;  /* 0xfffff7fff4f47812 */ /* 0x000fe200078ec0ff */
[----:B------:R-:W-:-:S05]  /*6da70*/  VIADD R15, R8, 0x124 ;  /* 0x00000124080f7836 */ /* 0x000fca0000000000 */
[----:B------:R-:W-:-:S03]  /*6da80*/  ISETP.GE.AND P2, PT, R15, UR29, PT ;  /* 0x0000001d0f007c0c */ /* 0x000fc6000bf46270 */
[----:B------:R-:W-:-:S04]  /*6da90*/  @P3 LOP3.LUT R244, R244, 0x800, RZ, 0xfc, !PT ;  /* 0x00000800f4f43812 */ /* 0x000fc800078efcff */
[----:B------:R-:W-:Y:S02]  /*6daa0*/  LOP3.LUT R244, R244, 0xfffffbff, RZ, 0xc0, !PT ;  /* 0xfffffbfff4f47812 */ /* 0x000fe400078ec0ff */
[----:B------:R-:W-:Y:S02]  /*6dab0*/  ISETP.LT.AND P4, PT, R10, UR46, !P2 ;  /* 0x0000002e0a007c0c */ /* 0x000fe4000d781270 */
[----:B------:R-:W-:Y:S02]  /*6dac0*/  @P5 LOP3.LUT R244, R244, 0x400, RZ, 0xfc, !PT ;  /* 0x00000400f4f45812 */ /* 0x000fe400078efcff */
[----:B------:R-:W-:Y:S02]  /*6dad0*/  ISETP.LT.AND P3, PT, R11, UR5, !P2 ;  /* 0x000000050b007c0c */ /* 0x000fe4000d761270 */
[----:B------:R-:W-:-:S04]  /*6dae0*/  LOP3.LUT R244, R244, 0xfffffffd, RZ, 0xc0, !PT ;  /* 0xfffffffdf4f47812 */ /* 0x000fc800078ec0ff */
[----:B------:R-:W-:-:S04]  /*6daf0*/  LOP3.LUT R244, R244, 0xfffffffb, RZ, 0xc0, !PT ;  /* 0xfffffffbf4f47812 */ /* 0x000fc800078ec0ff */
[----:B------:R-:W-:Y:S02]  /*6db00*/  @P4 LOP3.LUT R244, R244, 0x4, RZ, 0xfc, !PT ;  /* 0x00000004f4f44812 */ /* 0x000fe400078efcff */
[C---:B------:R-:W-:Y:S02]  /*6db10*/  ISETP.GE.AND P1, PT, R9.reuse, UR22, PT ;  /* 0x0000001609007c0c */ /* 0x040fe4000bf26270 */
[----:B------:R-:W-:Y:S01]  /*6db20*/  @P3 LOP3.LUT R244, R244, 0x2, RZ, 0xfc, !PT ;  /* 0x00000002f4f43812 */ /* 0x000fe200078efcff */
[----:B------:R-:W-:Y:S01]  /*6db30*/  ULDC UR6, c[0x0][0x228] ;  /* 0x00008a0000067ab9 */ /* 0x000fe20000000800 */
[----:B------:R-:W-:Y:S01]  /*6db40*/  ULDC UR7, c[0x0][0x228] ;  /* 0x00008a0000077ab9 */ /* 0x000fe20000000800 */
[----:B------:R-:W-:Y:S01]  /*6db50*/  ISETP.LT.AND P3, PT, R12, UR6, !P2 ;  /* 0x000000060c007c0c */ /* 0x000fe2000d761270 */
[----:B------:R-:W-:Y:S01]  /*6db60*/  VIADD R15, R8, 0x123 ;  /* 0x00000123080f7836 */ /* 0x000fe20000000000 */
[----:B------:R-:W-:Y:S01]  /*6db70*/  ISETP.LT.AND P2, PT, R9, UR7, !P2 ;  /* 0x0000000709007c0c */ /* 0x000fe2000d741270 */
[----:B------:R-:W-:Y:S01]  /*6db80*/  ULDC.64 UR6, c[0x0][0x228] ;  /* 0x00008a0000067ab9 */ /* 0x000fe20000000a00 */
[----:B------:R-:W-:Y:S01]  /*6db90*/  LOP3.LUT R243, R243, 0x7fffffff, RZ, 0xc0, !PT ;  /* 0x7ffffffff3f37812 */ /* 0x000fe200078ec0ff */
[----:B------:R-:W-:Y:S01]  /*6dba0*/  ULDC UR8, c[0x0][0x228] ;  /* 0x00008a0000087ab9 */ /* 0x000fe20000000800 */
[----:B------:R-:W-:Y:S01]  /*6dbb0*/  LOP3.LUT R244, R244, 0xfffffffe, RZ, 0xc0, !PT ;  /* 0xfffffffef4f47812 */ /* 0x000fe200078ec0ff */
[----:B------:R-:W-:Y:S01]  /*6dbc0*/  ULDC UR9, c[0x0][0x228] ;  /* 0x00008a0000097ab9 */ /* 0x000fe20000000800 */
[----:B------:R-:W-:Y:S01]  /*6dbd0*/  ULDC UR40, c[0x0][0x228] ;  /* 0x00008a0000287ab9 */ /* 0x000fe20000000800 */
[----:B------:R-:W-:Y:S01]  /*6dbe0*/  ULDC UR10, c[0x0][0x228] ;  /* 0x00008a00000a7ab9 */ /* 0x000fe20000000800 */
[----:B------:R-:W-:Y:S01]  /*6dbf0*/  ULDC UR61, c[0x0][0x228] ;  /* 0x00008a00003d7ab9 */ /* 0x000fe20000000800 */
[----:B------:R-:W-:Y:S01]  /*6dc00*/  ULDC UR11, c[0x0][0x228] ;  /* 0x00008a00000b7ab9 */ /* 0x000fe20000000800 */
[----:B------:R-:W-:Y:S01]  /*6dc10*/  ULDC UR12, c[0x0][0x228] ;  /* 0x00008a00000c7ab9 */ /* 0x000fe20000000800 */
[----:B------:R-:W-:Y:S01]  /*6dc20*/  @P3 LOP3.LUT R244, R244, 0x1, RZ, 0xfc, !PT ;  /* 0x00000001f4f43812 */ /* 0x000fe200078efcff */
[----:B------:R-:W-:Y:S01]  /*6dc30*/  ULDC UR60, c[0x0][0x228] ;  /* 0x00008a00003c7ab9 */ /* 0x000fe20000000800 */
[----:B------:R-:W-:Y:S01]  /*6dc40*/  @P2 LOP3.LUT R243, R243, 0x80000000, RZ, 0xfc, !PT ;  /* 0x80000000f3f32812 */ /* 0x000fe200078efcff */
[----:B------:R-:W-:Y:S01]  /*6dc50*/  ULDC UR13, c[0x0][0x228] ;  /* 0x00008a00000d7ab9 */ /* 0x000fe20000000800 */
        /* <DEDUP_REMOVED lines=9> */
[----:B------:R-:W-:Y:S01]  /*6dcf0*/  ULDC.64 UR8, c[0x0][0x228] ;  /* 0x00008a0000087ab9 */ /* 0x000fe20000000a00 */
[----:B------:R-:W-:Y:S01]  /*6dd00*/  ISETP.LT.AND P2, PT, R9, UR40, !P2 ;  /* 0x0000002809007c0c */ /* 0x000fe2000d741270 */
        /* <DEDUP_REMOVED lines=8> */
[----:B------:R-:W-:Y:S01]  /*6dd90*/  ULDC UR29, c[0x0][0x228] ;  /* 0x00008a00001d7ab9 */ /* 0x000fe20000000800 */
[----:B------:R-:W-:Y:S01]  /*6dda0*/  ULDC UR36, c[0x0][0x228] ;  /* 0x00008a0000247ab9 */ /* 0x000fe20000000800 */
[----:B------:R-:W-:Y:S01]  /*6ddb0*/  LOP3.LUT R243, R243, 0xdfffffff, RZ, 0xc0, !PT ;  /* 0xdffffffff3f37812 */ /* 0x000fe200078ec0ff */
[----:B------:R-:W-:Y:S01]  /*6ddc0*/  ULDC UR22, c[0x0][0x228] ;  /* 0x00008a0000167ab9 */ /* 0x000fe20000000800 */
[----:B------:R-:W-:Y:S01]  /*6ddd0*/  ULDC UR50, c[0x0][0x228] ;  /* 0x00008a0000327ab9 */ /* 0x000fe20000000800 */
[----:B------:R-:W-:Y:S01]  /*6dde0*/  ULDC UR51, c[0x0][0x228] ;  /* 0x00008a0000337ab9 */ /* 0x000fe20000000800 */
[----:B------:R-:W-:Y:S01]  /*6ddf0*/  @P4 LOP3.LUT R243, R243, 0x20000000, RZ, 0xfc, !PT ;  /* 0x20000000f3f34812 */ /* 0x000fe200078efcff */
[----:B------:R-:W-:Y:S01]  /*6de00*/  ULDC UR21, c[0x0][0x228] ;  /* 0x00008a0000157ab9 */ /* 0x000fe20000000800 */
[----:B------:R-:W-:Y:S01]  /*6de10*/  LOP3.LUT R242, R242, 0x7fffffff, RZ, 0xc0, !PT ;  /* 0x7ffffffff2f27812 */ /* 0x000fe200078ec0ff */
[----:B------:R-:W-:Y:S01]  /*6de20*/  ULDC UR49, c[0x0][0x228] ;  /* 0x00008a0000317ab9 */ /* 0x000fe20000000800 */
[----:B------:R-:W-:Y:S01]  /*6de30*/  LOP3.LUT R243, R243, 0xefffffff, RZ, 0xc0, !PT ;  /* 0xeffffffff3f37812 */ /* 0x000fe200078ec0ff */
        /* <DEDUP_REMOVED lines=24> */
[----:B------:R-:W-:Y:S01]  /*6dfc0*/  ULDC.64 UR10, c[0x0][0x228] ;  /* 0x00008a00000a7ab9 */ /* 0x000fe20000000a00 */
        /* <DEDUP_REMOVED lines=11> */
[----:B------:R-:W-:Y:S01]  /*6e080*/  LOP3.LUT R241, R241, 0x7fffffff, RZ, 0xc0, !PT ;  /* 0x7ffffffff1f17812 */ /* 0x000fe200078ec0ff */
[----:B------:R-:W-:Y:S01]  /*6e090*/  ULDC UR42, c[0x0][0x228] ;  /* 0x00008a00002a7ab9 */ /* 0x000fe20000000800 */
[----:B------:R-:W-:Y:S01]  /*6e0a0*/  @P4 LOP3.LUT R243, R243, 0x2000000, RZ, 0xfc, !PT ;  /* 0x02000000f3f34812 */ /* 0x000fe200078efcff */
[----:B------:R-:W-:Y:S01]  /*6e0b0*/  ULDC UR40, c[0x0][0x228] ;  /* 0x00008a0000287ab9 */ /* 0x000fe20000000800 */
[----:B------:R-:W-:Y:S01]  /*6e0c0*/  ULDC UR61, c[0x0][0x228] ;  /* 0x00008a00003d7ab9 */ /* 0x000fe20000000800 */
[----:B------:R-:W-:Y:S01]  /*6e0d0*/  LOP3.LUT R240, R240, 0x7fffffff, RZ, 0xc0, !PT ;  /* 0x7ffffffff0f07812 */ /* 0x000fe200078ec0ff */
[----:B------:R-:W-:Y:S01]  /*6e0e0*/  ULDC UR25, c[0x0][0x228] ;  /* 0x00008a0000197ab9 */ /* 0x000fe20000000800 */
[----:B------:R-:W-:Y:S01]  /*6e0f0*/  LOP3.LUT R243, R243, 0xfeffffff, RZ, 0xc0, !PT ;  /* 0xfefffffff3f37812 */ /* 0x000fe200078ec0ff */
[----:B------:R-:W-:Y:S01]  /*6e100*/  ULDC UR27, c[0x0][0x228] ;  /* 0x00008a00001b7ab9 */ /* 0x000fe20000000800 */
[----:B------:R-:W-:Y:S01]  /*6e110*/  LOP3.LUT R239, R239, 0x7fffffff, RZ, 0xc0, !PT ;  /* 0x7fffffffefef7812 */ /* 0x000fe200078ec0ff */
[----:B------:R-:W-:Y:S01]  /*6e120*/  VIADD R16, R8, 0x8b ;  /* 0x0000008b08107836 */ /* 0x000fe20000000000 */
[----:B------:R-:W-:-:S02]  /*6e130*/  @P3 LOP3.LUT R243, R243, 0x1000000, RZ, 0xfc, !PT ;  /* 0x01000000f3f33812 */ /* 0x000fc400078efcff */
[----:B------:R-:W-:Y:S02]  /*6e140*/  LOP3.LUT R238, R238, 0x7fffffff, RZ, 0xc0, !PT ;  /* 0x7fffffffeeee7812 */ /* 0x000fe400078ec0ff */
[----:B------:R-:W-:Y:S02]  /*6e150*/  LOP3.LUT R243, R243, 0xff7fffff, RZ, 0xc0, !PT ;  /* 0xff7ffffff3f37812 */ /* 0x000fe400078ec0ff */
[----:B------:R-:W-:Y:S02]  /*6e160*/  LOP3.LUT R237, R237, 0x7fffffff, RZ, 0xc0, !PT ;  /* 0x7fffffffeded7812 */ /* 0x000fe400078ec0ff */
[----:B------:R-:W-:Y:S02]  /*6e170*/  @P2 LOP3.LUT R243, R243, 0x800000, RZ, 0xfc, !PT ;  /* 0x00800000f3f32812 */ /* 0x000fe400078efcff */
[----:B------:R-:W-:Y:S01]  /*6e180*/  ISETP.GE.AND P2, PT, R15, UR47, PT ;  /* 0x0000002f0f007c0c */ /* 0x000fe2000bf46270 */
[----:B------:R-:W-:Y:S01]  /*6e190*/  VIADD R15, R8, 0x120 ;  /* 0x00000120080f7836 */ /* 0x000fe20000000000 */
[----:B------:R-:W-:Y:S01]  /*6e1a0*/  LOP3.LUT R243, R243, 0xffbfffff, RZ, 0xc0, !PT ;  /* 0xffbffffff3f37812 */ /* 0x000fe200078ec0ff */
[----:B------:R-:W-:Y:S01]  /*6e1b0*/  ULDC UR47, c[0x0][0x228] ;  /* 0x00008a00002f7ab9 */ /* 0x000fe20000000800 */
[----:B------:R-:W-:-:S02]  /*6e1c0*/  ISETP.LT.AND P5, PT, R10, UR10, !P2 ;  /* 0x0000000a0a007c0c */ /* 0x000fc4000d7a1270 */
[----:B------:R-:W-:Y:S02]  /*6e1d0*/  ISETP.LT.AND P4, PT, R11, UR12, !P2 ;  /* 0x0000000c0b007c0c */ /* 0x000fe4000d781270 */
[----:B------:R-:W-:Y:S01]  /*6e1e0*/  ISETP.LT.AND P3, PT, R12, UR60, !P2 ;  /* 0x0000003c0c007c0c */ /* 0x000fe2000d761270 */
[----:B------:R-:W-:Y:S01]  /*6e1f0*/  ULDC UR60, c[0x0][0x228] ;  /* 0x00008a00003c7ab9 */ /* 0x000fe20000000800 */
[----:B------:R-:W-:Y:S01]  /*6e200*/  ISETP.LT.AND P2, PT, R9, UR13, !P2 ;  /* 0x0000000d09007c0c */ /* 0x000fe2000d741270 */
[----:B------:R-:W-:Y:S01]  /*6e210*/  ULDC.64 UR12, c[0x0][0x228] ;  /* 0x00008a00000c7ab9 */ /* 0x000fe20000000a00 */
[----:B------:R-:W-:Y:S02]  /*6e220*/  LOP3.LUT R236, R236, 0x7fffffff, RZ, 0xc0, !PT ;  /* 0x7fffffffecec7812 */ /* 0x000fe400078ec0ff */
[----:B------:R-:W-:Y:S02]  /*6e230*/  LOP3.LUT R235, R235, 0x7fffffff, RZ, 0xc0, !PT ;  /* 0x7fffffffebeb7812 */ /* 0x000fe400078ec0ff */
[----:B------:R-:W-:-:S02]  /*6e240*/  LOP3.LUT R234, R234, 0x7fffffff, RZ, 0xc0, !PT ;  /* 0x7fffffffeaea7812 */ /* 0x000fc400078ec0ff */
[----:B------:R-:W-:Y:S02]  /*6e250*/  @P5 LOP3.LUT R243, R243, 0x400000, RZ, 0xfc, !PT ;  /* 0x00400000f3f35812 */ /* 0x000fe400078efcff */
[----:B------:R-:W-:Y:S02]  /*6e260*/  LOP3.LUT R233, R233, 0x7fffffff, RZ, 0xc0, !PT ;  /* 0x7fffffffe9e97812 */ /* 0x000fe400078ec0ff */
[----:B------:R-:W-:Y:S02]  /*6e270*/  LOP3.LUT R243, R243, 0xffdfffff, RZ, 0xc0, !PT ;  /* 0xffdffffff3f37812 */ /* 0x000fe400078ec0ff */
[----:B------:R-:W-:Y:S02]  /*6e280*/  LOP3.LUT R232, R232, 0x7fffffff, RZ, 0xc0, !PT ;  /* 0x7fffffffe8e87812 */ /* 0x000fe400078ec0ff */
[----:B------:R-:W-:Y:S02]  /*6e290*/  @P4 LOP3.LUT R243, R243, 0x200000, RZ, 0xfc, !PT ;  /* 0x00200000f3f34812 */ /* 0x000fe400078efcff */
[----:B------:R-:W-:-:S02]  /*6e2a0*/  LOP3.LUT R231, R231, 0x7fffffff, RZ, 0xc0, !PT ;  /* 0x7fffffffe7e77812 */ /* 0x000fc400078ec0ff */
[----:B------:R-:W-:Y:S02]  /*6e2b0*/  LOP3.LUT R243, R243, 0xffefffff, RZ, 0xc0, !PT ;  /* 0xffeffffff3f37812 */ /* 0x000fe400078ec0ff */
[----:B------:R-:W-:Y:S02]  /*6e2c0*/  LOP3.LUT R230, R230, 0x7fffffff, RZ, 0xc0, !PT ;  /* 0x7fffffffe6e67812 */ /* 0x000fe400078ec0ff */
[----:B------:R-:W-:Y:S02]  /*6e2d0*/  @P3 LOP3.LUT R243, R243, 0x100000, RZ, 0xfc, !PT ;  /* 0x00100000f3f33812 */ /* 0x000fe400078efcff */
[----:B------:R-:W-:Y:S02]  /*6e2e0*/  LOP3.LUT R229, R229, 0x7fffffff, RZ, 0xc0, !PT ;  /* 0x7fffffffe5e57812 */ /* 0x000fe400078ec0ff */
[----:B------:R-:W-:Y:S02]  /*6e2f0*/  LOP3.LUT R243, R243, 0xfff7ffff, RZ, 0xc0, !PT ;  /* 0xfff7fffff3f37812 */ /* 0x000fe400078ec0ff */
[----:B------:R-:W-:-:S02]  /*6e300*/  LOP3.LUT R228, R228, 0x7fffffff, RZ, 0xc0, !PT ;  /* 0x7fffffffe4e47812 */ /* 0x000fc400078ec0ff */
[----:B------:R-:W-:Y:S02]  /*6e310*/  @P2 LOP3.LUT R243, R243, 0x80000, RZ, 0xfc, !PT ;  /* 0x00080000f3f32812 */ /* 0x000fe400078efcff */
[----:B------:R-:W-:Y:S01]  /*6e320*/  ISETP.GE.AND P2, PT, R15, UR7, PT ;  /* 0x000000070f007c0c */ /* 0x000fe2000bf46270 */
[----:B------:R-:W-:Y:S01]  /*6e330*/  VIADD R15, R8, 0x11f ;  /* 0x0000011f080f7836 */ /* 0x000fe20000000000 */
[----:B------:R-:W-:Y:S01]  /*6e340*/  LOP3.LUT R243, R243, 0xfffbffff, RZ, 0xc0, !PT ;  /* 0xfffbfffff3f37812 */ /* 0x000fe200078ec0ff */
[----:B------:R-:W-:Y:S01]  /*6e350*/  ULDC.64 UR6, c[0x0][0x228] ;  /* 0x00008a0000067ab9 */ /* 0x000fe20000000a00 */
[----:B------:R-:W-:Y:S02]  /*6e360*/  ISETP.LT.AND P5, PT, R10, UR12, !P2 ;  /* 0x0000000c0a007c0c */ /* 0x000fe4000d7a1270 */
[----:B------:R-:W-:Y:S01]  /*6e370*/  ISETP.LT.AND P4, PT, R11, UR37, !P2 ;  /* 0x000000250b007c0c */ /* 0x000fe2000d781270 */
[----:B------:R-:W-:Y:S01]  /*6e380*/  ULDC UR37, c[0x0][0x228] ;  /* 0x00008a0000257ab9 */ /* 0x000fe20000000800 */
[----:B------:R-:W-:Y:S01]  /*6e390*/  ISETP.LT.AND P3, PT, R12, UR38, !P2 ;  /* 0x000000260c007c0c */ /* 0x000fe2000d761270 */
[----:B------:R-:W-:Y:S01]  /*6e3a0*/  ULDC UR38, c[0x0][0x228] ;  /* 0x00008a0000267ab9 */ /* 0x000fe20000000800 */
[----:B------:R-:W-:Y:S01]  /*6e3b0*/  ISETP.LT.AND P2, PT, R9, UR39, !P2 ;  /* 0x0000002709007c0c */ /* 0x000fe2000d741270 */
[----:B------:R-:W-:Y:S01]  /*6e3c0*/  ULDC UR39, c[0x0][0x228] ;  /* 0x00008a0000277ab9 */ /* 0x000fe20000000800 */
[----:B------:R-:W-:-:S02]  /*6e3d0*/  LOP3.LUT R227, R227, 0x7fffffff, RZ, 0xc0, !PT ;  /* 0x7fffffffe3e37812 */ /* 0x000fc400078ec0ff */
[----:B------:R-:W-:Y:S02]  /*6e3e0*/  LOP3.LUT R226, R226, 0x7fffffff, RZ, 0xc0, !PT ;  /* 0x7fffffffe2e27812 */ /* 0x000fe400078ec0ff */
[----:B------:R-:W-:Y:S02]  /*6e3f0*/  LOP3.LUT R225, R225, 0x7fffffff, RZ, 0xc0, !PT ;  /* 0x7fffffffe1e17812 */ /* 0x000fe400078ec0ff */
[----:B------:R-:W-:Y:S02]  /*6e400*/  @P5 LOP3.LUT R243, R243, 0x40000, RZ, 0xfc, !PT ;  /* 0x00040000f3f35812 */ /* 0x000fe400078efcff */
[----:B------:R-:W-:Y:S02]  /*6e410*/  LOP3.LUT R224, R224, 0x7fffffff, RZ, 0xc0, !PT ;  /* 0x7fffffffe0e07812 */ /* 0x000fe400078ec0ff */
[----:B------:R-:W-:Y:S02]  /*6e420*/  LOP3.LUT R243, R243, 0xfffdffff, RZ, 0xc0, !PT ;  /* 0xfffdfffff3f37812 */ /* 0x000fe400078ec0ff */
[----:B------:R-:W-:-:S02]  /*6e430*/  LOP3.LUT R223, R223, 0x7fffffff, RZ, 0xc0, !PT ;  /* 0x7fffffffdfdf7812 */ /* 0x000fc400078ec0ff */
[----:B------:R-:W-:-:S04]  /*6e440*/  @P4 LOP3.LUT R243, R243, 0x20000, RZ, 0xfc, !PT ;  /* 0x00020000f3f34812 */ /* 0x000fc800078efcff */
        /* <DEDUP_REMOVED lines=70> */
[----:B------:R-:W-:Y:S02]  /*6e8b0*/  LOP3.LUT R243, R243, 0xfffffffd, RZ, 0xc0, !PT ;  /* 0xfffffffdf3f37812 */ /* 0x000fe400078ec0ff */
[----:B------:R-:W-:Y:S02]  /*6e8c0*/  @P2 LOP3.LUT R242, R242, 0x80000000, RZ, 0xfc, !PT ;  /* 0x80000000f2f22812 */ /* 0x000fe400078efcff */
[----:B------:R-:W-:Y:S01]  /*6e8d0*/  ISETP.GE.AND P2, PT, R15, UR9, PT ;  /* 0x000000090f007c0c */ /* 0x000fe2000bf46270 */
[----:B------:R-:W-:Y:S01]  /*6e8e0*/  VIADD R15, R8, 0x11a ;  /* 0x0000011a080f7836 */ /* 0x000fe20000000000 */
[----:B------:R-:W-:Y:S01]  /*6e8f0*/  @P4 LOP3.LUT R243, R243, 0x2, RZ, 0xfc, !PT ;  /* 0x00000002f3f34812 */ /* 0x000fe200078efcff */
[----:B------:R-:W-:Y:S01]  /*6e900*/  ULDC.64 UR8, c[0x0][0x228] ;  /* 0x00008a0000087ab9 */ /* 0x000fe20000000a00 */
[----:B------:R-:W-:Y:S02]  /*6e910*/  ISETP.LT.AND P5, PT, R10, UR6, !P2 ;  /* 0x000000060a007c0c */ /* 0x000fe4000d7a1270 */
[----:B------:R-:W-:Y:S01]  /*6e920*/  ISETP.LT.AND P4, PT, R11, UR21, !P2 ;  /* 0x000000150b007c0c */ /* 0x000fe2000d781270 */
[----:B------:R-:W-:Y:S01]  /*6e930*/  ULDC UR21, c[0x0][0x228] ;  /* 0x00008a0000157ab9 */ /* 0x000fe20000000800 */
[----:B------:R-:W-:-:S02]  /*6e940*/  LOP3.LUT R242, R242, 0xbfffffff, RZ, 0xc0, !PT ;  /* 0xbffffffff2f27812 */ /* 0x000fc400078ec0ff */
[----:B------:R-:W-:-:S04]  /*6e950*/  LOP3.LUT R243, R243, 0xfffffffe, RZ, 0xc0, !PT ;  /* 0xfffffffef3f37812 */ /* 0x000fc800078ec0ff */
[----:B------:R-:W-:Y:S02]  /*6e960*/  @P3 LOP3.LUT R243, R243, 0x1, RZ, 0xfc, !PT ;  /* 0x00000001f3f33812 */ /* 0x000fe400078efcff */
[----:B------:R-:W-:Y:S01]  /*6e970*/  ISETP.LT.AND P3, PT, R12, UR49, !P2 ;  /* 0x000000310c007c0c */ /* 0x000fe2000d761270 */
[----:B------:R-:W-:Y:S01]  /*6e980*/  ULDC UR49, c[0x0][0x228] ;  /* 0x00008a0000317ab9 */ /* 0x000fe20000000800 */
[----:B------:R-:W-:Y:S02]  /*6e990*/  @P5 LOP3.LUT R242, R242, 0x40000000, RZ, 0xfc, !PT ;  /* 0x40000000f2f25812 */ /* 0x000fe400078efcff */
[----:B------:R-:W-:Y:S01]  /*6e9a0*/  ISETP.LT.AND P2, PT, R9, UR48, !P2 ;  /* 0x0000003009007c0c */ /* 0x000fe2000d741270 */
[----:B------:R-:W-:Y:S01]  /*6e9b0*/  ULDC UR48, c[0x0][0x228] ;  /* 0x00008a0000307ab9 */ /* 0x000fe20000000800 */
        /* <DEDUP_REMOVED lines=132> */
[----:B------:R-:W-:Y:S01]  /*6f200*/  ISETP.LT.AND P5, PT, R10, UR6, !P2 ;  /* 0x000000060a007c0c */ /* 0x000fe2000d7a1270 */
[----:B------:R-:W-:Y:S01]  /*6f210*/  ULDC UR6, c[0x0][0x228] ;  /* 0x00008a0000067ab9 */ /* 0x000fe20000000800 */
        /* <DEDUP_REMOVED lines=54> */
[----:B------:R-:W-:Y:S02]  /*6f580*/  LOP3.LUT R241, R241, 0xfffbffff, RZ, 0xc0, !PT ;  /* 0xfffbfffff1f17812 */ /* 0x000fe400078ec0ff */
[----:B------:R-:W-:Y:S02]  /*6f590*/  ISETP.LT.AND P5, PT, R10, UR12, !P2 ;  /* 0x0000000c0a007c0c */ /* 0x000fe4000d7a1270 */
[----:B------:R-:W-:Y:S01]  /*6f5a0*/  ISETP.LT.AND P4, PT, R11, UR6, !P2 ;  /* 0x000000060b007c0c */ /* 0x000fe2000d781270 */
[----:B------:R-:W-:Y:S01]  /*6f5b0*/  ULDC.64 UR6, c[0x0][0x228] ;  /* 0x00008a0000067ab9 */ /* 0x000fe20000000a00 */
        /* <DEDUP_REMOVED lines=201> */
[----:B------:R-:W-:-:S02]  /*70250*/  ISETP.LT.AND P3, PT, R12, UR30, !P2 ;  /* 0x0000001e0c007c0c */ /* 0x000fc4000d761270 */
[----:B------:R-:W-:Y:S01]  /*70260*/  ISETP.LT.AND P2, PT, R9, UR31, !P2 ;  /* 0x0000001f09007c0c */ /* 0x000fe2000d741270 */
[----:B------:R-:W-:-:S06]  /*70270*/  ULDC.64 UR30, c[0x0][0x228] ;  /* 0x00008a00001e7ab9 */ /* 0x000fcc0000000a00 */
        /* <DEDUP_REMOVED lines=11> */
[----:B------:R-:W-:Y:S02]  /*70330*/  ISETP.LT.AND P5, PT, R10, UR30, !P2 ;  /* 0x0000001e0a007c0c */ /* 0x000fe4000d7a1270 */
[----:B------:R-:W-:Y:S01]  /*70340*/  ISETP.LT.AND P4, PT, R11, UR17, !P2 ;  /* 0x000000110b007c0c */ /* 0x000fe2000d781270 */
[----:B------:R-:W-:Y:S01]  /*70350*/  ULDC UR17, c[0x0][0x228] ;  /* 0x00008a0000117ab9 */ /* 0x000fe20000000800 */
[----:B------:R-:W-:-:S02]  /*70360*/  ISETP.LT.AND P3, PT, R12, UR26, !P2 ;  /* 0x0000001a0c007c0c */ /* 0x000fc4000d761270 */
[----:B------:R-:W-:Y:S01]  /*70370*/  ISETP.LT.AND P2, PT, R9, UR27, !P2 ;  /* 0x0000001b09007c0c */ /* 0x000fe2000d741270 */
[----:B------:R-:W-:-:S06]  /*70380*/  ULDC.64 UR26, c[0x0][0x228] ;  /* 0x00008a00001a7ab9 */ /* 0x000fcc0000000a00 */
[----:B------:R-:W-:-:S04]  /*70390*/  @P5 LOP3.LUT R240, R240, 0x4, RZ, 0xfc, !PT ;  /* 0x00000004f0f05812 */ /* 0x000fc800078efcff */
[----:B------:R-:W-:Y:S02]  /*703a0*/  LOP3.LUT R240, R240, 0xfffffffd, RZ, 0xc0, !PT ;  /* 0xfffffffdf0f07812 */ /* 0x000fe400078ec0ff */
[----:B------:R-:W-:Y:S02]  /*703b0*/  @P2 LOP3.LUT R239, R239, 0x80000000, RZ, 0xfc, !PT ;  /* 0x80000000efef2812 */ /* 0x000fe400078efcff */
[----:B------:R-:W-:Y:S01]  /*703c0*/  ISETP.GE.AND P2, PT, R15, UR9, PT ;  /* 0x000000090f007c0c */ /* 0x000fe2000bf46270 */
[----:B------:R-:W-:Y:S01]  /*703d0*/  VIADD R15, R8, 0x102 ;  /* 0x00000102080f7836 */ /* 0x000fe20000000000 */
[----:B------:R-:W-:Y:S01]  /*703e0*/  @P4 LOP3.LUT R240, R240, 0x2, RZ, 0xfc, !PT ;  /* 0x00000002f0f04812 */ /* 0x000fe200078efcff */
[----:B------:R-:W-:Y:S01]  /*703f0*/  ULDC UR9, c[0x0][0x228] ;  /* 0x00008a0000097ab9 */ /* 0x000fe20000000800 */
[----:B------:R-:W-:Y:S02]  /*70400*/  ISETP.LT.AND P5, PT, R10, UR26, !P2 ;  /* 0x0000001a0a007c0c */ /* 0x000fe4000d7a1270 */
[----:B------:R-:W-:Y:S01]  /*70410*/  ISETP.LT.AND P4, PT, R11, UR16, !P2 ;  /* 0x000000100b007c0c */ /* 0x000fe2000d781270 */
[----:B------:R-:W-:Y:S01]  /*70420*/  ULDC UR16, c[0x0][0x228] ;  /* 0x00008a0000107ab9 */ /* 0x000fe20000000800 */
[----:B------:R-:W-:-:S02]  /*70430*/  LOP3.LUT R239, R239, 0xbfffffff, RZ, 0xc0, !PT ;  /* 0xbfffffffefef7812 */ /* 0x000fc400078ec0ff */
[----:B------:R-:W-:-:S04]  /*70440*/  LOP3.LUT R240, R240, 0xfffffffe, RZ, 0xc0, !PT ;  /* 0xfffffffef0f07812 */ /* 0x000fc800078ec0ff */
[----:B------:R-:W-:Y:S02]  /*70450*/  @P3 LOP3.LUT R240, R240, 0x1, RZ, 0xfc, !PT ;  /* 0x00000001f0f03812 */ /* 0x000fe400078efcff */
[----:B------:R-:W-:Y:S02]  /*70460*/  ISETP.LT.AND P3, PT, R12, UR34, !P2 ;  /* 0x000000220c007c0c */ /* 0x000fe4000d761270 */
[----:B------:R-:W-:Y:S02]  /*70470*/  @P5 LOP3.LUT R239, R239, 0x40000000, RZ, 0xfc, !PT ;  /* 0x40000000efef5812 */ /* 0x000fe400078efcff */
[----:B------:R-:W-:Y:S01]  /*70480*/  ISETP.LT.AND P2, PT, R9, UR35, !P2 ;  /* 0x0000002309007c0c */ /* 0x000fe2000d741270 */
[----:B------:R-:W-:Y:S01]  /*70490*/  ULDC.64 UR34, c[0x0][0x228] ;  /* 0x00008a0000227ab9 */ /* 0x000fe20000000a00 */
        /* <DEDUP_REMOVED lines=211> */
[----:B------:R-:W-:Y:S02]  /*711d0*/  ISETP.LT.AND P4, PT, R11, UR23, !P2 ;  /* 0x000000170b007c0c */ /* 0x000fe4000d781270 */
[----:B------:R-:W-:Y:S01]  /*711e0*/  ISETP.LT.AND P3, PT, R12, UR22, !P2 ;  /* 0x000000160c007c0c */ /* 0x000fe2000d761270 */
[----:B------:R-:W-:Y:S01]  /*711f0*/  ULDC.64 UR22, c[0x0][0x228] ;  /* 0x00008a0000167ab9 */ /* 0x000fe20000000a00 */
[----:B------:R-:W-:-:S07]  /*71200*/  ISETP.LT.AND P2, PT, R9, UR29, !P2 ;  /* 0x0000001d09007c0c */ /* 0x000fce000d741270 */
        /* <DEDUP_REMOVED lines=28> */
[----:B------:R-:W-:Y:S01]  /*713d0*/  ISETP.LT.AND P5, PT, R10, UR20, !P2 ;  /* 0x000000140a007c0c */ /* 0x000fe2000d7a1270 */
[----:B------:R-:W-:Y:S01]  /*713e0*/  ULDC UR20, c[0x0][0x228] ;  /* 0x00008a0000147ab9 */ /* 0x000fe20000000800 */
[----:B------:R-:W-:Y:S02]  /*713f0*/  ISETP.LT.AND P4, PT, R11, UR24, !P2 ;  /* 0x000000180b007c0c */ /* 0x000fe4000d781270 */
[----:B------:R-:W-:Y:S01]  /*71400*/  ISETP.LT.AND P3, PT, R12, UR25, !P2 ;  /* 0x000000190c007c0c */ /* 0x000fe2000d761270 */
[----:B------:R-:W-:Y:S01]  /*71410*/  ULDC.64 UR24, c[0x0][0x228] ;  /* 0x00008a0000187ab9 */ /* 0x000fe20000000a00 */
        /* <DEDUP_REMOVED lines=26> */
[----:B------:R-:W-:Y:S01]  /*715c0*/  ULDC UR23, c[0x0][0x228] ;  /* 0x00008a0000177ab9 */ /* 0x000fe20000000800 */
[----:B------:R-:W-:Y:S01]  /*715d0*/  ISETP.LT.AND P5, PT, R10, UR14, !P2 ;  /* 0x0000000e0a007c0c */ /* 0x000fe2000d7a1270 */
[----:B------:R-:W-:Y:S01]  /*715e0*/  ULDC UR14, c[0x0][0x228] ;  /* 0x00008a00000e7ab9 */ /* 0x000fe20000000800 */
[----:B------:R-:W-:-:S02]  /*715f0*/  ISETP.LT.AND P4, PT, R11, UR13, !P2 ;  /* 0x0000000d0b007c0c */ /* 0x000fc4000d781270 */
[----:B------:R-:W-:Y:S02]  /*71600*/  LOP3.LUT R237, R237, 0xbfffffff, RZ, 0xc0, !PT ;  /* 0xbfffffffeded7812 */ /* 0x000fe400078ec0ff */
[----:B------:R-:W-:-:S04]  /*71610*/  LOP3.LUT R238, R238, 0xfffffffe, RZ, 0xc0, !PT ;  /* 0xfffffffeeeee7812 */ /* 0x000fc800078ec0ff */
[----:B------:R-:W-:Y:S02]  /*71620*/  @P3 LOP3.LUT R238, R238, 0x1, RZ, 0xfc, !PT ;  /* 0x00000001eeee3812 */ /* 0x000fe400078efcff */
[----:B------:R-:W-:Y:S01]  /*71630*/  ISETP.LT.AND P3, PT, R12, UR12, !P2 ;  /* 0x0000000c0c007c0c */ /* 0x000fe2000d761270 */
[----:B------:R-:W-:Y:S01]  /*71640*/  ULDC.64 UR12, c[0x0][0x228] ;  /* 0x00008a00000c7ab9 */ /* 0x000fe20000000a00 */
        /* <DEDUP_REMOVED lines=14> */
[----:B------:R-:W-:Y:S02]  /*71730*/  ISETP.LT.AND P4, PT, R11, UR7, !P2 ;  /* 0x000000070b007c0c */ /* 0x000fe4000d781270 */
[----:B------:R-:W-:Y:S01]  /*71740*/  ISETP.LT.AND P3, PT, R12, UR6, !P2 ;  /* 0x000000060c007c0c */ /* 0x000fe2000d761270 */
[----:B------:R-:W-:Y:S01]  /*71750*/  ULDC.64 UR6, c[0x0][0x228] ;  /* 0x00008a0000067ab9 */ /* 0x000fe20000000a00 */
        /* <DEDUP_REMOVED lines=120> */
[----:B------:R-:W-:Y:S01]  /*71ee0*/  ISETP.LT.AND P4, PT, R11, UR30, !P2 ;  /* 0x0000001e0b007c0c */ /* 0x000fe2000d781270 */
[----:B------:R-:W-:Y:S01]  /*71ef0*/  ULDC.64 UR30, c[0x0][0x228] ;  /* 0x00008a00001e7ab9 */ /* 0x000fe20000000a00 */
        /* <DEDUP_REMOVED lines=283> */
[----:B------:R-:W-:-:S02]  /*730b0*/  ISETP.LT.AND P4, PT, R11, UR14, !P2 ;  /* 0x0000000e0b007c0c */ /* 0x000fc4000d781270 */
[----:B------:R-:W-:Y:S02]  /*730c0*/  LOP3.LUT R234, R234, 0xbfffffff, RZ, 0xc0, !PT ;  /* 0xbfffffffeaea7812 */ /* 0x000fe400078ec0ff */
[----:B------:R-:W-:-:S04]  /*730d0*/  LOP3.LUT R235, R235, 0xfffffffe, RZ, 0xc0, !PT ;  /* 0xfffffffeebeb7812 */ /* 0x000fc800078ec0ff */
[----:B------:R-:W-:Y:S02]  /*730e0*/  @P3 LOP3.LUT R235, R235, 0x1, RZ, 0xfc, !PT ;  /* 0x00000001ebeb3812 */ /* 0x000fe400078efcff */
[----:B------:R-:W-:Y:S01]  /*730f0*/  ISETP.LT.AND P3, PT, R12, UR15, !P2 ;  /* 0x0000000f0c007c0c */ /* 0x000fe2000d761270 */
[----:B------:R-:W-:Y:S01]  /*73100*/  ULDC.64 UR14, c[0x0][0x228] ;  /* 0x00008a00000e7ab9 */ /* 0x000fe20000000a00 */
[----:B------:R-:W-:Y:S02]  /*73110*/  @P5 LOP3.LUT R234, R234, 0x40000000, RZ, 0xfc, !PT ;  /* 0x40000000eaea5812 */ /* 0x000fe400078efcff */
[----:B------:R-:W-:Y:S02]  /*73120*/  ISETP.LT.AND P2, PT, R9, UR16, !P2 ;  /* 0x0000001009007c0c */ /* 0x000fe4000d741270 */
        /* <DEDUP_REMOVED lines=104> */
[----:B------:R-:W-:-:S02]  /*737b0*/  ISETP.LT.AND P3, PT, R12, UR31, !P2 ;  /* 0x0000001f0c007c0c */ /* 0x000fc4000d761270 */
        /* <DEDUP_REMOVED lines=317> */
[----:B------:R-:W-:-:S02]  /*74b90*/  ISETP.LT.AND P4, PT, R11, UR19, !P2 ;  /* 0x000000130b007c0c */ /* 0x000fc4000d781270 */
[----:B------:R-:W-:Y:S02]  /*74ba0*/  LOP3.LUT R231, R231, 0xbfffffff, RZ, 0xc0, !PT ;  /* 0xbfffffffe7e77812 */ /* 0x000fe400078ec0ff */
[----:B------:R-:W-:-:S04]  /*74bb0*/  LOP3.LUT R232, R232, 0xfffffffe, RZ, 0xc0, !PT ;  /* 0xfffffffee8e87812 */ /* 0x000fc800078ec0ff */
[----:B------:R-:W-:Y:S02]  /*74bc0*/  @P3 LOP3.LUT R232, R232, 0x1, RZ, 0xfc, !PT ;  /* 0x00000001e8e83812 */ /* 0x000fe400078efcff */
[----:B------:R-:W-:Y:S01]  /*74bd0*/  ISETP.LT.AND P3, PT, R12, UR24, !P2 ;  /* 0x000000180c007c0c */ /* 0x000fe2000d761270 */
[----:B------:R-:W-:Y:S01]  /*74be0*/  ULDC UR24, c[0x0][0x228] ;  /* 0x00008a0000187ab9 */ /* 0x000fe20000000800 */
        /* <DEDUP_REMOVED lines=121> */
[----:B------:R-:W-:Y:S01]  /*75380*/  ULDC.64 UR20, c[0x0][0x228] ;  /* 0x00008a0000147ab9 */ /* 0x000fe20000000a00 */
        /* <DEDUP_REMOVED lines=849> */
[----:B------:R-:W-:Y:S01]  /*788a0*/  ULDC UR20, c[0x0][0x228] ;  /* 0x00008a0000147ab9 */ /* 0x000fe20000000800 */
[----:B------:R-:W-:Y:S01]  /*788b0*/  ISETP.LT.AND P4, PT, R12, UR18, !P2 ;  /* 0x000000120c007c0c */ /* 0x000fe2000d781270 */
[----:B------:R-:W-:-:S08]  /*788c0*/  ULDC UR18, c[0x0][0x228] ;  /* 0x00008a0000127ab9 */ /* 0x000fd00000000800 */
[----:B------:R-:W-:Y:S02]  /*788d0*/  @P3 LOP3.LUT R225, R225, 0x4, RZ, 0xfc, !PT ;  /* 0x00000004e1e13812 */ /* 0x000fe400078efcff */
[----:B------:R-:W-:Y:S01]  /*788e0*/  ISETP.LT.AND P3, PT, R9, UR61, !P2 ;  /* 0x0000003d09007c0c */ /* 0x000fe2000d761270 */
[----:B------:R-:W-:Y:S01]  /*788f0*/  ULDC UR61, c[0x0][0x228] ;  /* 0x00008a00003d7ab9 */ /* 0x000fe20000000800 */
[----:B------:R-:W-:Y:S01]  /*78900*/  ISETP.GE.AND P2, PT, R16, UR21, PT ;  /* 0x0000001510007c0c */ /* 0x000fe2000bf46270 */
[----:B------:R-:W-:Y:S01]  /*78910*/  VIADD R16, R8, 0x89 ;  /* 0x0000008908107836 */ /* 0x000fe20000000000 */
[----:B------:R-:W-:-:S04]  /*78920*/  LOP3.LUT R225, R225, 0xfffffffd, RZ, 0xc0, !PT ;  /* 0xfffffffde1e17812 */ /* 0x000fc800078ec0ff */
[----:B------:R-:W-:Y:S02]  /*78930*/  @P5 LOP3.LUT R225, R225, 0x2, RZ, 0xfc, !PT ;  /* 0x00000002e1e15812 */ /* 0x000fe400078efcff */
[----:B------:R-:W-:Y:S02]  /*78940*/  ISETP.LT.AND P5, PT, R11, UR20, !P2 ;  /* 0x000000140b007c0c */ /* 0x000fe4000d7a1270 */
[----:B------:R-:W-:Y:S02]  /*78950*/  LOP3.LUT R225, R225, 0xfffffffe, RZ, 0xc0, !PT ;  /* 0xfffffffee1e17812 */ /* 0x000fe400078ec0ff */
[----:B------:R-:W-:Y:S02]  /*78960*/  @P3 LOP3.LUT R224, R224, 0x80000000, RZ, 0xfc, !PT ;  /* 0x80000000e0e03812 */ /* 0x000fe400078efcff */
[----:B------:R-:W-:Y:S02]  /*78970*/  ISETP.LT.AND P3, PT, R10, UR26, !P2 ;  /* 0x0000001a0a007c0c */ /* 0x000fe4000d761270 */
[----:B------:R-:W-:-:S02]  /*78980*/  LOP3.LUT R224, R224, 0xbfffffff, RZ, 0xc0, !PT ;  /* 0xbfffffffe0e07812 */ /* 0x000fc400078ec0ff */
[----:B------:R-:W-:Y:S02]  /*78990*/  @P4 LOP3.LUT R225, R225, 0x1, RZ, 0xfc, !PT ;  /* 0x00000001e1e14812 */ /* 0x000fe400078efcff */
[----:B------:R-:W-:-:S07]  /*789a0*/  ISETP.LT.AND P4, PT, R12, UR18, !P2 ;  /* 0x000000120c007c0c */ /* 0x000fce000d781270 */
[----:B------:R-:W-:Y:S02]  /*789b0*/  @P3 LOP3.LUT R224, R224, 0x40000000, RZ, 0xfc, !PT ;  /* 0x40000000e0e03812 */ /* 0x000fe400078efcff */
[----:B------:R-:W-:Y:S02]  /*789c0*/  ISETP.LT.AND P3, PT, R9, UR61, !P2 ;  /* 0x0000003d09007c0c */ /* 0x000fe4000d761270 */
[----:B------:R-:W-:Y:S02]  /*789d0*/  LOP3.LUT R224, R224, 0xdfffffff, RZ, 0xc0, !PT ;  /* 0xdfffffffe0e07812 */ /* 0x000fe400078ec0ff */
[----:B------:R-:W-:Y:S01]  /*789e0*/  ISETP.GE.AND P2, PT, R15, UR23, PT ;  /* 0x000000170f007c0c */ /* 0x000fe2000bf46270 */
[----:B------:R-:W-:Y:S01]  /*789f0*/  VIADD R15, R8, 0x88 ;  /* 0x00000088080f7836 */ /* 0x000fe20000000000 */
        /* <DEDUP_REMOVED lines=8> */
[----:B------:R-:W-:-:S11]  /*78a80*/  LOP3.LUT R224, R224, 0xfbffffff, RZ, 0xc0, !PT ;  /* 0xfbffffffe0e07812 */ /* 0x000fd600078ec0ff */
        /* <DEDUP_REMOVED lines=86> */
[----:B------:R-:W-:Y:S02]  /*78ff0*/  ISETP.GE.AND P2, PT, R16, UR37, PT ;  /* 0x0000002510007c0c */ /* 0x000fe4000bf46270 */
        /* <DEDUP_REMOVED lines=22> */
[----:B------:R-:W-:-:S04]  /*79160*/  @P5 LOP3.LUT R223, R223, 0x4000000, RZ, 0xfc, !PT ;  /* 0x04000000dfdf5812 */ /* 0x000fc800078efcff */
[----:B------:R-:W-:-:S04]  /*79170*/  LOP3.LUT R223, R223, 0xfeffffff, RZ, 0xc0, !PT ;  /* 0xfeffffffdfdf7812 */ /* 0x000fc800078ec0ff */
[----:B------:R-:W-:-:S04]  /*79180*/  LOP3.LUT R223, R223, 0xfdffffff, RZ, 0xc0, !PT ;  /* 0xfdffffffdfdf7812 */ /* 0x000fc800078ec0ff */
[----:B------:R-:W-:-:S04]  /*79190*/  @P4 LOP3.LUT R223, R223, 0x2000000, RZ, 0xfc, !PT ;  /* 0x02000000dfdf4812 */ /* 0x000fc800078efcff */
[----:B------:R-:W-:Y:S01]  /*791a0*/  @P3 LOP3.LUT R223, R223, 0x1000000, RZ, 0xfc, !PT ;  /* 0x01000000dfdf3812 */ /* 0x000fe200078efcff */
[----:B------:R-:W4:Y:S01]  /*791b0*/  LDL.LU R186, [R1+0x1678] ;  /* 0x0016780001ba7983 */ /* 0x000f220000300800 */
[----:B------:R-:W-:Y:S01]  /*791c0*/  ULDC UR5, c[0x0][0x248] ;  /* 0x0000920000057ab9 */ /* 0x000fe20000000800 */
[----:B------:R-:W-:Y:S01]  /*791d0*/  ULDC UR12, c[0x0][0x228] ;  /* 0x00008a00000c7ab9 */ /* 0x000fe20000000800 */
[----:B------:R-:W-:Y:S01]  /*791e0*/  ULDC UR16, c[0x0][0x228] ;  /* 0x00008a0000107ab9 */ /* 0x000fe20000000800 */
        /* <DEDUP_REMOVED lines=81> */
[----:B------:R-:W-:Y:S04]  /*79700*/  STL [R1+0x51e0], R30 ;  /* 0x0051e01e01007387 */ /* 0x000fe80000100800 */
[----:B--2---:R-:W-:Y:S04]  /*79710*/  STL [R1+0x51dc], R29 ;  /* 0x0051dc1d01007387 */ /* 0x004fe80000100800 */
[----:B---3--:R-:W-:Y:S04]  /*79720*/  STL [R1+0x51d8], R28 ;  /* 0x0051d81c01007387 */ /* 0x008fe80000100800 */
[----:B------:R-:W-:Y:S04]  /*79730*/  STL [R1+0x51d4], R27 ;  /* 0x0051d41b01007387 */ /* 0x000fe80000100800 */
[----:B------:R-:W-:Y:S04]  /*79740*/  STL [R1+0x51d0], R26 ;  /* 0x0051d01a01007387 */ /* 0x000fe80000100800 */
[----:B------:R-:W-:Y:S04]  /*79750*/  STL [R1+0x51cc], R25 ;  /* 0x0051cc1901007387 */ /* 0x000fe80000100800 */
[----:B------:R4:W-:Y:S02]  /*79760*/  STL [R1+0x51c8], R24 ;  /* 0x0051c81801007387 */ /* 0x0009e40000100800 */
[----:B----4-:R-:W-:Y:S01]  /*79770*/  F2FP.SATFINITE.E5M2.F32.PACK_AB_MERGE_C R24, R185, R186, RZ ;  /* 0x000000bab918723e */ /* 0x010fe200048060ff */
[----:B------:R-:W-:-:S04]  /*79780*/  IMAD.MOV.U32 R185, RZ, RZ, R184 ;  /* 0x000000ffffb97224 */ /* 0x000fc800078e00b8 */
[----:B------:R0:W-:Y:S01]  /*79790*/  STL [R1+0x4cb4], R24 ;  /* 0x004cb41801007387 */ /* 0x0001e20000100800 */
        /* <DEDUP_REMOVED lines=14> */
[----:B------:R-:W-:-:S05]  /*79880*/  SHF.R.S32.HI R154, RZ, 0x1f, R153 ;  /* 0x0000001fff9a7819 */ /* 0x000fca0000011499 */
[----:B------:R-:W-:-:S05]  /*79890*/  IMAD.X R25, R154, 0x1, R13, P3 ;  /* 0x000000019a197824 */ /* 0x000fca00018e060d */
[----:B------:R0:W-:Y:S04]  /*798a0*/  STL.64 [R1+0x3190], R24 ;  /* 0x0031901801007387 */ /* 0x0001e80000100a00 */
[----:B------:R-:W0:Y:S04]  /*798b0*/  LDL.LU R187, [R1+0x1680] ;  /* 0x0016800001bb7983 */ /* 0x000e280000300800 */
[----:B------:R-:W0:Y:S02]  /*798c0*/  LDL.LU R186, [R1+0x1684] ;  /* 0x0016840001ba7983 */ /* 0x000e240000300800 */
[----:B0-----:R-:W-:-:S05]  /*798d0*/  F2FP.SATFINITE.E5M2.F32.PACK_AB_MERGE_C R24, R186, R187, RZ ;  /* 0x000000bbba18723e */ /* 0x001fca00048060ff */
[----:B------:R0:W-:Y:S04]  /*798e0*/  STL [R1+0x4c2c], R24 ;  /* 0x004c2c1801007387 */ /* 0x0001e80000100800 */
[----:B------:R-:W0:Y:S04]  /*798f0*/  LDL.LU R187, [R1+0x1688] ;  /* 0x0016880001bb7983 */ /* 0x000e280000300800 */
[----:B------:R-:W0:Y:S02]  /*79900*/  LDL.LU R186, [R1+0x168c] ;  /* 0x00168c0001ba7983 */ /* 0x000e240000300800 */
[----:B0-----:R-:W-:-:S05]  /*79910*/  F2FP.SATFINITE.E5M2.F32.PACK_AB_MERGE_C R24, R186, R187, RZ ;  /* 0x000000bbba18723e */ /* 0x001fca00048060ff */
[----:B------:R0:W-:Y:S02]  /*79920*/  STL [R1+0x4c48], R24 ;  /* 0x004c481801007387 */ /* 0x0001e40000100800 */
[----:B0-----:R-:W-:-:S05]  /*79930*/  IADD3 R24, P3, R153, R0, RZ ;  /* 0x0000000099187210 */ /* 0x001fca0007f7e0ff */
        /* <DEDUP_REMOVED lines=25> */
[----:B------:R-:W0:Y:S01]  /*79ad0*/  LDL.LU R186, [R1+0x16b4] ;  /* 0x0016b40001ba7983 */ /* 0x000e220000300800 */
[----:B------:R-:W-:Y:S01]  /*79ae0*/  VIADD R153, R153, UR5 ;  /* 0x0000000599997c36 */ /* 0x000fe20008000000 */
[----:B------:R-:W-:-:S04]  /*79af0*/  ULDC UR5, c[0x0][0x248] ;  /* 0x0000920000057ab9 */ /* 0x000fc80000000800 */
[----:B------:R-:W-:Y:S02]  /*79b00*/  SHF.R.S32.HI R154, RZ, 0x1f, R153 ;  /* 0x0000001fff9a7819 */ /* 0x000fe40000011499 */
[----:B0-----:R-:W-:Y:S01]  /*79b10*/  F2FP.SATFINITE.E5M2.F32.PACK_AB_MERGE_C R24, R186, R187, RZ ;  /* 0x000000bbba18723e */ /* 0x001fe200048060ff */
[----:B------:R-:W-:Y:S02]  /*79b20*/  IMAD.MOV.U32 R187, RZ, RZ, R185 ;  /* 0x000000ffffbb7224 */ /* 0x000fe400078e00b9 */
[----:B------:R-:W-:Y:S02]  /*79b30*/  IMAD.MOV.U32 R186, RZ, RZ, R184 ;  /* 0x000000ffffba7224 */ /* 0x000fe400078e00b8 */
[----:B------:R-:W-:Y:S01]  /*79b40*/  IMAD.MOV.U32 R185, RZ, RZ, R183 ;  /* 0x000000ffffb97224 */ /* 0x000fe200078e00b7 */
[----:B------:R0:W-:Y:S01]  /*79b50*/  STL [R1+0x4b50], R24 ;  /* 0x004b501801007387 */ /* 0x0001e20000100800 */
[----:B------:R-:W-:Y:S02]  /*79b60*/  IMAD.MOV.U32 R184, RZ, RZ, R182 ;  /* 0x000000ffffb87224 */ /* 0x000fe400078e00b6 */
[----:B------:R-:W-:-:S02]  /*79b70*/  IMAD.MOV.U32 R183, RZ, RZ, R181 ;  /* 0x000000ffffb77224 */ /* 0x000fc400078e00b5 */
[----:B------:R-:W-:Y:S02]  /*79b80*/  IMAD.MOV.U32 R182, RZ, RZ, R180 ;  /* 0x000000ffffb67224 */ /* 0x000fe400078e00b4 */
[----:B------:R-:W-:Y:S02]  /*79b90*/  IMAD.MOV.U32 R181, RZ, RZ, R179 ;  /* 0x000000ffffb57224 */ /* 0x000fe400078e00b3 */
[----:B------:R-:W-:Y:S01]  /*79ba0*/  IMAD.MOV.U32 R180, RZ, RZ, R178 ;  /* 0x000000ffffb47224 */ /* 0x000fe200078e00b2 */
[----:B0-----:R-:W-:Y:S01]  /*79bb0*/  F2FP.SATFINITE.E5M2.F32.PACK_AB_MERGE_C R24, R186, R187, RZ ;  /* 0x000000bbba18723e */ /* 0x001fe200048060ff */
[----:B------:R-:W-:Y:S02]  /*79bc0*/  IMAD.MOV.U32 R179, RZ, RZ, R169 ;  /* 0x000000ffffb37224 */ /* 0x000fe400078e00a9 */
[----:B------:R-:W-:Y:S02]  /*79bd0*/  IMAD.MOV.U32 R178, RZ, RZ, R168 ;  /* 0x000000ffffb27224 */ /* 0x000fe400078e00a8 */
[----:B------:R-:W-:-:S02]  /*79be0*/  IMAD.MOV.U32 R169, RZ, RZ, R167 ;  /* 0x000000ffffa97224 */ /* 0x000fc400078e00a7 */
[----:B------:R-:W-:Y:S02]  /*79bf0*/  IMAD.MOV.U32 R168, RZ, RZ, R166 ;  /* 0x000000ffffa87224 */ /* 0x000fe400078e00a6 */
[----:B------:R-:W-:Y:S02]  /*79c00*/  IMAD.MOV.U32 R167, RZ, RZ, R165 ;  /* 0x000000ffffa77224 */ /* 0x000fe400078e00a5 */
[----:B------:R-:W-:Y:S01]  /*79c10*/  IMAD.MOV.U32 R166, RZ, RZ, R163 ;  /* 0x000000ffffa67224 */ /* 0x000fe200078e00a3 */
[----:B------:R-:W2:Y:S04]  /*79c20*/  LDL.LU R165, [R1+0x17c0] ;  /* 0x0017c00001a57983 */ /* 0x000ea80000300800 */
[----:B------:R-:W3:Y:S04]  /*79c30*/  LDL.LU R163, [R1+0x17c4] ;  /* 0x0017c40001a37983 */ /* 0x000ee80000300800 */
        /* <DEDUP_REMOVED lines=45> */
[----:B------:R0:W-:Y:S01]  /*79f10*/  STL [R1+0x4a04], R24 ;  /* 0x004a041801007387 */ /* 0x0001e20000100800 */
[----:B------:R-:W-:Y:S02]  /*79f20*/  IMAD.MOV.U32 R185, RZ, RZ, R181 ;  /* 0x000000ffffb97224 */ /* 0x000fe400078e00b5 */
[----:B------:R-:W-:-:S02]  /*79f30*/  IMAD.MOV.U32 R184, RZ, RZ, R180 ;  /* 0x000000ffffb87224 */ /* 0x000fc400078e00b4 */
[----:B------:R-:W-:Y:S02]  /*79f40*/  IMAD.MOV.U32 R181, RZ, RZ, R179 ;  /* 0x000000ffffb57224 */ /* 0x000fe400078e00b3 */
[----:B------:R-:W-:Y:S01]  /*79f50*/  IMAD.MOV.U32 R180, RZ, RZ, R178 ;  /* 0x000000ffffb47224 */ /* 0x000fe200078e00b2 */
[----:B------:R-:W4:Y:S01]  /*79f60*/  LDL.LU R179, [R1+0x1750] ;  /* 0x0017500001b37983 */ /* 0x000f220000300800 */
[----:B0-----:R-:W-:-:S03]  /*79f70*/  F2FP.SATFINITE.E5M2.F32.PACK_AB_MERGE_C R24, R186, R187, RZ ;  /* 0x000000bbba18723e */ /* 0x001fc600048060ff */
[----:B------:R-:W2:Y:S04]  /*79f80*/  LDL.LU R178, [R1+0x1754] ;  /* 0x0017540001b27983 */ /* 0x000ea80000300800 */
        /* <DEDUP_REMOVED lines=28> */
[----:B0-----:R-:W-:Y:S01]  /*7a150*/  F2FP.SATFINITE.E5M2.F32.PACK_AB_MERGE_C R24, R186, R187, RZ ;  /* 0x000000bbba18723e */ /* 0x001fe200048060ff */
[----:B------:R-:W-:-:S02]  /*7a160*/  IMAD.MOV.U32 R187, RZ, RZ, R185 ;  /* 0x000000ffffbb7224 */ /* 0x000fc400078e00b9 */
[----:B------:R-:W-:Y:S02]  /*7a170*/  IMAD.MOV.U32 R186, RZ, RZ, R184 ;  /* 0x000000ffffba7224 */ /* 0x000fe400078e00b8 */
[----:B------:R-:W-:Y:S01]  /*7a180*/  IMAD.MOV.U32 R185, RZ, RZ, R181 ;  /* 0x000000ffffb97224 */ /* 0x000fe200078e00b5 */
[----:B------:R0:W-:Y:S01]  /*7a190*/  STL [R1+0x4938], R24 ;  /* 0x0049381801007387 */ /* 0x0001e20000100800 */
[----:B------:R-:W-:Y:S02]  /*7a1a0*/  IMAD.MOV.U32 R184, RZ, RZ, R180 ;  /* 0x000000ffffb87224 */ /* 0x000fe400078e00b4 */
[----:B----4-:R-:W-:Y:S02]  /*7a1b0*/  IMAD.MOV.U32 R181, RZ, RZ, R179 ;  /* 0x000000ffffb57224 */ /* 0x010fe400078e00b3 */
[----:B--2---:R-:W-:Y:S01]  /*7a1c0*/  IMAD.MOV.U32 R180, RZ, RZ, R178 ;  /* 0x000000ffffb47224 */ /* 0x004fe200078e00b2 */
[----:B------:R-:W2:Y:S04]  /*7a1d0*/  LDL.LU R179, [R1+0x1758] ;  /* 0x0017580001b37983 */ /* 0x000ea80000300800 */
[----:B------:R-:W4:Y:S01]  /*7a1e0*/  LDL.LU R178, [R1+0x175c] ;  /* 0x00175c0001b27983 */ /* 0x000f220000300800 */
[C---:B0-----:R-:W-:Y:S01]  /*7a1f0*/  IADD3 R24, P3, R153.reuse, R4, RZ ;  /* 0x0000000499187210 */ /* 0x041fe20007f7e0ff */
[----:B------:R-:W-:Y:S01]  /*7a200*/  VIADD R153, R153, UR5 ;  /* 0x0000000599997c36 */ /* 0x000fe20008000000 */
[----:B------:R-:W-:-:S03]  /*7a210*/  ULDC UR5, c[0x0][0x248] ;  /* 0x0000920000057ab9 */ /* 0x000fc60000000800 */
[----:B------:R-:W-:-:S05]  /*7a220*/  IMAD.X R25, R154, 0x1, R3, P3 ;  /* 0x000000019a197824 */ /* 0x000fca00018e0603 */
[----:B------:R0:W-:Y:S02]  /*7a230*/  STL.64 [R1+0x30f0], R24 ;  /* 0x0030f01801007387 */ /* 0x0001e40000100a00 */
[----:B0-----:R-:W-:Y:S02]  /*7a240*/  F2FP.SATFINITE.E5M2.F32.PACK_AB_MERGE_C R25, R186, R187, RZ ;  /* 0x000000bbba19723e */ /* 0x001fe400048060ff */
[----:B------:R-:W-:Y:S01]  /*7a250*/  F2FP.SATFINITE.E5M2.F32.PACK_AB_MERGE_C R24, R184, R185, RZ ;  /* 0x000000b9b818723e */ /* 0x000fe200048060ff */
[----:B------:R-:W-:Y:S02]  /*7a260*/  IMAD.MOV.U32 R185, RZ, RZ, R171 ;  /* 0x000000ffffb97224 */ /* 0x000fe400078e00ab */
[----:B------:R-:W-:Y:S01]  /*7a270*/  STL [R1+0x4954], R25 ;  /* 0x0049541901007387 */ /* 0x000fe20000100800 */
[----:B------:R-:W-:-:S03]  /*7a280*/  IMAD.MOV.U32 R184, RZ, RZ, R170 ;  /* 0x000000ffffb87224 */ /* 0x000fc600078e00aa */
[----:B------:R0:W-:Y:S02]  /*7a290*/  STL [R1+0x48f0], R24 ;  /* 0x0048f01801007387 */ /* 0x0001e40000100800 */
[----:B0-----:R-:W-:-:S05]  /*7a2a0*/  F2FP.SATFINITE.E5M2.F32.PACK_AB_MERGE_C R24, R182, R183, RZ ;  /* 0x000000b7b618723e */ /* 0x001fca00048060ff */
[----:B------:R0:W-:Y:S04]  /*7a2b0*/  STL [R1+0x4904], R24 ;  /* 0x0049041801007387 */ /* 0x0001e80000100800 */
[----:B------:R-:W3:Y:S04]  /*7a2c0*/  LDL.LU R171, [R1+0x1748] ;  /* 0x0017480001ab7983 */ /* 0x000ee80000300800 */
[----:B------:R-:W3:Y:S01]  /*7a2d0*/  LDL.LU R170, [R1+0x174c] ;  /* 0x00174c0001aa7983 */ /* 0x000ee20000300800 */
[----:B------:R-:W-:Y:S01]  /*7a2e0*/  IMAD.MOV.U32 R183, RZ, RZ, R181 ;  /* 0x000000ffffb77224 */ /* 0x000fe200078e00b5 */
[----:B------:R-:W-:Y:S01]  /*7a2f0*/  SHF.R.S32.HI R154, RZ, 0x1f, R153 ;  /* 0x0000001fff9a7819 */ /* 0x000fe20000011499 */
[----:B------:R-:W-:Y:S01]  /*7a300*/  IMAD.MOV.U32 R182, RZ, RZ, R180 ;  /* 0x000000ffffb67224 */ /* 0x000fe200078e00b4 */
[----:B0-----:R-:W-:-:S05]  /*7a310*/  IADD3 R24, P3, R153, R2, RZ ;  /* 0x0000000299187210 */ /* 0x001fca0007f7e0ff */
[----:B------:R-:W-:Y:S02]  /*7a320*/  IMAD.X R25, R154, 0x1, R13, P3 ;  /* 0x000000019a197824 */ /* 0x000fe400018e060d */
[----:B--2---:R-:W-:Y:S02]  /*7a330*/  IMAD.MOV.U32 R181, RZ, RZ, R179 ;  /* 0x000000ffffb57224 */ /* 0x004fe400078e00b3 */
[----:B------:R-:W2:Y:S01]  /*7a340*/  LDL.LU R179, [R1+0x1760] ;  /* 0x0017600001b37983 */ /* 0x000ea20000300800 */
[----:B----4-:R-:W-:-:S03]  /*7a350*/  IMAD.MOV.U32 R180, RZ, RZ, R178 ;  /* 0x000000ffffb47224 */ /* 0x010fc600078e00b2 */
[----:B------:R-:W2:Y:S04]  /*7a360*/  LDL.LU R178, [R1+0x1764] ;  /* 0x0017640001b27983 */ /* 0x000ea80000300800 */
[----:B------:R0:W-:Y:S02]  /*7a370*/  STL.64 [R1+0x30d0], R24 ;  /* 0x0030d01801007387 */ /* 0x0001e40000100a00 */
[----:B0-----:R-:W-:-:S05]  /*7a380*/  F2FP.SATFINITE.E5M2.F32.PACK_AB_MERGE_C R25, R184, R185, RZ ;  /* 0x000000b9b819723e */ /* 0x001fca00048060ff */
[----:B------:R-:W-:Y:S01]  /*7a390*/  STL [R1+0x48c4], R25 ;  /* 0x0048c41901007387 */ /* 0x000fe20000100800 */
[----:B------:R-:W-:Y:S02]  /*7a3a0*/  F2FP.SATFINITE.E5M2.F32.PACK_AB_MERGE_C R27, R182, R183, RZ ;  /* 0x000000b7b61b723e */ /* 0x000fe400048060ff */
[----:B---3--:R-:W-:-:S05]  /*7a3b0*/  F2FP.SATFINITE.E5M2.F32.PACK_AB_MERGE_C R24, R170, R171, RZ ;  /* 0x000000abaa18723e */ /* 0x008fca00048060ff */
[----:B------:R0:W-:Y:S01]  /*7a3c0*/  STL [R1+0x48d0], R24 ;  /* 0x0048d01801007387 */ /* 0x0001e20000100800 */
[----:B------:R-:W-:Y:S01]  /*7a3d0*/  IMAD.MOV.U32 R171, RZ, RZ, R169 ;  /* 0x000000ffffab7224 */ /* 0x000fe200078e00a9 */
[----:B0-----:R-:W-:Y:S01]  /*7a3e0*/  IADD3 R24, P3, R153, R0, RZ ;  /* 0x0000000099187210 */ /* 0x001fe20007f7e0ff */
[----:B------:R-:W-:Y:S02]  /*7a3f0*/  IMAD.MOV.U32 R169, RZ, RZ, R167 ;  /* 0x000000ffffa97224 */ /* 0x000fe400078e00a7 */
[----:B------:R-:W-:Y:S01]  /*7a400*/  IMAD.MOV.U32 R170, RZ, RZ, R168 ;  /* 0x000000ffffaa7224 */ /* 0x000fe200078e00a8 */
[----:B------:R-:W3:Y:S01]  /*7a410*/  LDL.LU R167, [R1+0x1788] ;  /* 0x0017880001a77983 */ /* 0x000ee20000300800 */
[----:B------:R-:W-:Y:S02]  /*7a420*/  IMAD.X R25, R154, 0x1, R7, P3 ;  /* 0x000000019a197824 */ /* 0x000fe400018e0607 */
[----:B------:R-:W-:-:S03]  /*7a430*/  IMAD.MOV.U32 R168, RZ, RZ, R166 ;  /* 0x000000ffffa87224 */ /* 0x000fc600078e00a6 */
[----:B------:R0:W-:Y:S04]  /*7a440*/  STL.64 [R1+0x30c0], R24 ;  /* 0x0030c01801007387 */ /* 0x0001e80000100a00 */
[----:B------:R-:W3:Y:S01]  /*7a450*/  LDL.LU R166, [R1+0x178c] ;  /* 0x00178c0001a67983 */ /* 0x000ee20000300800 */
[----:B------:R-:W-:Y:S02]  /*7a460*/  F2FP.SATFINITE.E5M2.F32.PACK_AB_MERGE_C R26, R180, R181, RZ ;  /* 0x000000b5b41a723e */ /* 0x000fe400048060ff */
[----:B0-----:R-:W-:Y:S01]  /*7a470*/  IADD3 R24, P3, R153, R6, RZ ;  /* 0x0000000699187210 */ /* 0x001fe20007f7e0ff */
[----:B------:R-:W-:Y:S04]  /*7a480*/  STL [R1+0x48b4], R27 ;  /* 0x0048b41b01007387 */ /* 0x000fe80000100800 */
[----:B------:R-:W-:Y:S01]  /*7a490*/  IMAD.X R25, R154, 0x1, R5, P3 ;  /* 0x000000019a197824 */ /* 0x000fe200018e0605 */
[----:B------:R-:W-:Y:S04]  /*7a4a0*/  STL [R1+0x48bc], R26 ;  /* 0x0048bc1a01007387 */ /* 0x000fe80000100800 */
[----:B------:R2:W-:Y:S02]  /*7a4b0*/  STL.64 [R1+0x30b8], R24 ;  /* 0x0030b81801007387 */ /* 0x0005e40000100a00 */
[----:B--2---:R-:W-:-:S05]  /*7a4c0*/  F2FP.SATFINITE.E5M2.F32.PACK_AB_MERGE_C R24, R178, R179, RZ ;  /* 0x000000b3b218723e */ /* 0x004fca00048060ff */
[----:B------:R0:W-:Y:S02]  /*7a4d0*/  STL [R1+0x4884], R24 ;  /* 0x0048841801007387 */ /* 0x0001e40000100800 */
[----:B0-----:R-:W-:-:S05]  /*7a4e0*/  IADD3 R24, P3, R153, R4, RZ ;  /* 0x0000000499187210 */ /* 0x001fca0007f7e0ff */
[----:B------:R-:W-:-:S05]  /*7a4f0*/  IMAD.X R25, R154, 0x1, R3, P3 ;  /* 0x000000019a197824 */ /* 0x000fca00018e0603 */
[----:B------:R0:W-:Y:S02]  /*7a500*/  STL.64 [R1+0x30b0], R24 ;  /* 0x0030b01801007387 */ /* 0x0001e40000100a00 */
[----:B0-----:R-:W-:Y:S02]  /*7a510*/  F2FP.SATFINITE.E5M2.F32.PACK_AB_MERGE_C R25, R176, R177, RZ ;  /* 0x000000b1b019723e */ /* 0x001fe400048060ff */
[----:B------:R-:W-:Y:S02]  /*7a520*/  F2FP.SATFINITE.E5M2.F32.PACK_AB_MERGE_C R24, R172, R173, RZ ;  /* 0x000000adac18723e */ /* 0x000fe400048060ff */
[----:B------:R-:W2:Y:S04]  /*7a530*/  LDL.LU R173, [R1+0x17a0] ;  /* 0x0017a00001ad7983 */ /* 0x000ea80000300800 */
[----:B------:R-:W-:Y:S04]  /*7a540*/  STL [R1+0x488c], R25 ;  /* 0x00488c1901007387 */ /* 0x000fe80000100800 */
[----:B------:R-:W2:Y:S01]  /*7a550*/  LDL.LU R172, [R1+0x17a4] ;  /* 0x0017a40001ac7983 */ /* 0x000ea20000300800 */
[----:B------:R-:W-:Y:S01]  /*7a560*/  VIADD R153, R153, UR5 ;  /* 0x0000000599997c36 */ /* 0x000fe20008000000 */
[----:B------:R-:W-:-:S02]  /*7a570*/  ULDC UR5, c[0x0][0x248] ;  /* 0x0000920000057ab9 */ /* 0x000fc40000000800 */
[----:B------:R0:W-:Y:S02]  /*7a580*/  STL [R1+0x4854], R24 ;  /* 0x0048541801007387 */ /* 0x0001e40000100800 */
[----:B------:R-:W-:Y:S02]  /*7a590*/  SHF.R.S32.HI R154, RZ, 0x1f, R153 ;  /* 0x0000001fff9a7819 */ /* 0x000fe40000011499 */
[----:B0-----:R-:W-:-:S05]  /*7a5a0*/  F2FP.SATFINITE.E5M2.F32.PACK_AB_MERGE_C R24, R170, R171, RZ ;  /* 0x000000abaa18723e */ /* 0x001fca00048060ff */
[----:B------:R0:W-:Y:S02]  /*7a5b0*/  STL [R1+0x4868], R24 ;  /* 0x0048681801007387 */ /* 0x0001e40000100800 */
[----:B0-----:R-:W-:-:S05]  /*7a5c0*/  IADD3 R24, P3, R153, R2, RZ ;  /* 0x0000000299187210 */ /* 0x001fca0007f7e0ff */
[----:B------:R-:W-:-:S05]  /*7a5d0*/  IMAD.X R25, R154, 0x1, R13, P3 ;  /* 0x000000019a197824 */ /* 0x000fca00018e060d */
[----:B------:R0:W-:Y:S02]  /*7a5e0*/  STL.64 [R1+0x3090], R24 ;  /* 0x0030901801007387 */ /* 0x0001e40000100a00 */
[----:B0-----:R-:W-:Y:S02]  /*7a5f0*/  F2FP.SATFINITE.E5M2.F32.PACK_AB_MERGE_C R25, R168, R169, RZ ;  /* 0x000000a9a819723e */ /* 0x001fe400048060ff */
[----:B---3--:R-:W-:-:S03]  /*7a600*/  F2FP.SATFINITE.E5M2.F32.PACK_AB_MERGE_C R24, R166, R167, RZ ;  /* 0x000000a7a618723e */ /* 0x008fc600048060ff */
[----:B------:R-:W-:Y:S04]  /*7a610*/  STL [R1+0x483c], R25 ;  /* 0x00483c1901007387 */ /* 0x000fe80000100800 */
[----:B------:R0:W-:Y:S04]  /*7a620*/  STL [R1+0x4840], R24 ;  /* 0x0048401801007387 */ /* 0x0001e80000100800 */
[----:B------:R-:W3:Y:S04]  /*7a630*/  LDL.LU R169, [R1+0x17c8] ;  /* 0x0017c80001a97983 */ /* 0x000ee80000300800 */
[----:B------:R-:W3:Y:S01]  /*7a640*/  LDL.LU R168, [R1+0x17cc] ;  /* 0x0017cc0001a87983 */ /* 0x000ee20000300800 */
[----:B0-----:R-:W-:Y:S01]  /*7a650*/  IADD3 R24, P3, R153, R0, RZ ;  /* 0x0000000099187210 */ /* 0x001fe20007f7e0ff */
[----:B------:R-:W-:-:S02]  /*7a660*/  IMAD.MOV.U32 R171, RZ, RZ, R165 ;  /* 0x000000ffffab7224 */ /* 0x000fc400078e00a5 */
[----:B------:R-:W4:Y:S01]  /*7a670*/  LDL.LU R167, [R1+0x17d0] ;  /* 0x0017d00001a77983 */ /* 0x000f220000300800 */
[----:B------:R-:W-:Y:S02]  /*7a680*/  IMAD.MOV.U32 R170, RZ, RZ, R163 ;  /* 0x000000ffffaa7224 */ /* 0x000fe400078e00a3 */
[----:B------:R-:W-:Y:S01]  /*7a690*/  IMAD.X R25, R154, 0x1, R7, P3 ;  /* 0x000000019a197824 */ /* 0x000fe200018e0607 */
[----:B------:R-:W4:Y:S04]  /*7a6a0*/  LDL.LU R166, [R1+0x17d4] ;  /* 0x0017d40001a67983 */ /* 0x000f280000300800 */
[----:B------:R-:W4:Y:S04]  /*7a6b0*/  LDL.LU R165, [R1+0x17d8] ;  /* 0x0017d80001a57983 */ /* 0x000f280000300800 */
[----:B------:R-:W4:Y:S04]  /*7a6c0*/  LDL.LU R163, [R1+0x17dc] ;  /* 0x0017dc0001a37983 */ /* 0x000f280000300800 */
[----:B------:R0:W-:Y:S02]  /*7a6d0*/  STL.64 [R1+0x3080], R24 ;  /* 0x0030801801007387 */ /* 0x0001e40000100a00 */
[----:B0-----:R-:W-:-:S02]  /*7a6e0*/  F2FP.SATFINITE.E5M2.F32.PACK_AB_MERGE_C R25, R174, R175, RZ ;  /* 0x000000afae19723e */ /* 0x001fc400048060ff */
[----:B------:R-:W-:Y:S02]  /*7a6f0*/  F2FP.SATFINITE.E5M2.F32.PACK_AB_MERGE_C R24, R162, R164, RZ ;  /* 0x000000a4a218723e */ /* 0x000fe400048060ff */
[----:B------:R-:W4:Y:S04]  /*7a700*/  LDL.LU R164, [R1+0x17e0] ;  /* 0x0017e00001a47983 */ /* 0x000f280000300800 */
[----:B------:R-:W-:Y:S04]  /*7a710*/  STL [R1+0x480c], R25 ;  /* 0x00480c1901007387 */ /* 0x000fe80000100800 */
[----:B------:R-:W4:Y:S04]  /*7a720*/  LDL.LU R162, [R1+0x17e4] ;  /* 0x0017e40001a27983 */ /* 0x000f280000300800 */
[----:B------:R0:W-:Y:S02]  /*7a730*/  STL [R1+0x4814], R24 ;  /* 0x0048141801007387 */ /* 0x0001e40000100800 */
[----:B0-----:R-:W-:-:S05]  /*7a740*/  IADD3 R24, P3, R153, R6, RZ ;  /* 0x0000000699187210 */ /* 0x001fca0007f7e0ff */
[----:B------:R-:W-:-:S05]  /*7a750*/  IMAD.X R25, R154, 0x1, R5, P3 ;  /* 0x000000019a197824 */ /* 0x000fca00018e0605 */
[----:B------:R0:W-:Y:S02]  /*7a760*/  STL.64 [R1+0x3078], R24 ;  /* 0x0030781801007387 */ /* 0x0001e40000100a00 */
[----:B0-----:R-:W-:-:S05]  /*7a770*/  IADD3 R24, P3, R153, R4, RZ ;  /* 0x0000000499187210 */ /* 0x001fca0007f7e0ff */
[----:B------:R-:W-:Y:S01]  /*7a780*/  IMAD.X R25, R154, 0x1, R3, P3 ;  /* 0x000000019a197824 */ /* 0x000fe200018e0603 */
[----:B--2---:R-:W-:-:S05]  /*7a790*/  F2FP.SATFINITE.E5M2.F32.PACK_AB_MERGE_C R26, R172, R173, RZ ;  /* 0x000000adac1a723e */ /* 0x004fca00048060ff */
[----:B------:R-:W-:Y:S04]  /*7a7a0*/  STL [R1+0x47dc], R26 ;  /* 0x0047dc1a01007387 */ /* 0x000fe80000100800 */
[----:B------:R0:W-:Y:S02]  /*7a7b0*/  STL.64 [R1+0x3070], R24 ;  /* 0x0030701801007387 */ /* 0x0001e40000100a00 */
[----:B0-----:R-:W-:Y:S02]  /*7a7c0*/  F2FP.SATFINITE.E5M2.F32.PACK_AB_MERGE_C R25, R160, R161, RZ ;  /* 0x000000a1a019723e */ /* 0x001fe400048060ff */
[----:B------:R-:W-:Y:S01]  /*7a7d0*/  F2FP.SATFINITE.E5M2.F32.PACK_AB_MERGE_C R24, R158, R159, RZ ;  /* 0x0000009f9e18723e */ /* 0x000fe200048060ff */
[----:B------:R-:W2:Y:S04]  /*7a7e0*/  LDL.LU R161, [R1+0x17e8] ;  /* 0x0017e80001a17983 */ /* 0x000ea80000300800 */
[----:B------:R-:W-:Y:S04]  /*7a7f0*/  STL [R1+0x47e0], R25 ;  /* 0x0047e01901007387 */ /* 0x000fe80000100800 */
[----:B------:R-:W2:Y:S04]  /*7a800*/  LDL.LU R160, [R1+0x17ec] ;  /* 0x0017ec0001a07983 */ /* 0x000ea80000300800 */
[----:B------:R0:W-:Y:S04]  /*7a810*/  STL [R1+0x47d4], R24 ;  /* 0x0047d41801007387 */ /* 0x0001e80000100800 */
[----:B------:R-:W2:Y:S04]  /*7a820*/  LDL.LU R159, [R1+0x17f0] ;  /* 0x0017f000019f7983 */ /* 0x000ea80000300800 */
[----:B------:R-:W2:Y:S01]  /*7a830*/  LDL.LU R158, [R1+0x17f4] ;  /* 0x0017f400019e7983 */ /* 0x000ea20000300800 */
[----:B0-----:R-:W-:-:S03]  /*7a840*/  F2FP.SATFINITE.E5M2.F32.PACK_AB_MERGE_C R24, R155, R157, RZ ;  /* 0x0000009d9b18723e */ /* 0x001fc600048060ff */
[----:B------:R-:W2:Y:S04]  /*7a850*/  LDL.LU R157, [R1+0x17f8] ;  /* 0x0017f800019d7983 */ /* 0x000ea80000300800 */
[----:B------:R-:W2:Y:S01]  /*7a860*/  LDL.LU R155, [R1+0x17fc] ;  /* 0x0017fc00019b7983 */ /* 0x000ea20000300800 */
[----:B------:R-:W-:Y:S01]  /*7a870*/  VIADD R153, R153, UR5 ;  /* 0x0000000599997c36 */ /* 0x000fe20008000000 */
[----:B------:R-:W-:Y:S01]  /*7a880*/  F2FP.SATFINITE.E5M2.F32.PACK_AB_MERGE_C R27, R170, R171, RZ ;  /* 0x000000abaa1b723e */ /* 0x000fe200048060ff */
[----:B------:R-:W-:Y:S01]  /*7a890*/  ULDC UR5, c[0x0][0x248] ;  /* 0x0000920000057ab9 */ /* 0x000fe20000000800 */
[----:B------:R0:W-:Y:S02]  /*7a8a0*/  STL [R1+0x47d8], R24 ;  /* 0x0047d81801007387 */ /* 0x0001e40000100800 */
[----:B------:R-:W-:-:S02]  /*7a8b0*/  SHF.R.S32.HI R154, RZ, 0x1f, R153 ;  /* 0x0000001fff9a7819 */ /* 0x000fc40000011499 */
[----:B0-----:R-:W-:-:S05]  /*7a8c0*/  IADD3 R24, P3, R153, R2, RZ ;  /* 0x0000000299187210 */ /* 0x001fca0007f7e0ff */
[----:B------:R-:W-:-:S05]  /*7a8d0*/  IMAD.X R25, R154, 0x1, R13, P3 ;  /* 0x000000019a197824 */ /* 0x000fca00018e060d */
[----:B------:R0:W-:Y:S01]  /*7a8e0*/  STL.64 [R1+0x3050], R24 ;  /* 0x0030501801007387 */ /* 0x0001e20000100a00 */
[----:B---3--:R-:W-:-:S03]  /*7a8f0*/  F2FP.SATFINITE.E5M2.F32.PACK_AB_MERGE_C R26, R168, R169, RZ ;  /* 0x000000a9a81a723e */ /* 0x008fc600048060ff */
[----:B------:R-:W-:Y:S01]  /*7a900*/  STL [R1+0x47cc], R27 ;  /* 0x0047cc1b01007387 */ /* 0x000fe20000100800 */
[----:B0-----:R-:W-:-:S03]  /*7a910*/  IADD3 R24, P3, R153, R0, RZ ;  /* 0x0000000099187210 */ /* 0x001fc60007f7e0ff */
[----:B------:R-:W-:Y:S02]  /*7a920*/  STL [R1+0x47d0], R26 ;  /* 0x0047d01a01007387 */ /* 0x000fe40000100800 */
[----:B------:R-:W-:-:S05]  /*7a930*/  IMAD.X R25, R154, 0x1, R7, P3 ;  /* 0x000000019a197824 */ /* 0x000fca00018e0607 */
[----:B------:R4:W-:Y:S04]  /*7a940*/  STL.64 [R1+0x3040], R24 ;  /* 0x0030401801007387 */ /* 0x0009e80000100a00 */
[----:B------:R-:W3:Y:S01]  /*7a950*/  LDL.LU R169, [R1+0x1400] ;  /* 0x0014000001a97983 */ /* 0x000ee20000300800 */
[----:B----4-:R-:W-:Y:S02]  /*7a960*/  F2FP.SATFINITE.E5M2.F32.PACK_AB_MERGE_C R25, R166, R167, RZ ;  /* 0x000000a7a619723e */ /* 0x010fe400048060ff */
[----:B------:R-:W-:-:S03]  /*7a970*/  F2FP.SATFINITE.E5M2.F32.PACK_AB_MERGE_C R24, R163, R165, RZ ;  /* 0x000000a5a318723e */ /* 0x000fc600048060ff */
[----:B------:R-:W-:Y:S04]  /*7a980*/  STL [R1+0x47c4], R25 ;  /* 0x0047c41901007387 */ /* 0x000fe80000100800 */
[----:B------:R-:W3:Y:S04]  /*7a990*/  LDL.LU R165, [R1+0x1404] ;  /* 0x0014040001a57983 */ /* 0x000ee80000300800 */
[----:B------:R0:W-:Y:S04]  /*7a9a0*/  STL [R1+0x47c8], R24 ;  /* 0x0047c81801007387 */ /* 0x0001e80000100800 */
[----:B------:R-:W4:Y:S04]  /*7a9b0*/  LDL.LU R168, [R1+0x1408] ;  /* 0x0014080001a87983 */ /* 0x000f280000300800 */
[----:B------:R-:W4:Y:S01]  /*7a9c0*/  LDL.LU R163, [R1+0x140c] ;  /* 0x00140c0001a37983 */ /* 0x000f220000300800 */
[----:B0-----:R-:W-:-:S05]  /*7a9d0*/  IADD3 R24, P3, R153, R6, RZ ;  /* 0x0000000699187210 */ /* 0x001fca0007f7e0ff */
[----:B------:R-:W-:-:S05]  /*7a9e0*/  IMAD.X R25, R154, 0x1, R5, P3 ;  /* 0x000000019a197824 */ /* 0x000fca00018e0605 */
[----:B------:R0:W-:Y:S04]  /*7a9f0*/  STL.64 [R1+0x3038], R24 ;  /* 0x0030381801007387 */ /* 0x0001e80000100a00 */
[----:B------:R-:W4:Y:S04]  /*7aa00*/  LDL.LU R177, [R1+0x1410] ;  /* 0x0014100001b17983 */ /* 0x000f280000300800 */
[----:B------:R-:W4:Y:S01]  /*7aa10*/  LDL.LU R167, [R1+0x1414] ;  /* 0x0014140001a77983 */ /* 0x000f220000300800 */
[----:B0-----:R-:W-:-:S05]  /*7aa20*/  F2FP.SATFINITE.E5M2.F32.PACK_AB_MERGE_C R24, R162, R164, RZ ;  /* 0x000000a4a218723e */ /* 0x001fca00048060ff */
[----:B------:R0:W-:Y:S04]  /*7aa30*/  STL [R1+0x47c0], R24 ;  /* 0x0047c01801007387 */ /* 0x0001e80000100800 */
[----:B------:R-:W4:Y:S04]  /*7aa40*/  LDL.LU R176, [R1+0x1418] ;  /* 0x0014180001b07983 */ /* 0x000f280000300800 */
[----:B------:R-:W4:Y:S04]  /*7aa50*/  LDL.LU R166, [R1+0x141c] ;  /* 0x00141c0001a67983 */ /* 0x000f280000300800 */
[----:B------:R-:W4:Y:S04]  /*7aa60*/  LDL.LU R164, [R1+0x1420] ;  /* 0x0014200001a47983 */ /* 0x000f280000300800 */
[----:B------:R-:W4:Y:S01]  /*7aa70*/  LDL.LU R162, [R1+0x1424] ;  /* 0x0014240001a27983 */ /* 0x000f220000300800 */
[----:B0-----:R-:W-:-:S05]  /*7aa80*/  IADD3 R24, P3, R153, R4, RZ ;  /* 0x0000000499187210 */ /* 0x001fca0007f7e0ff */
[----:B------:R-:W-:-:S05]  /*7aa90*/  IMAD.X R25, R154, 0x1, R3, P3 ;  /* 0x000000019a197824 */ /* 0x000fca00018e0603 */
[----:B------:R2:W-:Y:S04]  /*7aaa0*/  STL.64 [R1+0x3030], R24 ;  /* 0x0030301801007387 */ /* 0x0005e80000100a00 */
[----:B------:R-:W4:Y:S01]  /*7aab0*/  LDL.LU R173, [R1+0x1428] ;  /* 0x0014280001ad7983 */ /* 0x000f220000300800 */
[----:B------:R-:W-:Y:S01]  /*7aac0*/  VIADD R153, R153, UR5 ;  /* 0x0000000599997c36 */ /* 0x000fe20008000000 */
[----:B------:R-:W-:-:S04]  /*7aad0*/  ULDC UR5, c[0x0][0x248] ;  /* 0x0000920000057ab9 */ /* 0x000fc80000000800 */
[----:B------:R-:W-:Y:S02]  /*7aae0*/  SHF.R.S32.HI R154, RZ, 0x1f, R153 ;  /* 0x0000001fff9a7819 */ /* 0x000fe40000011499 */
[----:B--2---:R-:W-:-:S05]  /*7aaf0*/  F2FP.SATFINITE.E5M2.F32.PACK_AB_MERGE_C R25, R160, R161, RZ ;  /* 0x000000a1a019723e */ /* 0x004fca00048060ff */
[----:B------:R-:W-:Y:S04]  /*7ab00*/  STL [R1+0x47bc], R25 ;  /* 0x0047bc1901007387 */ /* 0x000fe80000100800 */
[----:B------:R-:W2:Y:S01]  /*7ab10*/  LDL.LU R172, [R1+0x142c] ;  /* 0x00142c0001ac7983 */ /* 0x000ea20000300800 */
[----:B------:R-:W-:-:S05]  /*7ab20*/  F2FP.SATFINITE.E5M2.F32.PACK_AB_MERGE_C R24, R158, R159, RZ ;  /* 0x0000009f9e18723e */ /* 0x000fca00048060ff */
[----:B------:R0:W-:Y:S04]  /*7ab30*/  STL [R1+0x47b8], R24 ;  /* 0x0047b81801007387 */ /* 0x0001e80000100800 */
[----:B------:R-:W2:Y:S04]  /*7ab40*/  LDL.LU R161, [R1+0x1430] ;  /* 0x0014300001a17983 */ /* 0x000ea80000300800 */
[----:B------:R-:W2:Y:S04]  /*7ab50*/  LDL.LU R160, [R1+0x1434] ;  /* 0x0014340001a07983 */ /* 0x000ea80000300800 */
[----:B------:R-:W2:Y:S01]  /*7ab60*/  LDL.LU R175, [R1+0x1438] ;  /* 0x0014380001af7983 */ /* 0x000ea20000300800 */
[----:B0-----:R-:W-:-:S03]  /*7ab70*/  F2FP.SATFINITE.E5M2.F32.PACK_AB_MERGE_C R24, R155, R157, RZ ;  /* 0x0000009d9b18723e */ /* 0x001fc600048060ff */
[----:B------:R-:W2:Y:S04]  /*7ab80*/  LDL.LU R174, [R1+0x143c] ;  /* 0x00143c0001ae7983 */ /* 0x000ea80000300800 */
[----:B------:R0:W-:Y:S04]  /*7ab90*/  STL [R1+0x47b4], R24 ;  /* 0x0047b41801007387 */ /* 0x0001e80000100800 */
[----:B------:R-:W2:Y:S04]  /*7aba0*/  LDL.LU R159, [R1+0x1440] ;  /* 0x00144000019f7983 */ /* 0x000ea80000300800 */
[----:B------:R-:W2:Y:S01]  /*7abb0*/  LDL.LU R158, [R1+0x1444] ;  /* 0x00144400019e7983 */ /* 0x000ea20000300800 */
[----:B0-----:R-:W-:-:S03]  /*7abc0*/  IADD3 R24, P3, R153, R2, RZ ;  /* 0x0000000299187210 */ /* 0x001fc60007f7e0ff */
[----:B------:R-:W2:Y:S02]  /*7abd0*/  LDL.LU R157, [R1+0x1448] ;  /* 0x00144800019d7983 */ /* 0x000ea40000300800 */
[----:B------:R-:W-:-:S05]  /*7abe0*/  IMAD.X R25, R154, 0x1, R13, P3 ;  /* 0x000000019a197824 */ /* 0x000fca00018e060d */
[----:B------:R0:W-:Y:S04]  /*7abf0*/  STL.64 [R1+0x3010], R24 ;  /* 0x0030101801007387 */ /* 0x0001e80000100a00 */
[----:B------:R-:W2:Y:S04]  /*7ac00*/  LDL.LU R155, [R1+0x144c] ;  /* 0x00144c00019b7983 */ /* 0x000ea80000300800 */
[----:B------:R-:W2:Y:S01]  /*7ac10*/  LDL.LU R171, [R1+0x1450] ;  /* 0x0014500001ab7983 */ /* 0x000ea20000300800 */
[----:B0-----:R-:W-:-:S03]  /*7ac20*/  IADD3 R24, P3, R153, R0, RZ ;  /* 0x0000000099187210 */ /* 0x001fc60007f7e0ff */
[----:B------:R-:W2:Y:S02]  /*7ac30*/  LDL.LU R170, [R1+0x1454] ;  /* 0x0014540001aa7983 */ /* 0x000ea40000300800 */
[----:B------:R-:W-:Y:S01]  /*7ac40*/  IMAD.X R25, R154, 0x1, R7, P3 ;  /* 0x000000019a197824 */ /* 0x000fe200018e0607 */
[----:B---3--:R-:W-:Y:S02]  /*7ac50*/  F2FP.SATFINITE.E5M2.F32.PACK_AB_MERGE_C R165, R165, R169, RZ ;  /* 0x000000a9a5a5723e */ /* 0x008fe400048060ff */
[----:B------:R-:W3:Y:S04]  /*7ac60*/  LDL.LU R169, [R1+0x1458] ;  /* 0x0014580001a97983 */ /* 0x000ee80000300800 */
[----:B------:R0:W-:Y:S01]  /*7ac70*/  STL.64 [R1+0x3000], R24 ;  /* 0x0030001801007387 */ /* 0x0001e20000100a00 */
[----:B----4-:R-:W-:-:S03]  /*7ac80*/  F2FP.SATFINITE.E5M2.F32.PACK_AB_MERGE_C R163, R163, R168, RZ ;  /* 0x000000a8a3a3723e */ /* 0x010fc600048060ff */
[----:B------:R-:W3:Y:S01]  /*7ac90*/  LDL.LU R168, [R1+0x145c] ;  /* 0x00145c0001a87983 */ /* 0x000ee20000300800 */
[----:B0-----:R-:W-:-:S05]  /*7aca0*/  IADD3 R24, P3, R153, R6, RZ ;  /* 0x0000000699187210 */ /* 0x001fca0007f7e0ff */
[----:B------:R-:W-:-:S05]  /*7acb0*/  IMAD.X R25, R154, 0x1, R5, P3 ;  /* 0x000000019a197824 */ /* 0x000fca00018e0605 */
[----:B------:R0:W-:Y:S02]  /*7acc0*/  STL.64 [R1+0x2ff8], R24 ;  /* 0x002ff81801007387 */ /* 0x0001e40000100a00 */
[----:B0-----:R-:W-:Y:S02]  /*7acd0*/  IADD3 R24, P3, R153, R4, RZ ;  /* 0x0000000499187210 */ /* 0x001fe40007f7e0ff */
[----:B------:R-:W-:-:S05]  /*7ace0*/  F2FP.SATFINITE.E5M2.F32.PACK_AB_MERGE_C R26, R162, R164, RZ ;  /* 0x000000a4a21a723e */ /* 0x000fca00048060ff */
[----:B------:R-:W-:Y:S04]  /*7acf0*/  STL [R1+0x1404], R26 ;  /* 0x0014041a01007387 */ /* 0x000fe80000100800 */
[----:B------:R-:W4:Y:S04]  /*7ad00*/  LDL.LU R164, [R1+0x1460] ;  /* 0x0014600001a47983 */ /* 0x000f280000300800 */
[----:B------:R-:W4:Y:S01]  /*7ad10*/  LDL.LU R162, [R1+0x1464] ;  /* 0x0014640001a27983 */ /* 0x000f220000300800 */
[----:B------:R-:W-:-:S05]  /*7ad20*/  IMAD.X R25, R154, 0x1, R3, P3 ;  /* 0x000000019a197824 */ /* 0x000fca00018e0603 */
[----:B------:R2:W-:Y:S01]  /*7ad30*/  STL.64 [R1+0x2ff0], R24 ;  /* 0x002ff01801007387 */ /* 0x0005e20000100a00 */
[----:B------:R-:W-:Y:S01]  /*7ad40*/  VIADD R153, R153, UR5 ;  /* 0x0000000599997c36 */ /* 0x000fe20008000000 */
[----:B------:R-:W-:-:S04]  /*7ad50*/  ULDC UR5, c[0x0][0x248] ;  /* 0x0000920000057ab9 */ /* 0x000fc80000000800 */
[----:B------:R-:W-:Y:S02]  /*7ad60*/  SHF.R.S32.HI R154, RZ, 0x1f, R153 ;  /* 0x0000001fff9a7819 */ /* 0x000fe40000011499 */
[----:B--2---:R-:W-:Y:S02]  /*7ad70*/  F2FP.SATFINITE.E5M2.F32.PACK_AB_MERGE_C R25, R172, R173, RZ ;  /* 0x000000adac19723e */ /* 0x004fe400048060ff */
[----:B------:R-:W2:Y:S04]  /*7ad80*/  LDL.LU R173, [R1+0x1468] ;  /* 0x0014680001ad7983 */ /* 0x000ea80000300800 */
[----:B------:R-:W-:Y:S04]  /*7ad90*/  STL [R1+0x1400], R25 ;  /* 0x0014001901007387 */ /* 0x000fe80000100800 */
[----:B------:R-:W2:Y:S01]  /*7ada0*/  LDL.LU R172, [R1+0x146c] ;  /* 0x00146c0001ac7983 */ /* 0x000ea20000300800 */
[----:B------:R-:W-:-:S05]  /*7adb0*/  F2FP.SATFINITE.E5M2.F32.PACK_AB_MERGE_C R24, R160, R161, RZ ;  /* 0x000000a1a018723e */ /* 0x000fca00048060ff */
[----:B------:R0:W-:Y:S04]  /*7adc0*/  STL [R1+0x140c], R24 ;  /* 0x00140c1801007387 */ /* 0x0001e80000100800 */
[----:B------:R-:W2:Y:S04]  /*7add0*/  LDL.LU R161, [R1+0x1470] ;  /* 0x0014700001a17983 */ /* 0x000ea80000300800 */
[----:B------:R-:W2:Y:S01]  /*7ade0*/  LDL.LU R160, [R1+0x1474] ;  /* 0x0014740001a07983 */ /* 0x000ea20000300800 */
[----:B0-----:R-:W-:-:S03]  /*7adf0*/  F2FP.SATFINITE.E5M2.F32.PACK_AB_MERGE_C R24, R174, R175, RZ ;  /* 0x000000afae18723e */ /* 0x001fc600048060ff */
[----:B------:R-:W2:Y:S04]  /*7ae00*/  LDL.LU R175, [R1+0x1478] ;  /* 0x0014780001af7983 */ /* 0x000ea80000300800 */
[----:B------:R-:W2:Y:S04]  /*7ae10*/  LDL.LU R174, [R1+0x147c] ;  /* 0x00147c0001ae7983 */ /* 0x000ea80000300800 */
[----:B------:R0:W-:Y:S02]  /*7ae20*/  STL [R1+0x1408], R24 ;  /* 0x0014081801007387 */ /* 0x0001e40000100800 */
[----:B0-----:R-:W-:-:S05]  /*7ae30*/  IADD3 R24, P3, R153, R2, RZ ;  /* 0x0000000299187210 */ /* 0x001fca0007f7e0ff */
[----:B------:R-:W-:-:S05]  /*7ae40*/  IMAD.X R25, R154, 0x1, R13, P3 ;  /* 0x000000019a197824 */ /* 0x000fca00018e060d */
        /* <DEDUP_REMOVED lines=9> */
[----:B0-----:R-:W-:-:S05]  /*7aee0*/  IADD3 R24, P3, R153, R0, RZ ;  /* 0x0000000099187210 */ /* 0x001fca0007f7e0ff */
[----:B------:R-:W-:-:S05]  /*7aef0*/  IMAD.X R25, R154, 0x1, R7, P3 ;  /* 0x000000019a197824 */ /* 0x000fca00018e0607 */
[----:B------:R0:W-:Y:S02]  /*7af00*/  STL.64 [R1+0x2fc0], R24 ;  /* 0x002fc01801007387 */ /* 0x0001e40000100a00 */
[----:B0-----:R-:W-:Y:S02]  /*7af10*/  F2FP.SATFINITE.E5M2.F32.PACK_AB_MERGE_C R25, R170, R171, RZ ;  /* 0x000000abaa19723e */ /* 0x001fe400048060ff */
[----:B---3--:R-:W-:Y:S01]  /*7af20*/  F2FP.SATFINITE.E5M2.F32.PACK_AB_MERGE_C R24, R168, R169, RZ ;  /* 0x000000a9a818723e */ /* 0x008fe200048060ff */
[----:B------:R-:W3:Y:S04]  /*7af30*/  LDL.LU R171, [R1+0x1490] ;  /* 0x0014900001ab7983 */ /* 0x000ee80000300800 */
[----:B------:R-:W-:Y:S04]  /*7af40*/  STL [R1+0x141c], R25 ;  /* 0x00141c1901007387 */ /* 0x000fe80000100800 */
[----:B------:R-:W3:Y:S04]  /*7af50*/  LDL.LU R170, [R1+0x1494] ;  /* 0x0014940001aa7983 */ /* 0x000ee80000300800 */
[----:B------:R0:W-:Y:S04]  /*7af60*/  STL [R1+0x1418], R24 ;  /* 0x0014181801007387 */ /* 0x0001e80000100800 */
[----:B------:R-:W3:Y:S04]  /*7af70*/  LDL.LU R169, [R1+0x1498] ;  /* 0x0014980001a97983 */ /* 0x000ee80000300800 */
[----:B------:R-:W3:Y:S01]  /*7af80*/  LDL.LU R168, [R1+0x149c] ;  /* 0x00149c0001a87983 */ /* 0x000ee20000300800 */
[----:B0-----:R-:W-:-:S02]  /*7af90*/  IADD3 R24, P3, R153, R6, RZ ;  /* 0x0000000699187210 */ /* 0x001fc40007f7e0ff */
[----:B----4-:R-:W-:-:S03]  /*7afa0*/  F2FP.SATFINITE.E5M2.F32.PACK_AB_MERGE_C R26, R162, R164, RZ ;  /* 0x000000a4a21a723e */ /* 0x010fc600048060ff */
[----:B------:R-:W-:-:S05]  /*7afb0*/  IMAD.X R25, R154, 0x1, R5, P3 ;  /* 0x000000019a197824 */ /* 0x000fca00018e0605 */
[----:B------:R0:W-:Y:S04]  /*7afc0*/  STL.64 [R1+0x2fb8], R24 ;  /* 0x002fb81801007387 */ /* 0x0001e80000100a00 */
[----:B------:R-:W-:Y:S04]  /*7afd0*/  STL [R1+0x1424], R26 ;  /* 0x0014241a01007387 */ /* 0x000fe80000100800 */
[----:B------:R-:W4:Y:S04]  /*7afe0*/  LDL.LU R164, [R1+0x14a0] ;  /* 0x0014a00001a47983 */ /* 0x000f280000300800 */
[----:B------:R-:W4:Y:S01]  /*7aff0*/  LDL.LU R162, [R1+0x14a4] ;  /* 0x0014a40001a27983 */ /* 0x000f220000300800 */
[----:B0-----:R-:W-:-:S05]  /*7b000*/  IADD3 R24, P3, R153, R4, RZ ;  /* 0x0000000499187210 */ /* 0x001fca0007f7e0ff */
        /* <DEDUP_REMOVED lines=21> */
[----:B------:R-:W2:Y:S04]  /*7b160*/  LDL.LU R159, [R1+0x14c0] ;  /* 0x0014c000019f7983 */ /* 0x000ea80000300800 */
[----:B------:R-:W-:Y:S01]  /*7b170*/  STL [R1+0x4630], R25 ;  /* 0x0046301901007387 */ /* 0x000fe20000100800 */
[----:B------:R-:W-:-:S03]  /*7b180*/  F2FP.SATFINITE.E5M2.F32.PACK_AB_MERGE_C R24, R155, R157, RZ ;  /* 0x0000009d9b18723e */ /* 0x000fc600048060ff */
[----:B------:R-:W2:Y:S04]  /*7b190*/  LDL.LU R158, [R1+0x14c4] ;  /* 0x0014c400019e7983 */ /* 0x000ea80000300800 */
[----:B------:R0:W-:Y:S04]  /*7b1a0*/  STL [R1+0x462c], R24 ;  /* 0x00462c1801007387 */ /* 0x0001e80000100800 */
[----:B------:R-:W2:Y:S04]  /*7b1b0*/  LDL.LU R157, [R1+0x14c8] ;  /* 0x0014c800019d7983 */ /* 0x000ea80000300800 */
[----:B------:R-:W2:Y:S01]  /*7b1c0*/  LDL.LU R155, [R1+0x14cc] ;  /* 0x0014cc00019b7983 */ /* 0x000ea20000300800 */
[----:B0-----:R-:W-:-:S05]  /*7b1d0*/  IADD3 R24, P3, R153, R0, RZ ;  /* 0x0000000099187210 */ /* 0x001fca0007f7e0ff */
[----:B------:R-:W-:-:S05]  /*7b1e0*/  IMAD.X R25, R154, 0x1, R7, P3 ;  /* 0x000000019a197824 */ /* 0x000fca00018e0607 */
[----:B------:R3:W-:Y:S02]  /*7b1f0*/  STL.64 [R1+0x2f80], R24 ;  /* 0x002f801801007387 */ /* 0x0007e40000100a00 */
[----:B---3--:R-:W-:Y:S02]  /*7b200*/  F2FP.SATFINITE.E5M2.F32.PACK_AB_MERGE_C R25, R170, R171, RZ ;  /* 0x000000abaa19723e */ /* 0x008fe400048060ff */
[----:B------:R-:W3:Y:S04]  /*7b210*/  LDL.LU R171, [R1+0x14d0] ;  /* 0x0014d00001ab7983 */ /* 0x000ee80000300800 */
[----:B------:R-:W-:Y:S01]  /*7b220*/  STL [R1+0x463c], R25 ;  /* 0x00463c1901007387 */ /* 0x000fe20000100800 */
[----:B------:R-:W-:-:S03]  /*7b230*/  F2FP.SATFINITE.E5M2.F32.PACK_AB_MERGE_C R24, R168, R169, RZ ;  /* 0x000000a9a818723e */ /* 0x000fc600048060ff */
[----:B------:R-:W3:Y:S04]  /*7b240*/  LDL.LU R170, [R1+0x14d4] ;  /* 0x0014d40001aa7983 */ /* 0x000ee80000300800 */
[----:B------:R0:W-:Y:S04]  /*7b250*/  STL [R1+0x4634], R24 ;  /* 0x0046341801007387 */ /* 0x0001e80000100800 */
[----:B------:R-:W3:Y:S04]  /*7b260*/  LDL.LU R169, [R1+0x14d8] ;  /* 0x0014d80001a97983 */ /* 0x000ee80000300800 */
[----:B------:R-:W3:Y:S01]  /*7b270*/  LDL.LU R168, [R1+0x14dc] ;  /* 0x0014dc0001a87983 */ /* 0x000ee20000300800 */
[----:B0-----:R-:W-:-:S05]  /*7b280*/  IADD3 R24, P3, R153, R6, RZ ;  /* 0x0000000699187210 */ /* 0x001fca0007f7e0ff */
[----:B------:R-:W-:Y:S01]  /*7b290*/  IMAD.X R25, R154, 0x1, R5, P3 ;  /* 0x000000019a197824 */ /* 0x000fe200018e0605 */
[----:B----4-:R-:W-:-:S04]  /*7b2a0*/  F2FP.SATFINITE.E5M2.F32.PACK_AB_MERGE_C R26, R162, R164, RZ ;  /* 0x000000a4a21a723e */ /* 0x010fc800048060ff */
        /* <DEDUP_REMOVED lines=215> */
[----:B------:R-:W2:Y:S04]  /*7c020*/  LDL.LU R158, [R1+0x1204] ;  /* 0x00120400019e7983 */ /* 0x000ea80000300800 */
[----:B------:R0:W-:Y:S02]  /*7c030*/  STL [R1+0x4e04], R24 ;  /* 0x004e041801007387 */ /* 0x0001e40000100800 */
[----:B0-----:R-:W-:-:S02]  /*7c040*/  F2FP.SATFINITE.E5M2.F32.PACK_AB_MERGE_C R24, R155, R157, RZ ;  /* 0x0000009d9b18723e */ /* 0x001fc400048060ff */
[----:B------:R-:W2:Y:S04]  /*7c050*/  LDL.LU R157, [R1+0x1208] ;  /* 0x00120800019d7983 */ /* 0x000ea80000300800 */
[----:B------:R-:W2:Y:S04]  /*7c060*/  LDL.LU R155, [R1+0x120c] ;  /* 0x00120c00019b7983 */ /* 0x000ea80000300800 */
[----:B------:R0:W-:Y:S02]  /*7c070*/  STL [R1+0x4e14], R24 ;  /* 0x004e141801007387 */ /* 0x0001e40000100800 */
[----:B0-----:R-:W-:-:S05]  /*7c080*/  IADD3 R24, P3, R153, R0, RZ ;  /* 0x0000000099187210 */ /* 0x001fca0007f7e0ff */
[----:B------:R-:W-:-:S05]  /*7c090*/  IMAD.X R25, R154, 0x1, R7, P3 ;  /* 0x000000019a197824 */ /* 0x000fca00018e0607 */
[----:B------:R3:W-:Y:S02]  /*7c0a0*/  STL.64 [R1+0x2e48], R24 ;  /* 0x002e481801007387 */ /* 0x0007e40000100a00 */
[----:B---3--:R-:W-:Y:S02]  /*7c0b0*/  F2FP.SATFINITE.E5M2.F32.PACK_AB_MERGE_C R25, R170, R171, RZ ;  /* 0x000000abaa19723e */ /* 0x008fe400048060ff */
[----:B------:R-:W-:Y:S01]  /*7c0c0*/  F2FP.SATFINITE.E5M2.F32.PACK_AB_MERGE_C R24, R168, R169, RZ ;  /* 0x000000a9a818723e */ /* 0x000fe200048060ff */
        /* <DEDUP_REMOVED lines=17> */
[----:B------:R-:W-:Y:S01]  /*7c1e0*/  F2FP.SATFINITE.E5M2.F32.PACK_AB_MERGE_C R167, R167, R177, RZ ;  /* 0x000000b1a7a7723e */ /* 0x000fe200048060ff */
[----:B------:R-:W-:-:S03]  /*7c1f0*/  ULDC UR5, c[0x0][0x248] ;  /* 0x0000920000057ab9 */ /* 0x000fc60000000800 */
[----:B------:R-:W-:Y:S02]  /*7c200*/  SHF.R.S32.HI R154, RZ, 0x1f, R153 ;  /* 0x0000001fff9a7819 */ /* 0x000fe40000011499 */
[----:B------:R-:W-:Y:S02]  /*7c210*/  F2FP.SATFINITE.E5M2.F32.PACK_AB_MERGE_C R166, R166, R176, RZ ;  /* 0x000000b0a6a6723e */ /* 0x000fe400048060ff */
        /* <DEDUP_REMOVED lines=8> */
[----:B0-----:R-:W-:Y:S02]  /*7c2a0*/  IADD3 R24, P3, R153, R2, RZ ;  /* 0x0000000299187210 */ /* 0x001fe40007f7e0ff */
[----:B------:R-:W-:-:S03]  /*7c2b0*/  F2FP.SATFINITE.E5M2.F32.PACK_AB_MERGE_C R26, R174, R175, RZ ;  /* 0x000000afae1a723e */ /* 0x000fc600048060ff */
[----:B------:R-:W-:Y:S02]  /*7c2c0*/  IMAD.X R25, R154, 0x1, R13, P3 ;  /* 0x000000019a197824 */ /* 0x000fe400018e060d */
[----:B------:R-:W-:Y:S04]  /*7c2d0*/  STL [R1+0x4d88], R26 ;  /* 0x004d881a01007387 */ /* 0x000fe80000100800 */
[----:B------:R0:W-:Y:S04]  /*7c2e0*/  STL.64 [R1+0x2e00], R24 ;  /* 0x002e001801007387 */ /* 0x0001e80000100a00 */
[----:B------:R-:W2:Y:S04]  /*7c2f0*/  LDL.LU R177, [R1+0x1238] ;  /* 0x0012380001b17983 */ /* 0x000ea80000300800 */
[----:B------:R-:W2:Y:S01]  /*7c300*/  LDL.LU R176, [R1+0x123c] ;  /* 0x00123c0001b07983 */ /* 0x000ea20000300800 */
[----:B0-----:R-:W-:-:S05]  /*7c310*/  F2FP.SATFINITE.E5M2.F32.PACK_AB_MERGE_C R24, R158, R159, RZ ;  /* 0x0000009f9e18723e */ /* 0x001fca00048060ff */
[----:B------:R0:W-:Y:S04]  /*7c320*/  STL [R1+0x4d40], R24 ;  /* 0x004d401801007387 */ /* 0x0001e80000100800 */
[----:B------:R-:W2:Y:S04]  /*7c330*/  LDL.LU R159, [R1+0x1240] ;  /* 0x00124000019f7983 */ /* 0x000ea80000300800 */
[----:B------:R-:W2:Y:S01]  /*7c340*/  LDL.LU R158, [R1+0x1244] ;  /* 0x00124400019e7983 */ /* 0x000ea20000300800 */
[----:B0-----:R-:W-:-:S05]  /*7c350*/  F2FP.SATFINITE.E5M2.F32.PACK_AB_MERGE_C R24, R155, R157, RZ ;  /* 0x0000009d9b18723e */ /* 0x001fca00048060ff */
        /* <DEDUP_REMOVED lines=8> */
[----:B------:R-:W-:Y:S04]  /*7c3e0*/  STL [R1+0x4cf8], R25 ;  /* 0x004cf81901007387 */ /* 0x000fe80000100800 */
[----:B------:R-:W3:Y:S01]  /*7c3f0*/  LDL.LU R170, [R1+0x1254] ;  /* 0x0012540001aa7983 */ /* 0x000ee20000300800 */
[----:B------:R-:W-:-:S05]  /*7c400*/  F2FP.SATFINITE.E5M2.F32.PACK_AB_MERGE_C R24, R168, R169, RZ ;  /* 0x000000a9a818723e */ /* 0x000fca00048060ff */
        /* <DEDUP_REMOVED lines=24> */
[----:B------:R-:W2:Y:S04]  /*7c590*/  LDL.LU R161, [R1+0x1278] ;  /* 0x0012780001a17983 */ /* 0x000ea80000300800 */
[----:B------:R-:W2:Y:S01]  /*7c5a0*/  LDL.LU R160, [R1+0x127c] ;  /* 0x00127c0001a07983 */ /* 0x000ea20000300800 */
[----:B0-----:R-:W-:-:S02]  /*7c5b0*/  IADD3 R24, P3, R153, R2, RZ ;  /* 0x0000000299187210 */ /* 0x001fc40007f7e0ff */
[----:B------:R-:W-:-:S03]  /*7c5c0*/  F2FP.SATFINITE.E5M2.F32.PACK_AB_MERGE_C R26, R176, R177, RZ ;  /* 0x000000b1b01a723e */ /* 0x000fc600048060ff */
[----:B------:R-:W-:Y:S02]  /*7c5d0*/  IMAD.X R25, R154, 0x1, R13, P3 ;  /* 0x000000019a197824 */ /* 0x000fe400018e060d */
[----:B------:R-:W-:Y:S04]  /*7c5e0*/  STL [R1+0x4c58], R26 ;  /* 0x004c581a01007387 */ /* 0x000fe80000100800 */
[----:B------:R0:W-:Y:S02]  /*7c5f0*/  STL.64 [R1+0x2db0], R24 ;  /* 0x002db01801007387 */ /* 0x0001e40000100a00 */
[----:B0-----:R-:W-:Y:S02]  /*7c600*/  F2FP.SATFINITE.E5M2.F32.PACK_AB_MERGE_C R25, R158, R159, RZ ;  /* 0x0000009f9e19723e */ /* 0x001fe400048060ff */
[----:B------:R-:W2:Y:S04]  /*7c610*/  LDL.LU R159, [R1+0x1280] ;  /* 0x00128000019f7983 */ /* 0x000ea80000300800 */
[----:B------:R-:W-:Y:S04]  /*7c620*/  STL [R1+0x4bc4], R25 ;  /* 0x004bc41901007387 */ /* 0x000fe80000100800 */
[----:B------:R-:W2:Y:S01]  /*7c630*/  LDL.LU R158, [R1+0x1284] ;  /* 0x00128400019e7983 */ /* 0x000ea20000300800 */
[----:B------:R-:W-:-:S05]  /*7c640*/  F2FP.SATFINITE.E5M2.F32.PACK_AB_MERGE_C R24, R155, R157, RZ ;  /* 0x0000009d9b18723e */ /* 0x000fca00048060ff */
        /* <DEDUP_REMOVED lines=27> */
[----:B--2---:R-:W-:-:S05]  /*7c800*/  F2FP.SATFINITE.E5M2.F32.PACK_AB_MERGE_C R25, R174, R175, RZ ;  /* 0x000000afae19723e */ /* 0x004fca00048060ff */
[----:B------:R-:W-:Y:S01]  /*7c810*/  STL [R1+0x4b6c], R25 ;  /* 0x004b6c1901007387 */ /* 0x000fe20000100800 */
[----:B------:R-:W-:-:S05]  /*7c820*/  F2FP.SATFINITE.E5M2.F32.PACK_AB_MERGE_C R24, R172, R173, RZ ;  /* 0x000000adac18723e */ /* 0x000fca00048060ff */
[----:B------:R0:W-:Y:S04]  /*7c830*/  STL [R1+0x4b10], R24 ;  /* 0x004b101801007387 */ /* 0x0001e80000100800 */
[----:B------:R-:W2:Y:S04]  /*7c840*/  LDL.LU R179, [R1+0x12a8] ;  /* 0x0012a80001b37983 */ /* 0x000ea80000300800 */
[----:B------:R-:W2:Y:S01]  /*7c850*/  LDL.LU R178, [R1+0x12ac] ;  /* 0x0012ac0001b27983 */ /* 0x000ea20000300800 */
[----:B0-----:R-:W-:-:S05]  /*7c860*/  F2FP.SATFINITE.E5M2.F32.PACK_AB_MERGE_C R24, R160, R161, RZ ;  /* 0x000000a1a018723e */ /* 0x001fca00048060ff */
[----:B------:R0:W-:Y:S04]  /*7c870*/  STL [R1+0x4b1c], R24 ;  /* 0x004b1c1801007387 */ /* 0x0001e80000100800 */
[----:B------:R-:W2:Y:S04]  /*7c880*/  LDL.LU R177, [R1+0x12b0] ;  /* 0x0012b00001b17983 */ /* 0x000ea80000300800 */
[----:B------:R-:W2:Y:S01]  /*7c890*/  LDL.LU R176, [R1+0x12b4] ;  /* 0x0012b40001b07983 */ /* 0x000ea20000300800 */
[----:B0-----:R-:W-:-:S03]  /*7c8a0*/  IADD3 R24, P3, R153, R2, RZ ;  /* 0x0000000299187210 */ /* 0x001fc60007f7e0ff */
[----:B------:R-:W2:Y:S04]  /*7c8b0*/  LDL.LU R161, [R1+0x12b8] ;  /* 0x0012b80001a17983 */ /* 0x000ea80000300800 */
[----:B------:R-:W2:Y:S01]  /*7c8c0*/  LDL.LU R160, [R1+0x12bc] ;  /* 0x0012bc0001a07983 */ /* 0x000ea20000300800 */
[----:B------:R-:W-:-:S05]  /*7c8d0*/  IMAD.X R25, R154, 0x1, R13, P3 ;  /* 0x000000019a197824 */ /* 0x000fca00018e060d */
        /* <DEDUP_REMOVED lines=11> */
[----:B------:R3:W-:Y:S04]  /*7c990*/  STL.64 [R1+0x2d68], R24 ;  /* 0x002d681801007387 */ /* 0x0007e80000100a00 */
[----:B------:R-:W2:Y:S01]  /*7c9a0*/  LDL.LU R173, [R1+0x12d0] ;  /* 0x0012d00001ad7983 */ /* 0x000ea20000300800 */
[----:B---3--:R-:W-:-:S05]  /*7c9b0*/  F2FP.SATFINITE.E5M2.F32.PACK_AB_MERGE_C R25, R170, R171, RZ ;  /* 0x000000abaa19723e */ /* 0x008fca00048060ff */
        /* <DEDUP_REMOVED lines=11> */
[----:B------:R-:W4:Y:S01]  /*7ca70*/  LDL.LU R175, [R1+0x12e0] ;  /* 0x0012e00001af7983 */ /* 0x000f220000300800 */
[----:B0-----:R-:W-:-:S03]  /*7ca80*/  IADD3 R24, P3, R153, R4, RZ ;  /* 0x0000000499187210 */ /* 0x001fc60007f7e0ff */
[----:B------:R-:W4:Y:S02]  /*7ca90*/  LDL.LU R174, [R1+0x12e4] ;  /* 0x0012e40001ae7983 */ /* 0x000f240000300800 */
[----:B------:R-:W-:Y:S02]  /*7caa0*/  IMAD.X R25, R154, 0x1, R3, P3 ;  /* 0x000000019a197824 */ /* 0x000fe400018e0603 */
[----:B------:R-:W4:Y:S04]  /*7cab0*/  LDL.LU R169, [R1+0x12e8] ;  /* 0x0012e80001a97983 */ /* 0x000f280000300800 */
[----:B------:R2:W-:Y:S04]  /*7cac0*/  STL.64 [R1+0x2120], R24 ;  /* 0x0021201801007387 */ /* 0x0005e80000100a00 */
[----:B------:R-:W4:Y:S04]  /*7cad0*/  LDL.LU R168, [R1+0x12ec] ;  /* 0x0012ec0001a87983 */ /* 0x000f280000300800 */
[----:B------:R-:W4:Y:S04]  /*7cae0*/  LDL.LU R164, [R1+0x12f0] ;  /* 0x0012f00001a47983 */ /* 0x000f280000300800 */
[----:B------:R-:W4:Y:S01]  /*7caf0*/  LDL.LU R162, [R1+0x12f4] ;  /* 0x0012f40001a27983 */ /* 0x000f220000300800 */
[----:B------:R-:W-:Y:S01]  /*7cb00*/  VIADD R153, R153, UR5 ;  /* 0x0000000599997c36 */ /* 0x000fe20008000000 */
[----:B------:R-:W-:-:S04]  /*7cb10*/  ULDC UR5, c[0x0][0x248] ;  /* 0x0000920000057ab9 */ /* 0x000fc80000000800 */
[----:B------:R-:W-:Y:S02]  /*7cb20*/  SHF.R.S32.HI R154, RZ, 0x1f, R153 ;  /* 0x0000001fff9a7819 */ /* 0x000fe40000011499 */
[----:B--2---:R-:W-:-:S05]  /*7cb30*/  F2FP.SATFINITE.E5M2.F32.PACK_AB_MERGE_C R25, R178, R179, RZ ;  /* 0x000000b3b219723e */ /* 0x004fca00048060ff */
[----:B------:R-:W-:Y:S01]  /*7cb40*/  STL [R1+0x4a00], R25 ;  /* 0x004a001901007387 */ /* 0x000fe20000100800 */
[----:B------:R-:W-:-:S05]  /*7cb50*/  F2FP.SATFINITE.E5M2.F32.PACK_AB_MERGE_C R24, R176, R177, RZ ;  /* 0x000000b1b018723e */ /* 0x000fca00048060ff */
[----:B------:R0:W-:Y:S02]  /*7cb60*/  STL [R1+0x49b4], R24 ;  /* 0x0049b41801007387 */ /* 0x0001e40000100800 */
[----:B0-----:R-:W-:Y:S02]  /*7cb70*/  F2FP.SATFINITE.E5M2.F32.PACK_AB_MERGE_C R24, R160, R161, RZ ;  /* 0x000000a1a018723e */ /* 0x001fe400048060ff */
        /* <DEDUP_REMOVED lines=26> */
[----:B------:R-:W-:-:S05]  /*7cd20*/  IMAD.X R25, R154, 0x1, R5, P3 ;  /* 0x000000019a197824 */ /* 0x000fca00018e0605 */
[----:B------:R0:W-:Y:S01]  /*7cd30*/  STL.64 [R1+0x2108], R24 ;  /* 0x0021081801007387 */ /* 0x0001e20000100a00 */
[----:B----4-:R-:W-:Y:S02]  /*7cd40*/  F2FP.SATFINITE.E5M2.F32.PACK_AB_MERGE_C R26, R174, R175, RZ ;  /* 0x000000afae1a723e */ /* 0x010fe400048060ff */
[----:B0-----:R-:W-:-:S03]  /*7cd50*/  IADD3 R24, P3, R153, R4, RZ ;  /* 0x0000000499187210 */ /* 0x001fc60007f7e0ff */
[----:B------:R-:W-:Y:S02]  /*7cd60*/  STL [R1+0x48dc], R26 ;  /* 0x0048dc1a01007387 */ /* 0x000fe40000100800 */
[----:B------:R-:W-:-:S05]  /*7cd70*/  IMAD.X R25, R154, 0x1, R3, P3 ;  /* 0x000000019a197824 */ /* 0x000fca00018e0603 */
[----:B------:R0:W-:Y:S04]  /*7cd80*/  STL.64 [R1+0x2100], R24 ;  /* 0x0021001801007387 */ /* 0x0001e80000100a00 */
[----:B------:R-:W4:Y:S01]  /*7cd90*/  LDL.LU R177, [R1+0x1320] ;  /* 0x0013200001b17983 */ /* 0x000f220000300800 */
[----:B0-----:R-:W-:Y:S02]  /*7cda0*/  F2FP.SATFINITE.E5M2.F32.PACK_AB_MERGE_C R25, R168, R169, RZ ;  /* 0x000000a9a819723e */ /* 0x001fe400048060ff */
[----:B------:R-:W-:-:S03]  /*7cdb0*/  F2FP.SATFINITE.E5M2.F32.PACK_AB_MERGE_C R24, R162, R164, RZ ;  /* 0x000000a4a218723e */ /* 0x000fc600048060ff */
[----:B------:R-:W-:Y:S04]  /*7cdc0*/  STL [R1+0x48f4], R25 ;  /* 0x0048f41901007387 */ /* 0x000fe80000100800 */
[----:B------:R-:W4:Y:S04]  /*7cdd0*/  LDL.LU R176, [R1+0x1324] ;  /* 0x0013240001b07983 */ /* 0x000f280000300800 */
[----:B------:R2:W-:Y:S04]  /*7cde0*/  STL [R1+0x48b8], R24 ;  /* 0x0048b81801007387 */ /* 0x0005e80000100800 */
[----:B------:R-:W4:Y:S04]  /*7cdf0*/  LDL.LU R169, [R1+0x1328] ;  /* 0x0013280001a97983 */ /* 0x000f280000300800 */
[----:B------:R-:W4:Y:S04]  /*7ce00*/  LDL.LU R168, [R1+0x132c] ;  /* 0x00132c0001a87983 */ /* 0x000f280000300800 */
[----:B------:R-:W4:Y:S04]  /*7ce10*/  LDL.LU R164, [R1+0x1330] ;  /* 0x0013300001a47983 */ /* 0x000f280000300800 */
[----:B------:R-:W4:Y:S01]  /*7ce20*/  LDL.LU R162, [R1+0x1334] ;  /* 0x0013340001a27983 */ /* 0x000f220000300800 */
[----:B------:R-:W-:Y:S01]  /*7ce30*/  VIADD R153, R153, UR5 ;  /* 0x0000000599997c36 */ /* 0x000fe20008000000 */
[----:B------:R-:W-:-:S04]  /*7ce40*/  ULDC UR5, c[0x0][0x248] ;  /* 0x0000920000057ab9 */ /* 0x000fc80000000800 */
[----:B------:R-:W-:Y:S02]  /*7ce50*/  SHF.R.S32.HI R154, RZ, 0x1f, R153 ;  /* 0x0000001fff9a7819 */ /* 0x000fe40000011499 */
[----:B--2---:R-:W-:Y:S02]  /*7ce60*/  F2FP.SATFINITE.E5M2.F32.PACK_AB_MERGE_C R24, R160, R161, RZ ;  /* 0x000000a1a018723e */ /* 0x004fe400048060ff */
        /* <DEDUP_REMOVED lines=25> */
[----:B0-----:R-:W-:-:S03]  /*7d000*/  IADD3 R24, P3, R153, R6, RZ ;  /* 0x0000000699187210 */ /* 0x001fc60007f7e0ff */
[----:B------:R-:W3:Y:S02]  /*7d010*/  LDL.LU R171, [R1+0x1360] ;  /* 0x0013600001ab7983 */ /* 0x000ee40000300800 */
[----:B------:R-:W-:Y:S02]  /*7d020*/  IMAD.X R25, R154, 0x1, R5, P3 ;  /* 0x000000019a197824 */ /* 0x000fe400018e0605 */
[----:B------:R-:W3:Y:S04]  /*7d030*/  LDL.LU R170, [R1+0x1364] ;  /* 0x0013640001aa7983 */ /* 0x000ee80000300800 */
[----:B------:R0:W-:Y:S02]  /*7d040*/  STL.64 [R1+0x20e8], R24 ;  /* 0x0020e81801007387 */ /* 0x0001e40000100a00 */
[----:B0-----:R-:W-:-:S05]  /*7d050*/  IADD3 R24, P3, R153, R4, RZ ;  /* 0x0000000499187210 */ /* 0x001fca0007f7e0ff */
[----:B------:R-:W-:Y:S01]  /*7d060*/  IMAD.X R25, R154, 0x1, R3, P3 ;  /* 0x000000019a197824 */ /* 0x000fe200018e0603 */
[----:B----4-:R-:W-:-:S05]  /*7d070*/  F2FP.SATFINITE.E5M2.F32.PACK_AB_MERGE_C R26, R176, R177, RZ ;  /* 0x000000b1b01a723e */ /* 0x010fca00048060ff */
[----:B------:R-:W-:Y:S04]  /*7d080*/  STL [R1+0x4848], R26 ;  /* 0x0048481a01007387 */ /* 0x000fe80000100800 */
[----:B------:R0:W-:Y:S02]  /*7d090*/  STL.64 [R1+0x20e0], R24 ;  /* 0x0020e01801007387 */ /* 0x0001e40000100a00 */
[----:B0-----:R-:W-:Y:S02]  /*7d0a0*/  F2FP.SATFINITE.E5M2.F32.PACK_AB_MERGE_C R25, R168, R169, RZ ;  /* 0x000000a9a819723e */ /* 0x001fe400048060ff */
[----:B------:R-:W-:Y:S01]  /*7d0b0*/  F2FP.SATFINITE.E5M2.F32.PACK_AB_MERGE_C R24, R162, R164, RZ ;  /* 0x000000a4a218723e */ /* 0x000fe200048060ff */
[----:B------:R-:W4:Y:S04]  /*7d0c0*/  LDL.LU R169, [R1+0x1368] ;  /* 0x0013680001a97983 */ /* 0x000f280000300800 */
[----:B------:R-:W-:Y:S04]  /*7d0d0*/  STL [R1+0x484c], R25 ;  /* 0x00484c1901007387 */ /* 0x000fe80000100800 */
[----:B------:R-:W4:Y:S04]  /*7d0e0*/  LDL.LU R168, [R1+0x136c] ;  /* 0x00136c0001a87983 */ /* 0x000f280000300800 */
[----:B------:R2:W-:Y:S04]  /*7d0f0*/  STL [R1+0x4824], R24 ;  /* 0x0048241801007387 */ /* 0x0005e80000100800 */
        /* <DEDUP_REMOVED lines=22> */
[----:B------:R0:W-:Y:S01]  /*7d260*/  STL.64 [R1+0x20d0], R24 ;  /* 0x0020d01801007387 */ /* 0x0001e20000100a00 */
[----:B---3--:R-:W-:Y:S02]  /*7d270*/  F2FP.SATFINITE.E5M2.F32.PACK_AB_MERGE_C R27, R174, R175, RZ ;  /* 0x000000afae1b723e */ /* 0x008fe400048060ff */
[----:B0-----:R-:W-:Y:S02]  /*7d280*/  IADD3 R24, P3, R153, R6, RZ ;  /* 0x0000000699187210 */ /* 0x001fe40007f7e0ff */
[----:B------:R-:W-:-:S03]  /*7d290*/  F2FP.SATFINITE.E5M2.F32.PACK_AB_MERGE_C R26, R172, R173, RZ ;  /* 0x000000adac1a723e */ /* 0x000fc600048060ff */
[----:B------:R-:W-:Y:S01]  /*7d2a0*/  IMAD.X R25, R154, 0x1, R5, P3 ;  /* 0x000000019a197824 */ /* 0x000fe200018e0605 */
[----:B------:R-:W-:Y:S04]  /*7d2b0*/  STL [R1+0x47a8], R27 ;  /* 0x0047a81b01007387 */ /* 0x000fe80000100800 */
[----:B------:R-:W-:Y:S04]  /*7d2c0*/  STL [R1+0x47a4], R26 ;  /* 0x0047a41a01007387 */ /* 0x000fe80000100800 */
[----:B------:R0:W-:Y:S04]  /*7d2d0*/  STL.64 [R1+0x20c8], R24 ;  /* 0x0020c81801007387 */ /* 0x0001e80000100a00 */
[----:B------:R-:W3:Y:S04]  /*7d2e0*/  LDL.LU R179, [R1+0x1390] ;  /* 0x0013900001b37983 */ /* 0x000ee80000300800 */
[----:B------:R-:W3:Y:S01]  /*7d2f0*/  LDL.LU R178, [R1+0x1394] ;  /* 0x0013940001b27983 */ /* 0x000ee20000300800 */
[----:B0-----:R-:W-:-:S05]  /*7d300*/  F2FP.SATFINITE.E5M2.F32.PACK_AB_MERGE_C R24, R170, R171, RZ ;  /* 0x000000abaa18723e */ /* 0x001fca00048060ff */
[----:B------:R0:W-:Y:S04]  /*7d310*/  STL [R1+0x479c], R24 ;  /* 0x00479c1801007387 */ /* 0x0001e80000100800 */
[----:B------:R-:W3:Y:S04]  /*7d320*/  LDL.LU R177, [R1+0x1398] ;  /* 0x0013980001b17983 */ /* 0x000ee80000300800 */
[----:B------:R-:W3:Y:S01]  /*7d330*/  LDL.LU R176, [R1+0x139c] ;  /* 0x00139c0001b07983 */ /* 0x000ee20000300800 */
[----:B0-----:R-:W-:-:S03]  /*7d340*/  IADD3 R24, P3, R153, R4, RZ ;  /* 0x0000000499187210 */ /* 0x001fc60007f7e0ff */
[----:B------:R-:W3:Y:S04]  /*7d350*/  LDL.LU R174, [R1+0x13a0] ;  /* 0x0013a00001ae7983 */ /* 0x000ee80000300800 */
[----:B------:R-:W3:Y:S01]  /*7d360*/  LDL.LU R173, [R1+0x13a4] ;  /* 0x0013a40001ad7983 */ /* 0x000ee20000300800 */
[----:B------:R-:W-:-:S05]  /*7d370*/  IMAD.X R25, R154, 0x1, R3, P3 ;  /* 0x000000019a197824 */ /* 0x000fca00018e0603 */
[----:B------:R4:W-:Y:S04]  /*7d380*/  STL.64 [R1+0x20c0], R24 ;  /* 0x0020c01801007387 */ /* 0x0009e80000100a00 */
[----:B------:R-:W3:Y:S01]  /*7d390*/  LDL.LU R172, [R1+0x13a8] ;  /* 0x0013a80001ac7983 */ /* 0x000ee20000300800 */
[----:B----4-:R-:W-:-:S05]  /*7d3a0*/  F2FP.SATFINITE.E5M2.F32.PACK_AB_MERGE_C R25, R168, R169, RZ ;  /* 0x000000a9a819723e */ /* 0x010fca00048060ff */
[----:B------:R-:W-:Y:S04]  /*7d3b0*/  STL [R1+0x47a0], R25 ;  /* 0x0047a01901007387 */ /* 0x000fe80000100800 */
[----:B------:R-:W4:Y:S01]  /*7d3c0*/  LDL.LU R171, [R1+0x13ac] ;  /* 0x0013ac0001ab7983 */ /* 0x000f220000300800 */
[----:B------:R-:W-:-:S05]  /*7d3d0*/  F2FP.SATFINITE.E5M2.F32.PACK_AB_MERGE_C R24, R162, R164, RZ ;  /* 0x000000a4a218723e */ /* 0x000fca00048060ff */
[----:B------:R2:W-:Y:S04]  /*7d3e0*/  STL [R1+0x4794], R24 ;  /* 0x0047941801007387 */ /* 0x0005e80000100800 */
[----:B------:R-:W4:Y:S04]  /*7d3f0*/  LDL.LU R170, [R1+0x13b0] ;  /* 0x0013b00001aa7983 */ /* 0x000f280000300800 */
[----:B------:R-:W4:Y:S01]  /*7d400*/  LDL.LU R169, [R1+0x13b4] ;  /* 0x0013b40001a97983 */ /* 0x000f220000300800 */
[----:B------:R-:W-:Y:S01]  /*7d410*/  VIADD R153, R153, UR5 ;  /* 0x0000000599997c36 */ /* 0x000fe20008000000 */
[----:B------:R-:W-:-:S02]  /*7d420*/  ULDC UR5, c[0x0][0x248] ;  /* 0x0000920000057ab9 */ /* 0x000fc40000000800 */
[----:B------:R-:W4:Y:S02]  /*7d430*/  LDL.LU R175, [R1+0x13b8] ;  /* 0x0013b80001af7983 */ /* 0x000f240000300800 */
[----:B------:R-:W-:Y:S02]  /*7d440*/  SHF.R.S32.HI R154, RZ, 0x1f, R153 ;  /* 0x0000001fff9a7819 */ /* 0x000fe40000011499 */
[----:B------:R-:W4:Y:S01]  /*7d450*/  LDL.LU R168, [R1+0x13bc] ;  /* 0x0013bc0001a87983 */ /* 0x000f220000300800 */
[----:B--2---:R-:W-:-:S05]  /*7d460*/  F2FP.SATFINITE.E5M2.F32.PACK_AB_MERGE_C R24, R160, R161, RZ ;  /* 0x000000a1a018723e */ /* 0x004fca00048060ff */
[----:B------:R0:W-:Y:S02]  /*7d470*/  STL [R1+0x4798], R24 ;  /* 0x0047981801007387 */ /* 0x0001e40000100800 */
[----:B0-----:R-:W-:-:S05]  /*7d480*/  IADD3 R24, P3, R153, R2, RZ ;  /* 0x0000000299187210 */ /* 0x001fca0007f7e0ff */
[----:B------:R-:W-:-:S05]  /*7d490*/  IMAD.X R25, R154, 0x1, R13, P3 ;  /* 0x000000019a197824 */ /* 0x000fca00018e060d */
[----:B------:R0:W-:Y:S02]  /*7d4a0*/  STL.64 [R1+0x20b8], R24 ;  /* 0x0020b81801007387 */ /* 0x0001e40000100a00 */
[----:B0-----:R-:W-:Y:S02]  /*7d4b0*/  F2FP.SATFINITE.E5M2.F32.PACK_AB_MERGE_C R24, R155, R157, RZ ;  /* 0x0000009d9b18723e */ /* 0x001fe400048060ff */
[----:B------:R-:W2:Y:S04]  /*7d4c0*/  LDL.LU R157, [R1+0x13c0] ;  /* 0x0013c000019d7983 */ /* 0x000ea80000300800 */
[----:B------:R-:W2:Y:S04]  /*7d4d0*/  LDL.LU R155, [R1+0x13c4] ;  /* 0x0013c400019b7983 */ /* 0x000ea80000300800 */
[----:B------:R0:W-:Y:S04]  /*7d4e0*/  STL [R1+0x478c], R24 ;  /* 0x00478c1801007387 */ /* 0x0001e80000100800 */
[----:B------:R-:W2:Y:S04]  /*7d4f0*/  LDL.LU R164, [R1+0x13c8] ;  /* 0x0013c80001a47983 */ /* 0x000ea80000300800 */
[----:B------:R-:W2:Y:S01]  /*7d500*/  LDL.LU R162, [R1+0x13cc] ;  /* 0x0013cc0001a27983 */ /* 0x000ea20000300800 */
[----:B0-----:R-:W-:-:S05]  /*7d510*/  F2FP.SATFINITE.E5M2.F32.PACK_AB_MERGE_C R24, R158, R159, RZ ;  /* 0x0000009f9e18723e */ /* 0x001fca00048060ff */
[----:B------:R0:W-:Y:S04]  /*7d520*/  STL [R1+0x4790], R24 ;  /* 0x0047901801007387 */ /* 0x0001e80000100800 */
[----:B------:R-:W2:Y:S04]  /*7d530*/  LDL.LU R161, [R1+0x13d0] ;  /* 0x0013d00001a17983 */ /* 0x000ea80000300800 */
[----:B------:R-:W2:Y:S04]  /*7d540*/  LDL.LU R160, [R1+0x13d4] ;  /* 0x0013d40001a07983 */ /* 0x000ea80000300800 */
[----:B------:R-:W2:Y:S04]  /*7d550*/  LDL.LU R159, [R1+0x13d8] ;  /* 0x0013d800019f7983 */ /* 0x000ea80000300800 */
[----:B------:R-:W2:Y:S01]  /*7d560*/  LDL.LU R158, [R1+0x13dc] ;  /* 0x0013dc00019e7983 */ /* 0x000ea20000300800 */
[----:B0-----:R-:W-:-:S05]  /*7d570*/  IADD3 R24, P3, R153, R0, RZ ;  /* 0x0000000099187210 */ /* 0x001fca0007f7e0ff */
[----:B------:R-:W-:-:S05]  /*7d580*/  IMAD.X R25, R154, 0x1, R7, P3 ;  /* 0x000000019a197824 */ /* 0x000fca00018e0607 */
[----:B------:R0:W-:Y:S01]  /*7d590*/  STL.64 [R1+0x20b0], R24 ;  /* 0x0020b01801007387 */ /* 0x0001e20000100a00 */
[----:B---3--:R-:W-:Y:S02]  /*7d5a0*/  F2FP.SATFINITE.E5M2.F32.PACK_AB_MERGE_C R27, R178, R179, RZ ;  /* 0x000000b3b21b723e */ /* 0x008fe400048060ff */
[----:B0-----:R-:W-:-:S03]  /*7d5b0*/  IADD3 R24, P3, R153, R6, RZ ;  /* 0x0000000699187210 */ /* 0x001fc60007f7e0ff */
[----:B------:R-:W-:Y:S02]  /*7d5c0*/  STL [R1+0x4788], R27 ;  /* 0x0047881b01007387 */ /* 0x000fe40000100800 */
[----:B------:R-:W-:Y:S01]  /*7d5d0*/  IMAD.X R25, R154, 0x1, R5, P3 ;  /* 0x000000019a197824 */ /* 0x000fe200018e0605 */
[----:B------:R-:W-:-:S05]  /*7d5e0*/  F2FP.SATFINITE.E5M2.F32.PACK_AB_MERGE_C R26, R176, R177, RZ ;  /* 0x000000b1b01a723e */ /* 0x000fca00048060ff */
[----:B------:R0:W-:Y:S04]  /*7d5f0*/  STL [R1+0x4784], R26 ;  /* 0x0047841a01007387 */ /* 0x0001e80000100800 */
[----:B------:R1:W-:Y:S01]  /*7d600*/  STL.64 [R1+0x20a8], R24 ;  /* 0x0020a81801007387 */ /* 0x0003e20000100a00 */
[----:B0-----:R-:W-:-:S05]  /*7d610*/  F2FP.SATFINITE.E5M2.F32.PACK_AB_MERGE_C R26, R173, R174, RZ ;  /* 0x000000aead1a723e */ /* 0x001fca00048060ff */
[----:B------:R-:W-:Y:S01]  /*7d620*/  STL [R1+0x4780], R26 ;  /* 0x0047801a01007387 */ /* 0x000fe20000100800 */
[----:B-1----:R-:W-:-:S03]  /*7d630*/  IADD3 R24, P3, R153, R4, RZ ;  /* 0x0000000499187210 */ /* 0x002fc60007f7e0ff */
[----:B------:R-:W3:Y:S04]  /*7d640*/  LDL.LU R174, [R1+0x13e0] ;  /* 0x0013e00001ae7983 */ /* 0x000ee80000300800 */
[----:B------:R-:W3:Y:S01]  /*7d650*/  LDL.LU R173, [R1+0x13e4] ;  /* 0x0013e40001ad7983 */ /* 0x000ee20000300800 */
[----:B------:R-:W-:-:S05]  /*7d660*/  IMAD.X R25, R154, 0x1, R3, P3 ;  /* 0x000000019a197824 */ /* 0x000fca00018e0603 */
[----:B------:R4:W-:Y:S02]  /*7d670*/  STL.64 [R1+0x20a0], R24 ;  /* 0x0020a01801007387 */ /* 0x0009e40000100a00 */
[----:B----4-:R-:W-:Y:S02]  /*7d680*/  F2FP.SATFINITE.E5M2.F32.PACK_AB_MERGE_C R25, R171, R172, RZ ;  /* 0x000000acab19723e */ /* 0x010fe400048060ff */
[----:B------:R-:W4:Y:S04]  /*7d690*/  LDL.LU R172, [R1+0x13e8] ;  /* 0x0013e80001ac7983 */ /* 0x000f280000300800 */
[----:B------:R-:W-:Y:S04]  /*7d6a0*/  STL [R1+0x477c], R25 ;  /* 0x00477c1901007387 */ /* 0x000fe80000100800 */
[----:B------:R-:W4:Y:S01]  /*7d6b0*/  LDL.LU R171, [R1+0x13ec] ;  /* 0x0013ec0001ab7983 */ /* 0x000f220000300800 */
[----:B------:R-:W-:-:S05]  /*7d6c0*/  F2FP.SATFINITE.E5M2.F32.PACK_AB_MERGE_C R24, R169, R170, RZ ;  /* 0x000000aaa918723e */ /* 0x000fca00048060ff */
[----:B------:R0:W-:Y:S04]  /*7d6d0*/  STL [R1+0x4778], R24 ;  /* 0x0047781801007387 */ /* 0x0001e80000100800 */
[----:B------:R-:W4:Y:S04]  /*7d6e0*/  LDL.LU R170, [R1+0x13f0] ;  /* 0x0013f00001aa7983 */ /* 0x000f280000300800 */
[----:B------:R-:W4:Y:S01]  /*7d6f0*/  LDL.LU R169, [R1+0x13f4] ;  /* 0x0013f40001a97983 */ /* 0x000f220000300800 */
[----:B------:R-:W-:Y:S01]  /*7d700*/  VIADD R153, R153, UR5 ;  /* 0x0000000599997c36 */ /* 0x000fe20008000000 */
[----:B------:R-:W-:Y:S01]  /*7d710*/  F2FP.SATFINITE.E5M2.F32.PACK_AB_MERGE_C R26, R168, R175, RZ ;  /* 0x000000afa81a723e */ /* 0x000fe200048060ff */
[----:B------:R-:W-:-:S03]  /*7d720*/  ULDC UR5, c[0x0][0x248] ;  /* 0x0000920000057ab9 */ /* 0x000fc60000000800 */
[----:B------:R-:W-:Y:S02]  /*7d730*/  SHF.R.S32.HI R154, RZ, 0x1f, R153 ;  /* 0x0000001fff9a7819 */ /* 0x000fe40000011499 */
[----:B0-----:R-:W-:Y:S01]  /*7d740*/  IADD3 R24, P3, R153, R2, RZ ;  /* 0x0000000299187210 */ /* 0x001fe20007f7e0ff */
[----:B------:R-:W-:Y:S04]  /*7d750*/  STL [R1+0x4774], R26 ;  /* 0x0047741a01007387 */ /* 0x000fe80000100800 */
[----:B------:R-:W-:-:S05]  /*7d760*/  IMAD.X R25, R154, 0x1, R13, P3 ;  /* 0x000000019a197824 */ /* 0x000fca00018e060d */
[----:B------:R2:W-:Y:S02]  /*7d770*/  STL.64 [R1+0x2098], R24 ;  /* 0x0020981801007387 */ /* 0x0005e40000100a00 */
[----:B--2---:R-:W-:Y:S02]  /*7d780*/  F2FP.SATFINITE.E5M2.F32.PACK_AB_MERGE_C R24, R155, R157, RZ ;  /* 0x0000009d9b18723e */ /* 0x004fe400048060ff */
[----:B------:R-:W2:Y:S04]  /*7d790*/  LDL.LU R157, [R1+0x13f8] ;  /* 0x0013f800019d7983 */ /* 0x000ea80000300800 */
[----:B------:R-:W2:Y:S04]  /*7d7a0*/  LDL.LU R155, [R1+0x13fc] ;  /* 0x0013fc00019b7983 */ /* 0x000ea80000300800 */
[----:B------:R0:W-:Y:S01]  /*7d7b0*/  STL [R1+0x4770], R24 ;  /* 0x0047701801007387 */ /* 0x0001e20000100800 */
[----:B------:R-:W-:-:S02]  /*7d7c0*/  F2FP.SATFINITE.E5M2.F32.PACK_AB_MERGE_C R26, R162, R164, RZ ;  /* 0x000000a4a21a723e */ /* 0x000fc400048060ff */
[----:B0-----:R-:W-:-:S03]  /*7d7d0*/  IADD3 R24, P3, R153, R0, RZ ;  /* 0x0000000099187210 */ /* 0x001fc60007f7e0ff */
[----:B------:R-:W-:Y:S02]  /*7d7e0*/  STL [R1+0x476c], R26 ;  /* 0x00476c1a01007387 */ /* 0x000fe40000100800 */
[----:B------:R-:W-:-:S05]  /*7d7f0*/  IMAD.X R25, R154, 0x1, R7, P3 ;  /* 0x000000019a197824 */ /* 0x000fca00018e0607 */
[----:B------:R0:W-:Y:S04]  /*7d800*/  STL.64 [R1+0x2090], R24 ;  /* 0x0020901801007387 */ /* 0x0001e80000100a00 */
[----:B------:R-:W2:Y:S01]  /*7d810*/  LDL.LU R179, [R1+0x1000] ;  /* 0x0010000001b37983 */ /* 0x000ea20000300800 */
[----:B0-----:R-:W-:Y:S02]  /*7d820*/  F2FP.SATFINITE.E5M2.F32.PACK_AB_MERGE_C R25, R160, R161, RZ ;  /* 0x000000a1a019723e */ /* 0x001fe400048060ff */
[----:B------:R-:W-:-:S03]  /*7d830*/  F2FP.SATFINITE.E5M2.F32.PACK_AB_MERGE_C R24, R158, R159, RZ ;  /* 0x0000009f9e18723e */ /* 0x000fc600048060ff */
[----:B------:R-:W-:Y:S04]  /*7d840*/  STL [R1+0x4764], R25 ;  /* 0x0047641901007387 */ /* 0x000fe80000100800 */
[----:B------:R-:W2:Y:S04]  /*7d850*/  LDL.LU R162, [R1+0x1004] ;  /* 0x0010040001a27983 */ /* 0x000ea80000300800 */
[----:B------:R0:W-:Y:S04]  /*7d860*/  STL [R1+0x4768], R24 ;  /* 0x0047681801007387 */ /* 0x0001e80000100800 */
[----:B------:R-:W2:Y:S04]  /*7d870*/  LDL.LU R168, [R1+0x1008] ;  /* 0x0010080001a87983 */ /* 0x000ea80000300800 */
[----:B------:R-:W2:Y:S04]  /*7d880*/  LDL.LU R161, [R1+0x100c] ;  /* 0x00100c0001a17983 */ /* 0x000ea80000300800 */
[----:B------:R-:W2:Y:S04]  /*7d890*/  LDL.LU R164, [R1+0x1010] ;  /* 0x0010100001a47983 */ /* 0x000ea80000300800 */
[----:B------:R-:W2:Y:S04]  /*7d8a0*/  LDL.LU R160, [R1+0x1014] ;  /* 0x0010140001a07983 */ /* 0x000ea80000300800 */
[----:B------:R-:W2:Y:S04]  /*7d8b0*/  LDL.LU R159, [R1+0x1018] ;  /* 0x00101800019f7983 */ /* 0x000ea80000300800 */
[----:B------:R-:W2:Y:S01]  /*7d8c0*/  LDL.LU R158, [R1+0x101c] ;  /* 0x00101c00019e7983 */ /* 0x000ea20000300800 */
[----:B0-----:R-:W-:-:S05]  /*7d8d0*/  IADD3 R24, P3, R153, R6, RZ ;  /* 0x0000000699187210 */ /* 0x001fca0007f7e0ff */
[----:B------:R-:W-:-:S05]  /*7d8e0*/  IMAD.X R25, R154, 0x1, R5, P3 ;  /* 0x000000019a197824 */ /* 0x000fca00018e0605 */
[----:B------:R0:W-:Y:S01]  /*7d8f0*/  STL.64 [R1+0x2088], R24 ;  /* 0x0020881801007387 */ /* 0x0001e20000100a00 */
[----:B---3--:R-:W-:-:S05]  /*7d900*/  F2FP.SATFINITE.E5M2.F32.PACK_AB_MERGE_C R26, R173, R174, RZ ;  /* 0x000000aead1a723e */ /* 0x008fca00048060ff */
[----:B------:R-:W-:Y:S01]  /*7d910*/  STL [R1+0x4754], R26 ;  /* 0x0047541a01007387 */ /* 0x000fe20000100800 */
        /* <DEDUP_REMOVED lines=18> */
[----:B0-----:R-:W-:-:S05]  /*7da40*/  IADD3 R24, P3, R153, R2, RZ ;  /* 0x0000000299187210 */ /* 0x001fca0007f7e0ff */
[----:B------:R-:W-:Y:S01]  /*7da50*/  IMAD.X R25, R154, 0x1, R13, P3 ;  /* 0x000000019a197824 */ /* 0x000fe200018e060d */
[----:B--2---:R-:W-:-:S05]  /*7da60*/  F2FP.SATFINITE.E5M2.F32.PACK_AB_MERGE_C R26, R155, R157, RZ ;  /* 0x0000009d9b1a723e */ /* 0x004fca00048060ff */
[----:B------:R-:W-:Y:S04]  /*7da70*/  STL [R1+0x4748], R26 ;  /* 0x0047481a01007387 */ /* 0x000fe80000100800 */
[----:B------:R-:W2:Y:S04]  /*7da80*/  LDL.LU R172, [R1+0x1040] ;  /* 0x0010400001ac7983 */ /* 0x000ea80000300800 */
[----:B------:R-:W2:Y:S04]  /*7da90*/  LDL.LU R171, [R1+0x1044] ;  /* 0x0010440001ab7983 */ /* 0x000ea80000300800 */
[----:B------:R-:W2:Y:S04]  /*7daa0*/  LDL.LU R157, [R1+0x1048] ;  /* 0x00104800019d7983 */ /* 0x000ea80000300800 */
[----:B------:R0:W-:Y:S04]  /*7dab0*/  STL.64 [R1+0x2078], R24 ;  /* 0x0020781801007387 */ /* 0x0001e80000100a00 */
[----:B------:R-:W2:Y:S01]  /*7dac0*/  LDL.LU R155, [R1+0x104c] ;  /* 0x00104c00019b7983 */ /* 0x000ea20000300800 */
[----:B0-----:R-:W-:-:S05]  /*7dad0*/  IADD3 R24, P3, R153, R0, RZ ;  /* 0x0000000099187210 */ /* 0x001fca0007f7e0ff */
[----:B------:R-:W-:-:S05]  /*7dae0*/  IMAD.X R25, R154, 0x1, R7, P3 ;  /* 0x000000019a197824 */ /* 0x000fca00018e0607 */
[----:B------:R0:W-:Y:S01]  /*7daf0*/  STL.64 [R1+0x2070], R24 ;  /* 0x0020701801007387 */ /* 0x0001e20000100a00 */
[----:B------:R-:W-:-:S03]  /*7db00*/  F2FP.SATFINITE.E5M2.F32.PACK_AB_MERGE_C R161, R161, R168, RZ ;  /* 0x000000a8a1a1723e */ /* 0x000fc600048060ff */
[----:B------:R-:W2:Y:S01]  /*7db10*/  LDL.LU R168, [R1+0x1050] ;  /* 0x0010500001a87983 */ /* 0x000ea20000300800 */
[----:B------:R-:W-:-:S03]  /*7db20*/  F2FP.SATFINITE.E5M2.F32.PACK_AB_MERGE_C R164, R160, R164, RZ ;  /* 0x000000a4a0a4723e */ /* 0x000fc600048060ff */
[----:B------:R-:W2:Y:S01]  /*7db30*/  LDL.LU R160, [R1+0x1054] ;  /* 0x0010540001a07983 */ /* 0x000ea20000300800 */
[----:B0-----:R-:W-:-:S05]  /*7db40*/  F2FP.SATFINITE.E5M2.F32.PACK_AB_MERGE_C R24, R158, R159, RZ ;  /* 0x0000009f9e18723e */ /* 0x001fca00048060ff */
[----:B------:R0:W-:Y:S04]  /*7db50*/  STL [R1+0x1000], R24 ;  /* 0x0010001801007387 */ /* 0x0001e80000100800 */
        /* <DEDUP_REMOVED lines=11> */
[----:B------:R4:W-:Y:S01]  /*7dc10*/  STL.64 [R1+0x2060], R24 ;  /* 0x0020601801007387 */ /* 0x0009e20000100a00 */
[----:B------:R-:W-:Y:S01]  /*7dc20*/  VIADD R153, R153, UR5 ;  /* 0x0000000599997c36 */ /* 0x000fe20008000000 */
[----:B------:R-:W-:Y:S01]  /*7dc30*/  F2FP.SATFINITE.E5M2.F32.PACK_AB_MERGE_C R162, R162, R179, RZ ;  /* 0x000000b3a2a2723e */ /* 0x000fe200048060ff */
[----:B------:R-:W-:Y:S01]  /*7dc40*/  ULDC UR5, c[0x0][0x248] ;  /* 0x0000920000057ab9 */ /* 0x000fe20000000800 */
[----:B----4-:R-:W-:-:S05]  /*7dc50*/  F2FP.SATFINITE.E5M2.F32.PACK_AB_MERGE_C R25, R177, R178, RZ ;  /* 0x000000b2b119723e */ /* 0x010fca00048060ff */
[----:B------:R-:W-:Y:S01]  /*7dc60*/  STL [R1+0x1004], R25 ;  /* 0x0010041901007387 */ /* 0x000fe20000100800 */
[----:B------:R-:W-:-:S05]  /*7dc70*/  F2FP.SATFINITE.E5M2.F32.PACK_AB_MERGE_C R24, R175, R176, RZ ;  /* 0x000000b0af18723e */ /* 0x000fca00048060ff */
[----:B------:R0:W-:Y:S04]  /*7dc80*/  STL [R1+0x1010], R24 ;  /* 0x0010101801007387 */ /* 0x0001e80000100800 */
[----:B------:R-:W4:Y:S04]  /*7dc90*/  LDL.LU R182, [R1+0x1068] ;  /* 0x0010680001b67983 */ /* 0x000f280000300800 */
[----:B------:R-:W4:Y:S01]  /*7dca0*/  LDL.LU R181, [R1+0x106c] ;  /* 0x00106c0001b57983 */ /* 0x000f220000300800 */
[----:B0-----:R-:W-:Y:S02]  /*7dcb0*/  F2FP.SATFINITE.E5M2.F32.PACK_AB_MERGE_C R24, R169, R170, RZ ;  /* 0x000000aaa918723e */ /* 0x001fe400048060ff */
[----:B------:R-:W-:-:S03]  /*7dcc0*/  SHF.R.S32.HI R154, RZ, 0x1f, R153 ;  /* 0x0000001fff9a7819 */ /* 0x000fc60000011499 */
        /* <DEDUP_REMOVED lines=8> */
[----:B--2---:R-:W-:-:S05]  /*7dd50*/  F2FP.SATFINITE.E5M2.F32.PACK_AB_MERGE_C R24, R171, R172, RZ ;  /* 0x000000acab18723e */ /* 0x004fca00048060ff */
        /* <DEDUP_REMOVED lines=20> */
[----:B------:R0:W-:Y:S01]  /*7dea0*/  STL.64 [R1+0x2048], R24 ;  /* 0x0020481801007387 */ /* 0x0001e20000100a00 */
[----:B---3--:R-:W-:Y:S02]  /*7deb0*/  F2FP.SATFINITE.E5M2.F32.PACK_AB_MERGE_C R26, R173, R174, RZ ;  /* 0x000000aead1a723e */ /* 0x008fe400048060ff */
[----:B0-----:R-:W-:-:S03]  /*7dec0*/  IADD3 R24, P3, R153, R4, RZ ;  /* 0x0000000499187210 */ /* 0x001fc60007f7e0ff */
[----:B------:R-:W-:Y:S04]  /*7ded0*/  STL [R1+0x1028], R26 ;  /* 0x0010281a01007387 */ /* 0x000fe80000100800 */
[----:B------:R-:W3:Y:S01]  /*7dee0*/  LDL.LU R178, [R1+0x10a0] ;  /* 0x0010a00001b27983 */ /* 0x000ee20000300800 */
[----:B------:R-:W-:-:S03]  /*7def0*/  IMAD.X R25, R154, 0x1, R3, P3 ;  /* 0x000000019a197824 */ /* 0x000fc600018e0603 */
[----:B------:R-:W3:Y:S04]  /*7df00*/  LDL.LU R177, [R1+0x10a4] ;  /* 0x0010a40001b17983 */ /* 0x000ee80000300800 */
[----:B------:R-:W3:Y:S04]  /*7df10*/  LDL.LU R176, [R1+0x10a8] ;  /* 0x0010a80001b07983 */ /* 0x000ee80000300800 */
[----:B------:R4:W-:Y:S04]  /*7df20*/  STL.64 [R1+0x2040], R24 ;  /* 0x0020401801007387 */ /* 0x0009e80000100a00 */
[----:B------:R-:W3:Y:S04]  /*7df30*/  LDL.LU R175, [R1+0x10ac] ;  /* 0x0010ac0001af7983 */ /* 0x000ee80000300800 */
[----:B------:R-:W3:Y:S04]  /*7df40*/  LDL.LU R174, [R1+0x10b0] ;  /* 0x0010b00001ae7983 */ /* 0x000ee80000300800 */
[----:B------:R-:W3:Y:S01]  /*7df50*/  LDL.LU R173, [R1+0x10b4] ;  /* 0x0010b40001ad7983 */ /* 0x000ee20000300800 */
[----:B------:R-:W-:Y:S01]  /*7df60*/  VIADD R153, R153, UR5 ;  /* 0x0000000599997c36 */ /* 0x000fe20008000000 */
[----:B------:R-:W-:Y:S01]  /*7df70*/  ULDC UR5, c[0x0][0x248] ;  /* 0x0000920000057ab9 */ /* 0x000fe20000000800 */
[----:B----4-:R-:W-:-:S03]  /*7df80*/  F2FP.SATFINITE.E5M2.F32.PACK_AB_MERGE_C R25, R181, R182, RZ ;  /* 0x000000b6b519723e */ /* 0x010fc600048060ff */
[----:B------:R-:W-:Y:S02]  /*7df90*/  SHF.R.S32.HI R154, RZ, 0x1f, R153 ;  /* 0x0000001fff9a7819 */ /* 0x000fe40000011499 */
[----:B------:R-:W-:Y:S02]  /*7dfa0*/  F2FP.SATFINITE.E5M2.F32.PACK_AB_MERGE_C R24, R169, R170, RZ ;  /* 0x000000aaa918723e */ /* 0x000fe400048060ff */
[----:B------:R-:W4:Y:S04]  /*7dfb0*/  LDL.LU R170, [R1+0x10b8] ;  /* 0x0010b80001aa7983 */ /* 0x000f280000300800 */
[----:B------:R-:W-:Y:S04]  /*7dfc0*/  STL [R1+0x1024], R25 ;  /* 0x0010241901007387 */ /* 0x000fe80000100800 */
[----:B------:R-:W4:Y:S04]  /*7dfd0*/  LDL.LU R169, [R1+0x10bc] ;  /* 0x0010bc0001a97983 */ /* 0x000f280000300800 */
[----:B------:R0:W-:Y:S01]  /*7dfe0*/  STL [R1+0x1030], R24 ;  /* 0x0010301801007387 */ /* 0x0001e20000100800 */
[----:B------:R-:W-:-:S02]  /*7dff0*/  F2FP.SATFINITE.E5M2.F32.PACK_AB_MERGE_C R26, R179, R180, RZ ;  /* 0x000000b4b31a723e */ /* 0x000fc400048060ff */
[----:B0-----:R-:W-:-:S03]  /*7e000*/  IADD3 R24, P3, R153, R2, RZ ;  /* 0x0000000299187210 */ /* 0x001fc60007f7e0ff */
[----:B------:R-:W-:Y:S02]  /*7e010*/  STL [R1+0x102c], R26 ;  /* 0x00102c1a01007387 */ /* 0x000fe40000100800 */
[----:B------:R-:W-:-:S05]  /*7e020*/  IMAD.X R25, R154, 0x1, R13, P3 ;  /* 0x000000019a197824 */ /* 0x000fca00018e060d */
[----:B------:R2:W-:Y:S02]  /*7e030*/  STL.64 [R1+0x2038], R24 ;  /* 0x0020381801007387 */ /* 0x0005e40000100a00 */
[----:B--2---:R-:W-:Y:S02]  /*7e040*/  F2FP.SATFINITE.E5M2.F32.PACK_AB_MERGE_C R24, R171, R172, RZ ;  /* 0x000000acab18723e */ /* 0x004fe400048060ff */
        /* <DEDUP_REMOVED lines=24> */
[----:B------:R-:W-:-:S05]  /*7e1d0*/  IMAD.X R25, R154, 0x1, R3, P3 ;  /* 0x000000019a197824 */ /* 0x000fca00018e0603 */
[----:B------:R0:W-:Y:S02]  /*7e1e0*/  STL.64 [R1+0x2020], R24 ;  /* 0x0020201801007387 */ /* 0x0001e40000100a00 */
[----:B0-----:R-:W-:Y:S02]  /*7e1f0*/  F2FP.SATFINITE.E5M2.F32.PACK_AB_MERGE_C R25, R175, R176, RZ ;  /* 0x000000b0af19723e */ /* 0x001fe400048060ff */
[----:B------:R-:W-:Y:S02]  /*7e200*/  F2FP.SATFINITE.E5M2.F32.PACK_AB_MERGE_C R24, R173, R174, RZ ;  /* 0x000000aead18723e */ /* 0x000fe400048060ff */
[----:B------:R-:W3:Y:S04]  /*7e210*/  LDL.LU R174, [R1+0x10e0] ;  /* 0x0010e00001ae7983 */ /* 0x000ee80000300800 */
[----:B------:R-:W-:Y:S04]  /*7e220*/  STL [R1+0x1044], R25 ;  /* 0x0010441901007387 */ /* 0x000fe80000100800 */
[----:B------:R-:W3:Y:S01]  /*7e230*/  LDL.LU R173, [R1+0x10e4] ;  /* 0x0010e40001ad7983 */ /* 0x000ee20000300800 */
[----:B------:R-:W-:Y:S01]  /*7e240*/  VIADD R153, R153, UR5 ;  /* 0x0000000599997c36 */ /* 0x000fe20008000000 */
[----:B------:R-:W-:-:S02]  /*7e250*/  ULDC UR5, c[0x0][0x248] ;  /* 0x0000920000057ab9 */ /* 0x000fc40000000800 */
[----:B------:R4:W-:Y:S02]  /*7e260*/  STL [R1+0x1050], R24 ;  /* 0x0010501801007387 */ /* 0x0009e40000100800 */
[----:B------:R-:W-:Y:S02]  /*7e270*/  SHF.R.S32.HI R154, RZ, 0x1f, R153 ;  /* 0x0000001fff9a7819 */ /* 0x000fe40000011499 */
[----:B----4-:R-:W-:Y:S02]  /*7e280*/  F2FP.SATFINITE.E5M2.F32.PACK_AB_MERGE_C R24, R169, R170, RZ ;  /* 0x000000aaa918723e */ /* 0x010fe400048060ff */
[----:B------:R-:W4:Y:S04]  /*7e290*/  LDL.LU R170, [R1+0x10e8] ;  /* 0x0010e80001aa7983 */ /* 0x000f280000300800 */
[----:B------:R-:W4:Y:S04]  /*7e2a0*/  LDL.LU R169, [R1+0x10ec] ;  /* 0x0010ec0001a97983 */ /* 0x000f280000300800 */
        /* <DEDUP_REMOVED lines=18> */
[----:B------:R0:W-:Y:S04]  /*7e3d0*/  STL.64 [R1+0x17f8], R24 ;  /* 0x0017f81801007387 */ /* 0x0001e80000100a00 */
[----:B------:R-:W2:Y:S01]  /*7e3e0*/  LDL.LU R178, [R1+0x1110] ;  /* 0x0011100001b27983 */ /* 0x000ea20000300800 */
[----:B0-----:R-:W-:-:S05]  /*7e3f0*/  F2FP.SATFINITE.E5M2.F32.PACK_AB_MERGE_C R25, R160, R168, RZ ;  /* 0x000000a8a019723e */ /* 0x001fca00048060ff */
[----:B------:R-:W-:Y:S04]  /*7e400*/  STL [R1+0x1060], R25 ;  /* 0x0010601901007387 */ /* 0x000fe80000100800 */
[----:B------:R-:W2:Y:S01]  /*7e410*/  LDL.LU R177, [R1+0x1114] ;  /* 0x0011140001b17983 */ /* 0x000ea20000300800 */
[----:B------:R-:W-:-:S05]  /*7e420*/  F2FP.SATFINITE.E5M2.F32.PACK_AB_MERGE_C R24, R158, R159, RZ ;  /* 0x0000009f9e18723e */ /* 0x000fca00048060ff */
        /* <DEDUP_REMOVED lines=9> */
[----:B------:R0:W-:Y:S02]  /*7e4c0*/  STL.64 [R1+0x17f0], R24 ;  /* 0x0017f01801007387 */ /* 0x0001e40000100a00 */
[----:B0-----:R-:W-:Y:S02]  /*7e4d0*/  IADD3 R24, P3, R153, R4, RZ ;  /* 0x0000000499187210 */ /* 0x001fe40007f7e0ff */
[----:B---3--:R-:W-:-:S03]  /*7e4e0*/  F2FP.SATFINITE.E5M2.F32.PACK_AB_MERGE_C R26, R173, R174, RZ ;  /* 0x000000aead1a723e */ /* 0x008fc600048060ff */
[----:B------:R-:W-:Y:S02]  /*7e4f0*/  IMAD.X R25, R154, 0x1, R3, P3 ;  /* 0x000000019a197824 */ /* 0x000fe400018e0603 */
[----:B------:R-:W-:Y:S04]  /*7e500*/  STL [R1+0x4f48], R26 ;  /* 0x004f481a01007387 */ /* 0x000fe80000100800 */
[----:B------:R-:W3:Y:S04]  /*7e510*/  LDL.LU R174, [R1+0x1130] ;  /* 0x0011300001ae7983 */ /* 0x000ee80000300800 */
[----:B------:R-:W3:Y:S04]  /*7e520*/  LDL.LU R173, [R1+0x1134] ;  /* 0x0011340001ad7983 */ /* 0x000ee80000300800 */
[----:B------:R4:W-:Y:S01]  /*7e530*/  STL.64 [R1+0x17e8], R24 ;  /* 0x0017e81801007387 */ /* 0x0009e20000100a00 */
[----:B------:R-:W-:Y:S01]  /*7e540*/  VIADD R153, R153, UR5 ;  /* 0x0000000599997c36 */ /* 0x000fe20008000000 */
[----:B------:R-:W-:Y:S01]  /*7e550*/  ULDC UR5, c[0x0][0x248] ;  /* 0x0000920000057ab9 */ /* 0x000fe20000000800 */
[----:B----4-:R-:W-:-:S02]  /*7e560*/  F2FP.SATFINITE.E5M2.F32.PACK_AB_MERGE_C R24, R169, R170, RZ ;  /* 0x000000aaa918723e */ /* 0x010fc400048060ff */
[----:B------:R-:W4:Y:S04]  /*7e570*/  LDL.LU R170, [R1+0x1138] ;  /* 0x0011380001aa7983 */ /* 0x000f280000300800 */
[----:B------:R-:W4:Y:S04]  /*7e580*/  LDL.LU R169, [R1+0x113c] ;  /* 0x00113c0001a97983 */ /* 0x000f280000300800 */
[----:B------:R0:W-:Y:S01]  /*7e590*/  STL [R1+0x4f54], R24 ;  /* 0x004f541801007387 */ /* 0x0001e20000100800 */
[----:B------:R-:W-:Y:S02]  /*7e5a0*/  SHF.R.S32.HI R154, RZ, 0x1f, R153 ;  /* 0x0000001fff9a7819 */ /* 0x000fe40000011499 */
[----:B0-----:R-:W-:-:S05]  /*7e5b0*/  F2FP.SATFINITE.E5M2.F32.PACK_AB_MERGE_C R24, R181, R182, RZ ;  /* 0x000000b6b518723e */ /* 0x001fca00048060ff */
[----:B------:R0:W-:Y:S01]  /*7e5c0*/  STL [R1+0x4f34], R24 ;  /* 0x004f341801007387 */ /* 0x0001e20000100800 */
[----:B------:R-:W-:Y:S02]  /*7e5d0*/  F2FP.SATFINITE.E5M2.F32.PACK_AB_MERGE_C R26, R179, R180, RZ ;  /* 0x000000b4b31a723e */ /* 0x000fe400048060ff */
        /* <DEDUP_REMOVED lines=15> */
[----:B0-----:R-:W-:Y:S02]  /*7e6d0*/  IADD3 R24, P3, R153, R6, RZ ;  /* 0x0000000699187210 */ /* 0x001fe40007f7e0ff */
[----:B------:R-:W-:-:S03]  /*7e6e0*/  F2FP.SATFINITE.E5M2.F32.PACK_AB_MERGE_C R27, R177, R178, RZ ;  /* 0x000000b2b11b723e */ /* 0x000fc600048060ff */
[----:B------:R-:W-:Y:S02]  /*7e6f0*/  IMAD.X R25, R154, 0x1, R5, P3 ;  /* 0x000000019a197824 */ /* 0x000fe400018e0605 */
[----:B------:R-:W-:Y:S01]  /*7e700*/  STL [R1+0x4f00], R27 ;  /* 0x004f001b01007387 */ /* 0x000fe20000100800 */
[----:B------:R-:W-:-:S05]  /*7e710*/  F2FP.SATFINITE.E5M2.F32.PACK_AB_MERGE_C R26, R175, R176, RZ ;  /* 0x000000b0af1a723e */ /* 0x000fca00048060ff */
[----:B------:R0:W-:Y:S04]  /*7e720*/  STL [R1+0x4f08], R26 ;  /* 0x004f081a01007387 */ /* 0x0001e80000100800 */
[----:B------:R1:W-:Y:S01]  /*7e730*/  STL.64 [R1+0x17d0], R24 ;  /* 0x0017d01801007387 */ /* 0x0003e20000100a00 */
[----:B0-----:R-:W-:Y:S02]  /*7e740*/  F2FP.SATFINITE.E5M2.F32.PACK_AB_MERGE_C R26, R160, R168, RZ ;  /* 0x000000a8a01a723e */ /* 0x001fe400048060ff */
[----:B-1----:R-:W-:-:S03]  /*7e750*/  IADD3 R24, P3, R153, R4, RZ ;  /* 0x0000000499187210 */ /* 0x002fc60007f7e0ff */
[----:B------:R-:W-:Y:S02]  /*7e760*/  STL [R1+0x4ee8], R26 ;  /* 0x004ee81a01007387 */ /* 0x000fe40000100800 */
[----:B------:R-:W-:-:S05]  /*7e770*/  IMAD.X R25, R154, 0x1, R3, P3 ;  /* 0x000000019a197824 */ /* 0x000fca00018e0603 */
[----:B------:R0:W-:Y:S04]  /*7e780*/  STL.64 [R1+0x17c8], R24 ;  /* 0x0017c81801007387 */ /* 0x0001e80000100a00 */
[----:B------:R-:W2:Y:S04]  /*7e790*/  LDL.LU R168, [R1+0x1150] ;  /* 0x0011500001a87983 */ /* 0x000ea80000300800 */
[----:B------:R-:W2:Y:S01]  /*7e7a0*/  LDL.LU R160, [R1+0x1154] ;  /* 0x0011540001a07983 */ /* 0x000ea20000300800 */
[----:B0-----:R-:W-:-:S05]  /*7e7b0*/  F2FP.SATFINITE.E5M2.F32.PACK_AB_MERGE_C R24, R158, R159, RZ ;  /* 0x0000009f9e18723e */ /* 0x001fca00048060ff */
[----:B------:R3:W-:Y:S04]  /*7e7c0*/  STL [R1+0x4ef0], R24 ;  /* 0x004ef01801007387 */ /* 0x0007e80000100800 */
[----:B------:R-:W2:Y:S04]  /*7e7d0*/  LDL.LU R159, [R1+0x1158] ;  /* 0x00115800019f7983 */ /* 0x000ea80000300800 */
[----:B------:R-:W2:Y:S01]  /*7e7e0*/  LDL.LU R158, [R1+0x115c] ;  /* 0x00115c00019e7983 */ /* 0x000ea20000300800 */
[----:B---3--:R-:W-:-:S05]  /*7e7f0*/  F2FP.SATFINITE.E5M2.F32.PACK_AB_MERGE_C R24, R173, R174, RZ ;  /* 0x000000aead18723e */ /* 0x008fca00048060ff */
[----:B------:R4:W-:Y:S04]  /*7e800*/  STL [R1+0x4ec4], R24 ;  /* 0x004ec41801007387 */ /* 0x0009e80000100800 */
[----:B------:R-:W3:Y:S04]  /*7e810*/  LDL.LU R184, [R1+0x1160] ;  /* 0x0011600001b87983 */ /* 0x000ee80000300800 */
[----:B------:R-:W3:Y:S01]  /*7e820*/  LDL.LU R183, [R1+0x1164] ;  /* 0x0011640001b77983 */ /* 0x000ee20000300800 */
[----:B------:R-:W-:Y:S01]  /*7e830*/  VIADD R153, R153, UR5 ;  /* 0x0000000599997c36 */ /* 0x000fe20008000000 */
[----:B------:R-:W-:Y:S01]  /*7e840*/  ULDC UR5, c[0x0][0x248] ;  /* 0x0000920000057ab9 */ /* 0x000fe20000000800 */
[----:B----4-:R-:W-:-:S05]  /*7e850*/  F2FP.SATFINITE.E5M2.F32.PACK_AB_MERGE_C R24, R169, R170, RZ ;  /* 0x000000aaa918723e */ /* 0x010fca00048060ff */
[----:B------:R0:W-:Y:S04]  /*7e860*/  STL [R1+0x4ed4], R24 ;  /* 0x004ed41801007387 */ /* 0x0001e80000100800 */
[----:B------:R-:W4:Y:S04]  /*7e870*/  LDL.LU R182, [R1+0x1168] ;  /* 0x0011680001b67983 */ /* 0x000f280000300800 */
[----:B------:R-:W4:Y:S04]  /*7e880*/  LDL.LU R181, [R1+0x116c] ;  /* 0x00116c0001b57983 */ /* 0x000f280000300800 */
[----:B------:R-:W4:Y:S01]  /*7e890*/  LDL.LU R170, [R1+0x1170] ;  /* 0x0011700001aa7983 */ /* 0x000f220000300800 */
[----:B------:R-:W-:-:S03]  /*7e8a0*/  SHF.R.S32.HI R154, RZ, 0x1f, R153 ;  /* 0x0000001fff9a7819 */ /* 0x000fc60000011499 */
        /* <DEDUP_REMOVED lines=38> */
[----:B------:R4:W-:Y:S01]  /*7eb10*/  STL.64 [R1+0x17a8], R24 ;  /* 0x0017a81801007387 */ /* 0x0009e20000100a00 */
[----:B------:R-:W-:Y:S01]  /*7eb20*/  VIADD R153, R153, UR5 ;  /* 0x0000000599997c36 */ /* 0x000fe20008000000 */
[----:B------:R-:W-:Y:S01]  /*7eb30*/  ULDC UR5, c[0x0][0x248] ;  /* 0x0000920000057ab9 */ /* 0x000fe20000000800 */
[----:B----4-:R-:W-:Y:S02]  /*7eb40*/  F2FP.SATFINITE.E5M2.F32.PACK_AB_MERGE_C R25, R181, R182, RZ ;  /* 0x000000b6b519723e */ /* 0x010fe400048060ff */
[----:B------:R-:W-:Y:S02]  /*7eb50*/  F2FP.SATFINITE.E5M2.F32.PACK_AB_MERGE_C R24, R169, R170, RZ ;  /* 0x000000aaa918723e */ /* 0x000fe400048060ff */
[----:B------:R-:W3:Y:S04]  /*7eb60*/  LDL.LU R170, [R1+0x11b8] ;  /* 0x0011b80001aa7983 */ /* 0x000ee80000300800 */
[----:B------:R-:W-:Y:S04]  /*7eb70*/  STL [R1+0x4e58], R25 ;  /* 0x004e581901007387 */ /* 0x000fe80000100800 */
[----:B------:R-:W3:Y:S01]  /*7eb80*/  LDL.LU R169, [R1+0x11bc] ;  /* 0x0011bc0001a97983 */ /* 0x000ee20000300800 */
[----:B------:R-:W-:-:S03]  /*7eb90*/  SHF.R.S32.HI R154, RZ, 0x1f, R153 ;  /* 0x0000001fff9a7819 */ /* 0x000fc60000011499 */
[----:B------:R0:W-:Y:S01]  /*7eba0*/  STL [R1+0x4e2c], R24 ;  /* 0x004e2c1801007387 */ /* 0x0001e20000100800 */
[----:B------:R-:W-:Y:S02]  /*7ebb0*/  F2FP.SATFINITE.E5M2.F32.PACK_AB_MERGE_C R26, R179, R180, RZ ;  /* 0x000000b4b31a723e */ /* 0x000fe400048060ff */
[----:B0-----:R-:W-:-:S03]  /*7ebc0*/  IADD3 R24, P3, R153, R2, RZ ;  /* 0x0000000299187210 */ /* 0x001fc60007f7e0ff */
[----:B------:R-:W-:Y:S02]  /*7ebd0*/  STL [R1+0x4e34], R26 ;  /* 0x004e341a01007387 */ /* 0x000fe40000100800 */
[----:B------:R-:W-:-:S05]  /*7ebe0*/  IMAD.X R25, R154, 0x1, R13, P3 ;  /* 0x000000019a197824 */ /* 0x000fca00018e060d */
[----:B------:R0:W-:Y:S02]  /*7ebf0*/  STL.64 [R1+0x17a0], R24 ;  /* 0x0017a01801007387 */ /* 0x0001e40000100a00 */
[----:B0-----:R-:W-:-:S05]  /*7ec00*/  IADD3 R24, P3, R153, R0, RZ ;  /* 0x0000000099187210 */ /* 0x001fca0007f7e0ff */
[----:B------:R-:W-:Y:S01]  /*7ec10*/  IMAD.X R25, R154, 0x1, R7, P3 ;  /* 0x000000019a197824 */ /* 0x000fe200018e0607 */
[----:B--2---:R-:W-:-:S05]  /*7ec20*/  F2FP.SATFINITE.E5M2.F32.PACK_AB_MERGE_C R27, R177, R178, RZ ;  /* 0x000000b2b11b723e */ /* 0x004fca00048060ff */
[----:B------:R0:W-:Y:S01]  /*7ec30*/  STL [R1+0x4e0c], R27 ;  /* 0x004e0c1b01007387 */ /* 0x0001e20000100800 */
[----:B------:R-:W-:-:S05]  /*7ec40*/  F2FP.SATFINITE.E5M2.F32.PACK_AB_MERGE_C R26, R175, R176, RZ ;  /* 0x000000b0af1a723e */ /* 0x000fca00048060ff */
[----:B------:R1:W-:Y:S01]  /*7ec50*/  STL [R1+0x4e18], R26 ;  /* 0x004e181a01007387 */ /* 0x0003e20000100800 */
[----:B0-----:R-:W-:-:S03]  /*7ec60*/  F2FP.SATFINITE.E5M2.F32.PACK_AB_MERGE_C R27, R173, R174, RZ ;  /* 0x000000aead1b723e */ /* 0x001fc600048060ff */
[----:B------:R0:W-:Y:S01]  /*7ec70*/  STL.64 [R1+0x1798], R24 ;  /* 0x0017981801007387 */ /* 0x0001e20000100a00 */
[----:B-1----:R-:W-:-:S03]  /*7ec80*/  F2FP.SATFINITE.E5M2.F32.PACK_AB_MERGE_C R26, R171, R172, RZ ;  /* 0x000000acab1a723e */ /* 0x002fc600048060ff */
[----:B------:R-:W-:Y:S01]  /*7ec90*/  STL [R1+0x4df0], R27 ;  /* 0x004df01b01007387 */ /* 0x000fe20000100800 */
[----:B0-----:R-:W-:-:S03]  /*7eca0*/  IADD3 R24, P3, R153, R6, RZ ;  /* 0x0000000699187210 */ /* 0x001fc60007f7e0ff */
[----:B------:R0:W-:Y:S02]  /*7ecb0*/  STL [R1+0x4df8], R26 ;  /* 0x004df81a01007387 */ /* 0x0001e40000100800 */
[----:B------:R-:W-:Y:S01]  /*7ecc0*/  IMAD.X R25, R154, 0x1, R5, P3 ;  /* 0x000000019a197824 */ /* 0x000fe200018e0605 */
[----:B0-----:R-:W-:-:S04]  /*7ecd0*/  F2FP.SATFINITE.E5M2.F32.PACK_AB_MERGE_C R26, R155, R157, RZ ;  /* 0x0000009d9b1a723e */ /* 0x001fc800048060ff */
[----:B------:R0:W-:Y:S04]  /*7ece0*/  STL.64 [R1+0x1790], R24 ;  /* 0x0017901801007387 */ /* 0x0001e80000100a00 */
[----:B------:R-:W-:Y:S04]  /*7ecf0*/  STL [R1+0x4db0], R26 ;  /* 0x004db01a01007387 */ /* 0x000fe80000100800 */
[----:B------:R-:W2:Y:S04]  /*7ed00*/  LDL.LU R157, [R1+0x11c0] ;  /* 0x0011c000019d7983 */ /* 0x000ea80000300800 */
[----:B------:R-:W2:Y:S01]  /*7ed10*/  LDL.LU R155, [R1+0x11c4] ;  /* 0x0011c400019b7983 */ /* 0x000ea20000300800 */
[----:B0-----:R-:W-:-:S05]  /*7ed20*/  IADD3 R24, P3, R153, R4, RZ ;  /* 0x0000000499187210 */ /* 0x001fca0007f7e0ff */
[----:B------:R-:W-:-:S05]  /*7ed30*/  IMAD.X R25, R154, 0x1, R3, P3 ;  /* 0x000000019a197824 */ /* 0x000fca00018e0603 */
[----:B------:R0:W-:Y:S02]  /*7ed40*/  STL.64 [R1+0x1788], R24 ;  /* 0x0017881801007387 */ /* 0x0001e40000100a00 */
[----:B0-----:R-:W-:Y:S02]  /*7ed50*/  F2FP.SATFINITE.E5M2.F32.PACK_AB_MERGE_C R24, R160, R168, RZ ;  /* 0x000000a8a018723e */ /* 0x001fe400048060ff */
[----:B------:R-:W4:Y:S04]  /*7ed60*/  LDL.LU R168, [R1+0x11c8] ;  /* 0x0011c80001a87983 */ /* 0x000f280000300800 */
[----:B------:R-:W4:Y:S04]  /*7ed70*/  LDL.LU R160, [R1+0x11cc] ;  /* 0x0011cc0001a07983 */ /* 0x000f280000300800 */
[----:B------:R0:W-:Y:S04]  /*7ed80*/  STL [R1+0x4dc4], R24 ;  /* 0x004dc41801007387 */ /* 0x0001e80000100800 */
[----:B------:R-:W4:Y:S04]  /*7ed90*/  LDL.LU R186, [R1+0x11d0] ;  /* 0x0011d00001ba7983 */ /* 0x000f280000300800 */
[----:B------:R-:W4:Y:S01]  /*7eda0*/  LDL.LU R185, [R1+0x11d4] ;  /* 0x0011d40001b97983 */ /* 0x000f220000300800 */
[----:B0-----:R-:W-:-:S05]  /*7edb0*/  F2FP.SATFINITE.E5M2.F32.PACK_AB_MERGE_C R24, R158, R159, RZ ;  /* 0x0000009f9e18723e */ /* 0x001fca00048060ff */
[----:B------:R3:W-:Y:S04]  /*7edc0*/  STL [R1+0x4d7c], R24 ;  /* 0x004d7c1801007387 */ /* 0x0007e80000100800 */
[----:B------:R-:W4:Y:S04]  /*7edd0*/  LDL.LU R184, [R1+0x11d8] ;  /* 0x0011d80001b87983 */ /* 0x000f280000300800 */
[----:B------:R-:W4:Y:S04]  /*7ede0*/  LDL.LU R183, [R1+0x11dc] ;  /* 0x0011dc0001b77983 */ /* 0x000f280000300800 */
[----:B------:R-:W4:Y:S04]  /*7edf0*/  LDL.LU R159, [R1+0x11e0] ;  /* 0x0011e000019f7983 */ /* 0x000f280000300800 */
[----:B------:R-:W4:Y:S04]  /*7ee00*/  LDL.LU R158, [R1+0x11e4] ;  /* 0x0011e400019e7983 */ /* 0x000f280000300800 */
[----:B------:R-:W4:Y:S04]  /*7ee10*/  LDL.LU R182, [R1+0x11e8] ;  /* 0x0011e80001b67983 */ /* 0x000f280000300800 */
[----:B------:R-:W4:Y:S01]  /*7ee20*/  LDL.LU R181, [R1+0x11ec] ;  /* 0x0011ec0001b57983 */ /* 0x000f220000300800 */
[----:B------:R-:W-:Y:S01]  /*7ee30*/  VIADD R153, R153, UR5 ;  /* 0x0000000599997c36 */ /* 0x000fe20008000000 */
[----:B------:R-:W-:-:S04]  /*7ee40*/  ULDC UR5, c[0x0][0x248] ;  /* 0x0000920000057ab9 */ /* 0x000fc80000000800 */
[----:B------:R-:W-:Y:S02]  /*7ee50*/  SHF.R.S32.HI R154, RZ, 0x1f, R153 ;  /* 0x0000001fff9a7819 */ /* 0x000fe40000011499 */
[----:B---3--:R-:W-:-:S05]  /*7ee60*/  F2FP.SATFINITE.E5M2.F32.PACK_AB_MERGE_C R24, R169, R170, RZ ;  /* 0x000000aaa918723e */ /* 0x008fca00048060ff */
[----:B------:R0:W-:Y:S04]  /*7ee70*/  STL [R1+0x4da0], R24 ;  /* 0x004da01801007387 */ /* 0x0001e80000100800 */
[----:B------:R-:W3:Y:S04]  /*7ee80*/  LDL.LU R180, [R1+0x11f0] ;  /* 0x0011f00001b47983 */ /* 0x000ee80000300800 */
[----:B------:R-:W3:Y:S01]  /*7ee90*/  LDL.LU R179, [R1+0x11f4] ;  /* 0x0011f40001b37983 */ /* 0x000ee20000300800 */
[----:B0-----:R-:W-:-:S03]  /*7eea0*/  IADD3 R24, P3, R153, R2, RZ ;  /* 0x0000000299187210 */ /* 0x001fc60007f7e0ff */
[----:B------:R-:W3:Y:S04]  /*7eeb0*/  LDL.LU R178, [R1+0x11f8] ;  /* 0x0011f80001b27983 */ /* 0x000ee80000300800 */
[----:B------:R-:W3:Y:S01]  /*7eec0*/  LDL.LU R177, [R1+0x11fc] ;  /* 0x0011fc0001b17983 */ /* 0x000ee20000300800 */
[----:B------:R-:W-:-:S03]  /*7eed0*/  IMAD.X R25, R154, 0x1, R13, P3 ;  /* 0x000000019a197824 */ /* 0x000fc600018e060d */
[----:B------:R-:W3:Y:S04]  /*7eee0*/  LDL.LU R176, [R1+0xe00] ;  /* 0x000e000001b07983 */ /* 0x000ee80000300800 */
[----:B------:R-:W3:Y:S04]  /*7eef0*/  LDL.LU R175, [R1+0xe04] ;  /* 0x000e040001af7983 */ /* 0x000ee80000300800 */
[----:B------:R-:W3:Y:S04]  /*7ef00*/  LDL.LU R174, [R1+0xe08] ;  /* 0x000e080001ae7983 */ /* 0x000ee80000300800 */
[----:B------:R2:W-:Y:S04]  /*7ef10*/  STL.64 [R1+0x1780], R24 ;  /* 0x0017801801007387 */ /* 0x0005e80000100a00 */
[----:B------:R-:W3:Y:S04]  /*7ef20*/  LDL.LU R173, [R1+0xe0c] ;  /* 0x000e0c0001ad7983 */ /* 0x000ee80000300800 */
[----:B------:R-:W3:Y:S04]  /*7ef30*/  LDL.LU R172, [R1+0xe10] ;  /* 0x000e100001ac7983 */ /* 0x000ee80000300800 */
[----:B------:R-:W3:Y:S04]  /*7ef40*/  LDL.LU R171, [R1+0xe14] ;  /* 0x000e140001ab7983 */ /* 0x000ee80000300800 */
[----:B------:R-:W3:Y:S04]  /*7ef50*/  LDL.LU R170, [R1+0xe18] ;  /* 0x000e180001aa7983 */ /* 0x000ee80000300800 */
[----:B------:R-:W3:Y:S01]  /*7ef60*/  LDL.LU R169, [R1+0xe1c] ;  /* 0x000e1c0001a97983 */ /* 0x000ee20000300800 */
[----:B--2---:R-:W-:-:S03]  /*7ef70*/  F2FP.SATFINITE.E5M2.F32.PACK_AB_MERGE_C R24, R155, R157, RZ ;  /* 0x0000009d9b18723e */ /* 0x004fc600048060ff */
[----:B------:R-:W2:Y:S04]  /*7ef80*/  LDL.LU R157, [R1+0xe20] ;  /* 0x000e2000019d7983 */ /* 0x000ea80000300800 */
[----:B------:R-:W2:Y:S04]  /*7ef90*/  LDL.LU R155, [R1+0xe24] ;  /* 0x000e2400019b7983 */ /* 0x000ea80000300800 */
[----:B------:R0:W-:Y:S02]  /*7efa0*/  STL [R1+0x4d30], R24 ;  /* 0x004d301801007387 */ /* 0x0001e40000100800 */
[----:B0-----:R-:W-:-:S05]  /*7efb0*/  IADD3 R24, P3, R153, R0, RZ ;  /* 0x0000000099187210 */ /* 0x001fca0007f7e0ff */
[----:B------:R-:W-:Y:S01]  /*7efc0*/  IMAD.X R25, R154, 0x1, R7, P3 ;  /* 0x000000019a197824 */ /* 0x000fe200018e0607 */
[----:B----4-:R-:W-:-:S05]  /*7efd0*/  F2FP.SATFINITE.E5M2.F32.PACK_AB_MERGE_C R26, R160, R168, RZ ;  /* 0x000000a8a01a723e */ /* 0x010fca00048060ff */
[----:B------:R-:W-:Y:S04]  /*7efe0*/  STL [R1+0x4d50], R26 ;  /* 0x004d501a01007387 */ /* 0x000fe80000100800 */
[----:B------:R-:W4:Y:S04]  /*7eff0*/  LDL.LU R168, [R1+0xe28] ;  /* 0x000e280001a87983 */ /* 0x000f280000300800 */
[----:B------:R-:W4:Y:S04]  /*7f000*/  LDL.LU R160, [R1+0xe2c] ;  /* 0x000e2c0001a07983 */ /* 0x000f280000300800 */
[----:B------:R0:W-:Y:S01]  /*7f010*/  STL.64 [R1+0x1778], R24 ;  /* 0x0017781801007387 */ /* 0x0001e20000100a00 */
[----:B------:R-:W-:-:S02]  /*7f020*/  F2FP.SATFINITE.E5M2.F32.PACK_AB_MERGE_C R27, R185, R186, RZ ;  /* 0x000000bab91b723e */ /* 0x000fc400048060ff */
[----:B0-----:R-:W-:Y:S02]  /*7f030*/  IADD3 R24, P3, R153, R6, RZ ;  /* 0x0000000699187210 */ /* 0x001fe40007f7e0ff */
[----:B------:R-:W-:-:S03]  /*7f040*/  F2FP.SATFINITE.E5M2.F32.PACK_AB_MERGE_C R26, R183, R184, RZ ;  /* 0x000000b8b71a723e */ /* 0x000fc600048060ff */
[----:B------:R-:W-:Y:S01]  /*7f050*/  IMAD.X R25, R154, 0x1, R5, P3 ;  /* 0x000000019a197824 */ /* 0x000fe200018e0605 */
[----:B------:R-:W-:Y:S04]  /*7f060*/  STL [R1+0x4cf4], R27 ;  /* 0x004cf41b01007387 */ /* 0x000fe80000100800 */
[----:B------:R0:W-:Y:S04]  /*7f070*/  STL [R1+0x4d0c], R26 ;  /* 0x004d0c1a01007387 */ /* 0x0001e80000100800 */
[----:B------:R1:W-:Y:S01]  /*7f080*/  STL.64 [R1+0x1770], R24 ;  /* 0x0017701801007387 */ /* 0x0003e20000100a00 */
[----:B0-----:R-:W-:-:S02]  /*7f090*/  F2FP.SATFINITE.E5M2.F32.PACK_AB_MERGE_C R26, R158, R159, RZ ;  /* 0x0000009f9e1a723e */ /* 0x001fc400048060ff */
[----:B-1----:R-:W-:-:S03]  /*7f0a0*/  IADD3 R24, P3, R153, R4, RZ ;  /* 0x0000000499187210 */ /* 0x002fc60007f7e0ff */
[----:B------:R-:W-:Y:S02]  /*7f0b0*/  STL [R1+0x4c78], R26 ;  /* 0x004c781a01007387 */ /* 0x000fe40000100800 */
[----:B------:R-:W-:Y:S02]  /*7f0c0*/  IMAD.X R25, R154, 0x1, R3, P3 ;  /* 0x000000019a197824 */ /* 0x000fe400018e0603 */
[----:B------:R-:W4:Y:S04]  /*7f0d0*/  LDL.LU R159, [R1+0xe30] ;  /* 0x000e3000019f7983 */ /* 0x000f280000300800 */
[----:B------:R-:W4:Y:S01]  /*7f0e0*/  LDL.LU R158, [R1+0xe34] ;  /* 0x000e3400019e7983 */ /* 0x000f220000300800 */
[----:B------:R-:W-:Y:S01]  /*7f0f0*/  VIADD R153, R153, UR5 ;  /* 0x0000000599997c36 */ /* 0x000fe20008000000 */
[----:B------:R-:W-:-:S02]  /*7f100*/  ULDC UR5, c[0x0][0x248] ;  /* 0x0000920000057ab9 */ /* 0x000fc40000000800 */
[----:B------:R0:W-:Y:S02]  /*7f110*/  STL.64 [R1+0x1768], R24 ;  /* 0x0017681801007387 */ /* 0x0001e40000100a00 */
[----:B------:R-:W-:Y:S02]  /*7f120*/  SHF.R.S32.HI R154, RZ, 0x1f, R153 ;  /* 0x0000001fff9a7819 */ /* 0x000fe40000011499 */
[----:B0-----:R-:W-:Y:S02]  /*7f130*/  F2FP.SATFINITE.E5M2.F32.PACK_AB_MERGE_C R25, R181, R182, RZ ;  /* 0x000000b6b519723e */ /* 0x001fe400048060ff */
[----:B---3--:R-:W-:-:S03]  /*7f140*/  F2FP.SATFINITE.E5M2.F32.PACK_AB_MERGE_C R24, R179, R180, RZ ;  /* 0x000000b4b318723e */ /* 0x008fc600048060ff */
[----:B------:R-:W-:Y:S04]  /*7f150*/  STL [R1+0x4cb8], R25 ;  /* 0x004cb81901007387 */ /* 0x000fe80000100800 */
[----:B------:R0:W-:Y:S01]  /*7f160*/  STL [R1+0x4c18], R24 ;  /* 0x004c181801007387 */ /* 0x0001e20000100800 */
[----:B------:R-:W-:Y:S02]  /*7f170*/  F2FP.SATFINITE.E5M2.F32.PACK_AB_MERGE_C R26, R177, R178, RZ ;  /* 0x000000b2b11a723e */ /* 0x000fe400048060ff */
[----:B0-----:R-:W-:-:S03]  /*7f180*/  IADD3 R24, P3, R153, R2, RZ ;  /* 0x0000000299187210 */ /* 0x001fc60007f7e0ff */
[----:B------:R0:W-:Y:S02]  /*7f190*/  STL [R1+0x4c38], R26 ;  /* 0x004c381a01007387 */ /* 0x0001e40000100800 */
[----:B------:R-:W-:Y:S01]  /*7f1a0*/  IMAD.X R25, R154, 0x1, R13, P3 ;  /* 0x000000019a197824 */ /* 0x000fe200018e060d */
[----:B------:R-:W-:-:S04]  /*7f1b0*/  F2FP.SATFINITE.E5M2.F32.PACK_AB_MERGE_C R27, R175, R176, RZ ;  /* 0x000000b0af1b723e */ /* 0x000fc800048060ff */
[----:B------:R1:W-:Y:S01]  /*7f1c0*/  STL.64 [R1+0x1760], R24 ;  /* 0x0017601801007387 */ /* 0x0003e20000100a00 */
[----:B0-----:R-:W-:-:S03]  /*7f1d0*/  F2FP.SATFINITE.E5M2.F32.PACK_AB_MERGE_C R26, R173, R174, RZ ;  /* 0x000000aead1a723e */ /* 0x001fc600048060ff */
[----:B------:R0:W-:Y:S01]  /*7f1e0*/  STL [R1+0x4bc8], R27 ;  /* 0x004bc81b01007387 */ /* 0x0001e20000100800 */
[----:B-1----:R-:W-:-:S03]  /*7f1f0*/  IADD3 R24, P3, R153, R0, RZ ;  /* 0x0000000099187210 */ /* 0x002fc60007f7e0ff */
[----:B------:R1:W-:Y:S02]  /*7f200*/  STL [R1+0x4bd4], R26 ;  /* 0x004bd41a01007387 */ /* 0x0003e40000100800 */
[----:B------:R-:W-:Y:S01]  /*7f210*/  IMAD.X R25, R154, 0x1, R7, P3 ;  /* 0x000000019a197824 */ /* 0x000fe200018e0607 */
[----:B0-----:R-:W-:-:S04]  /*7f220*/  F2FP.SATFINITE.E5M2.F32.PACK_AB_MERGE_C R27, R171, R172, RZ ;  /* 0x000000acab1b723e */ /* 0x001fc800048060ff */
[----:B------:R0:W-:Y:S01]  /*7f230*/  STL.64 [R1+0x1758], R24 ;  /* 0x0017581801007387 */ /* 0x0001e20000100a00 */
[----:B-1----:R-:W-:-:S03]  /*7f240*/  F2FP.SATFINITE.E5M2.F32.PACK_AB_MERGE_C R26, R169, R170, RZ ;  /* 0x000000aaa91a723e */ /* 0x002fc600048060ff */
[----:B------:R-:W-:Y:S01]  /*7f250*/  STL [R1+0x4b84], R27 ;  /* 0x004b841b01007387 */ /* 0x000fe20000100800 */
        /* <DEDUP_REMOVED lines=8> */
[----:B0-----:R-:W-:-:S05]  /*7f2e0*/  IADD3 R24, P3, R153, R4, RZ ;  /* 0x0000000499187210 */ /* 0x001fca0007f7e0ff */
[----:B------:R-:W-:-:S05]  /*7f2f0*/  IMAD.X R25, R154, 0x1, R3, P3 ;  /* 0x000000019a197824 */ /* 0x000fca00018e0603 */
[----:B------:R4:W-:Y:S04]  /*7f300*/  STL.64 [R1+0x1748], R24 ;  /* 0x0017481801007387 */ /* 0x0009e80000100a00 */
[----:B------:R-:W3:Y:S04]  /*7f310*/  LDL.LU R188, [R1+0xe40] ;  /* 0x000e400001bc7983 */ /* 0x000ee80000300800 */
[----:B------:R-:W3:Y:S01]  /*7f320*/  LDL.LU R187, [R1+0xe44] ;  /* 0x000e440001bb7983 */ /* 0x000ee20000300800 */
[----:B----4-:R-:W-:-:S05]  /*7f330*/  F2FP.SATFINITE.E5M2.F32.PACK_AB_MERGE_C R24, R160, R168, RZ ;  /* 0x000000a8a018723e */ /* 0x010fca00048060ff */
        /* <DEDUP_REMOVED lines=25> */
[----:B--2---:R-:W-:-:S03]  /*7f4d0*/  F2FP.SATFINITE.E5M2.F32.PACK_AB_MERGE_C R24, R155, R157, RZ ;  /* 0x0000009d9b18723e */ /* 0x004fc600048060ff */
[----:B------:R-:W2:Y:S04]  /*7f4e0*/  LDL.LU R157, [R1+0xea0] ;  /* 0x000ea000019d7983 */ /* 0x000ea80000300800 */
[----:B------:R-:W2:Y:S01]  /*7f4f0*/  LDL.LU R155, [R1+0xea4] ;  /* 0x000ea400019b7983 */ /* 0x000ea20000300800 */
[----:B------:R-:W-:Y:S01]  /*7f500*/  VIADD R153, R153, UR5 ;  /* 0x0000000599997c36 */ /* 0x000fe20008000000 */
[----:B------:R-:W-:Y:S02]  /*7f510*/  ULDC UR5, c[0x0][0x248] ;  /* 0x0000920000057ab9 */ /* 0x000fe40000000800 */
[----:B------:R0:W-:Y:S02]  /*7f520*/  STL [R1+0x4af4], R24 ;  /* 0x004af41801007387 */ /* 0x0001e40000100800 */
[----:B------:R-:W-:-:S02]  /*7f530*/  SHF.R.S32.HI R154, RZ, 0x1f, R153 ;  /* 0x0000001fff9a7819 */ /* 0x000fc40000011499 */
[----:B0-----:R-:W-:-:S05]  /*7f540*/  IADD3 R24, P3, R153, R2, RZ ;  /* 0x0000000299187210 */ /* 0x001fca0007f7e0ff */
[----:B------:R-:W-:-:S05]  /*7f550*/  IMAD.X R25, R154, 0x1, R13, P3 ;  /* 0x000000019a197824 */ /* 0x000fca00018e060d */
[----:B------:R0:W-:Y:S01]  /*7f560*/  STL.64 [R1+0x1740], R24 ;  /* 0x0017401801007387 */ /* 0x0001e20000100a00 */
[----:B---3--:R-:W-:Y:S02]  /*7f570*/  F2FP.SATFINITE.E5M2.F32.PACK_AB_MERGE_C R27, R187, R188, RZ ;  /* 0x000000bcbb1b723e */ /* 0x008fe400048060ff */
[----:B0-----:R-:W-:-:S03]  /*7f580*/  IADD3 R24, P3, R153, R0, RZ ;  /* 0x0000000099187210 */ /* 0x001fc60007f7e0ff */
[----:B------:R0:W-:Y:S02]  /*7f590*/  STL [R1+0x4a6c], R27 ;  /* 0x004a6c1b01007387 */ /* 0x0001e40000100800 */
[----:B------:R-:W-:Y:S01]  /*7f5a0*/  IMAD.X R25, R154, 0x1, R7, P3 ;  /* 0x000000019a197824 */ /* 0x000fe200018e0607 */
[----:B----4-:R-:W-:-:S05]  /*7f5b0*/  F2FP.SATFINITE.E5M2.F32.PACK_AB_MERGE_C R26, R185, R186, RZ ;  /* 0x000000bab91a723e */ /* 0x010fca00048060ff */
[----:B------:R1:W-:Y:S04]  /*7f5c0*/  STL [R1+0x4a9c], R26 ;  /* 0x004a9c1a01007387 */ /* 0x0003e80000100800 */
[----:B------:R3:W-:Y:S01]  /*7f5d0*/  STL.64 [R1+0x1738], R24 ;  /* 0x0017381801007387 */ /* 0x0007e20000100a00 */
[----:B0-----:R-:W-:Y:S02]  /*7f5e0*/  F2FP.SATFINITE.E5M2.F32.PACK_AB_MERGE_C R27, R183, R184, RZ ;  /* 0x000000b8b71b723e */ /* 0x001fe400048060ff */
[----:B-1----:R-:W-:Y:S02]  /*7f5f0*/  F2FP.SATFINITE.E5M2.F32.PACK_AB_MERGE_C R26, R181, R182, RZ ;  /* 0x000000b6b51a723e */ /* 0x002fe400048060ff */
[----:B---3--:R-:W-:Y:S01]  /*7f600*/  IADD3 R24, P3, R153, R6, RZ ;  /* 0x0000000699187210 */ /* 0x008fe20007f7e0ff */
[----:B------:R-:W-:Y:S04]  /*7f610*/  STL [R1+0x4a2c], R27 ;  /* 0x004a2c1b01007387 */ /* 0x000fe80000100800 */
[----:B------:R-:W-:Y:S01]  /*7f620*/  IMAD.X R25, R154, 0x1, R5, P3 ;  /* 0x000000019a197824 */ /* 0x000fe200018e0605 */
[----:B------:R0:W-:Y:S04]  /*7f630*/  STL [R1+0x4a44], R26 ;  /* 0x004a441a01007387 */ /* 0x0001e80000100800 */
[----:B------:R1:W-:Y:S01]  /*7f640*/  STL.64 [R1+0x1730], R24 ;  /* 0x0017301801007387 */ /* 0x0003e20000100a00 */
[----:B0-----:R-:W-:-:S02]  /*7f650*/  F2FP.SATFINITE.E5M2.F32.PACK_AB_MERGE_C R26, R179, R180, RZ ;  /* 0x000000b4b31a723e */ /* 0x001fc400048060ff */
[----:B-1----:R-:W-:-:S03]  /*7f660*/  IADD3 R24, P3, R153, R4, RZ ;  /* 0x0000000499187210 */ /* 0x002fc60007f7e0ff */
[----:B------:R-:W-:Y:S02]  /*7f670*/  STL [R1+0x49c8], R26 ;  /* 0x0049c81a01007387 */ /* 0x000fe40000100800 */
[----:B------:R-:W-:Y:S02]  /*7f680*/  IMAD.X R25, R154, 0x1, R3, P3 ;  /* 0x000000019a197824 */ /* 0x000fe400018e0603 */
[----:B------:R-:W-:Y:S01]  /*7f690*/  VIADD R153, R153, UR5 ;  /* 0x0000000599997c36 */ /* 0x000fe20008000000 */
[----:B------:R-:W-:Y:S02]  /*7f6a0*/  ULDC UR5, c[0x0][0x248] ;  /* 0x0000920000057ab9 */ /* 0x000fe40000000800 */
[----:B------:R0:W-:Y:S02]  /*7f6b0*/  STL.64 [R1+0x1728], R24 ;  /* 0x0017281801007387 */ /* 0x0001e40000100a00 */
[----:B------:R-:W-:Y:S02]  /*7f6c0*/  SHF.R.S32.HI R154, RZ, 0x1f, R153 ;  /* 0x0000001fff9a7819 */ /* 0x000fe40000011499 */
[----:B0-----:R-:W-:-:S02]  /*7f6d0*/  F2FP.SATFINITE.E5M2.F32.PACK_AB_MERGE_C R25, R177, R178, RZ ;  /* 0x000000b2b119723e */ /* 0x001fc400048060ff */
[----:B------:R-:W-:-:S03]  /*7f6e0*/  F2FP.SATFINITE.E5M2.F32.PACK_AB_MERGE_C R24, R175, R176, RZ ;  /* 0x000000b0af18723e */ /* 0x000fc600048060ff */
        /* <DEDUP_REMOVED lines=21> */
[----:B0-----:R-:W-:-:S05]  /*7f840*/  IADD3 R24, P3, R153, R4, RZ ;  /* 0x0000000499187210 */ /* 0x001fca0007f7e0ff */
[----:B------:R-:W-:Y:S01]  /*7f850*/  IMAD.X R25, R154, 0x1, R3, P3 ;  /* 0x000000019a197824 */ /* 0x000fe200018e0603 */
[----:B--2---:R-:W-:-:S05]  /*7f860*/  F2FP.SATFINITE.E5M2.F32.PACK_AB_MERGE_C R26, R155, R157, RZ ;  /* 0x0000009d9b1a723e */ /* 0x004fca00048060ff */
[----:B------:R-:W-:Y:S04]  /*7f870*/  STL [R1+0x48c8], R26 ;  /* 0x0048c81a01007387 */ /* 0x000fe80000100800 */
[----:B------:R-:W2:Y:S04]  /*7f880*/  LDL.LU R212, [R1+0xea8] ;  /* 0x000ea80001d47983 */ /* 0x000ea80000300800 */
[----:B------:R-:W2:Y:S04]  /*7f890*/  LDL.LU R211, [R1+0xeac] ;  /* 0x000eac0001d37983 */ /* 0x000ea80000300800 */
[----:B------:R-:W3:Y:S04]  /*7f8a0*/  LDL.LU R210, [R1+0xeb0] ;  /* 0x000eb00001d27983 */ /* 0x000ee80000300800 */
[----:B------:R2:W-:Y:S04]  /*7f8b0*/  STL.64 [R1+0x1708], R24 ;  /* 0x0017081801007387 */ /* 0x0005e80000100a00 */
        /* <DEDUP_REMOVED lines=47> */
[----:B--2---:R-:W-:-:S05]  /*7fbb0*/  F2FP.SATFINITE.E5M2.F32.PACK_AB_MERGE_C R25, R211, R212, RZ ;  /* 0x000000d4d319723e */ /* 0x004fca00048060ff */
[----:B------:R-:W-:Y:S01]  /*7fbc0*/  STL [R1+0x48cc], R25 ;  /* 0x0048cc1901007387 */ /* 0x000fe20000100800 */
[----:B---3--:R-:W-:Y:S01]  /*7fbd0*/  F2FP.SATFINITE.E5M2.F32.PACK_AB_MERGE_C R24, R169, R210, RZ ;  /* 0x000000d2a918723e */ /* 0x008fe200048060ff */
[----:B------:R-:W-:Y:S01]  /*7fbe0*/  VIADD R169, R153, UR5 ;  /* 0x0000000599a97c36 */ /* 0x000fe20008000000 */
[----:B------:R-:W-:Y:S01]  /*7fbf0*/  LOP3.LUT R165, R165, 0xffff, RZ, 0xc0, !PT ;  /* 0x0000ffffa5a57812 */ /* 0x000fe200078ec0ff */
[----:B------:R-:W-:Y:S02]  /*7fc00*/  ULDC UR5, c[0x0][0x228] ;  /* 0x00008a0000057ab9 */ /* 0x000fe40000000800 */
[----:B------:R4:W-:Y:S01]  /*7fc10*/  STL [R1+0x4894], R24 ;  /* 0x0048941801007387 */ /* 0x0009e20000100800 */
[----:B------:R-:W-:-:S03]  /*7fc20*/  SHF.R.S32.HI R26, RZ, 0x1f, R169 ;  /* 0x0000001fff1a7819 */ /* 0x000fc600000114a9 */
[----:B------:R-:W-:Y:S01]  /*7fc30*/  STL [R1+0xe00], R169 ;  /* 0x000e00a901007387 */ /* 0x000fe20000100800 */
[----:B----4-:R-:W-:-:S05]  /*7fc40*/  F2FP.SATFINITE.E5M2.F32.PACK_AB_MERGE_C R24, R208, R209, RZ ;  /* 0x000000d1d018723e */ /* 0x010fca00048060ff */
[----:B------:R0:W-:Y:S02]  /*7fc50*/  STL [R1+0x48ac], R24 ;  /* 0x0048ac1801007387 */ /* 0x0001e40000100800 */
[----:B0-----:R-:W-:Y:S02]  /*7fc60*/  IADD3 R24, P3, R169, R2, RZ ;  /* 0x00000002a9187210 */ /* 0x001fe40007f7e0ff */
[----:B------:R0:W-:Y:S03]  /*7fc70*/  STL [R1+0xe04], R26 ;  /* 0x000e041a01007387 */ /* 0x0001e60000100800 */
[----:B------:R-:W-:-:S05]  /*7fc80*/  IMAD.X R25, R26, 0x1, R13, P3 ;  /* 0x000000011a197824 */ /* 0x000fca00018e060d */
[----:B------:R1:W-:Y:S01]  /*7fc90*/  STL.64 [R1+0x1700], R24 ;  /* 0x0017001801007387 */ /* 0x0003e20000100a00 */
[----:B0-----:R-:W-:Y:S02]  /*7fca0*/  F2FP.SATFINITE.E5M2.F32.PACK_AB_MERGE_C R26, R204, R205, RZ ;  /* 0x000000cdcc1a723e */ /* 0x001fe400048060ff */
[----:B-1----:R-:W-:Y:S02]  /*7fcb0*/  F2FP.SATFINITE.E5M2.F32.PACK_AB_MERGE_C R24, R206, R207, RZ ;  /* 0x000000cfce18723e */ /* 0x002fe400048060ff */
[----:B------:R-:W-:-:S03]  /*7fcc0*/  F2FP.SATFINITE.E5M2.F32.PACK_AB_MERGE_C R25, R202, R203, RZ ;  /* 0x000000cbca19723e */ /* 0x000fc600048060ff */
[----:B------:R0:W-:Y:S04]  /*7fcd0*/  STL [R1+0x486c], R24 ;  /* 0x00486c1801007387 */ /* 0x0001e80000100800 */
[----:B------:R1:W-:Y:S01]  /*7fce0*/  STL [R1+0x4888], R26 ;  /* 0x0048881a01007387 */ /* 0x0003e20000100800 */
[----:B0-----:R-:W-:-:S03]  /*7fcf0*/  F2FP.SATFINITE.E5M2.F32.PACK_AB_MERGE_C R24, R200, R201, RZ ;  /* 0x000000c9c818723e */ /* 0x001fc600048060ff */
[----:B------:R0:W-:Y:S01]  /*7fd00*/  STL [R1+0x4850], R25 ;  /* 0x0048501901007387 */ /* 0x0001e20000100800 */
[----:B-1----:R-:W-:-:S03]  /*7fd10*/  F2FP.SATFINITE.E5M2.F32.PACK_AB_MERGE_C R26, R198, R199, RZ ;  /* 0x000000c7c61a723e */ /* 0x002fc600048060ff */
        /* <DEDUP_REMOVED lines=20> */
[----:B------:R1:W-:Y:S04]  /*7fe60*/  STL [R1+0x4738], R26 ;  /* 0x0047381a01007387 */ /* 0x0003e80000100800 */
[----:B------:R2:W-:Y:S01]  /*7fe70*/  STL [R1+0x472c], R25 ;  /* 0x00472c1901007387 */ /* 0x0005e20000100800 */
[----:B0-----:R-:W-:-:S05]  /*7fe80*/  F2FP.SATFINITE.E5M2.F32.PACK_AB_MERGE_C R24, R176, R177, RZ ;  /* 0x000000b1b018723e */ /* 0x001fca00048060ff */
[----:B------:R0:W-:Y:S01]  /*7fe90*/  STL [R1+0x4730], R24 ;  /* 0x0047301801007387 */ /* 0x0001e20000100800 */
[----:B-1----:R-:W-:-:S05]  /*7fea0*/  F2FP.SATFINITE.E5M2.F32.PACK_AB_MERGE_C R26, R174, R175, RZ ;  /* 0x000000afae1a723e */ /* 0x002fca00048060ff */
[----:B------:R1:W-:Y:S01]  /*7feb0*/  STL [R1+0x4724], R26 ;  /* 0x0047241a01007387 */ /* 0x0003e20000100800 */
[----:B--2---:R-:W-:-:S05]  /*7fec0*/  F2FP.SATFINITE.E5M2.F32.PACK_AB_MERGE_C R25, R172, R173, RZ ;  /* 0x000000adac19723e */ /* 0x004fca00048060ff */
[----:B------:R2:W-:Y:S01]  /*7fed0*/  STL [R1+0x4728], R25 ;  /* 0x0047281901007387 */ /* 0x0005e20000100800 */
[----:B0-----:R-:W-:-:S05]  /*7fee0*/  F2FP.SATFINITE.E5M2.F32.PACK_AB_MERGE_C R24, R170, R171, RZ ;  /* 0x000000abaa18723e */ /* 0x001fca00048060ff */
[----:B------:R-:W-:Y:S01]  /*7fef0*/  STL [R1+0x471c], R24 ;  /* 0x00471c1801007387 */ /* 0x000fe20000100800 */
[----:B-1----:R-:W-:-:S05]  /*7ff00*/  F2FP.SATFINITE.E5M2.F32.PACK_AB_MERGE_C R26, R160, R168, RZ ;  /* 0x000000a8a01a723e */ /* 0x002fca00048060ff */
[----:B------:R0:W-:Y:S01]  /*7ff10*/  STL [R1+0x4720], R26 ;  /* 0x0047201a01007387 */ /* 0x0001e20000100800 */
[----:B--2---:R-:W-:-:S03]  /*7ff20*/  F2FP.SATFINITE.E5M2.F32.PACK_AB_MERGE_C R25, R158, R159, RZ ;  /* 0x0000009f9e19723e */ /* 0x004fc600048060ff */
[----:B0-----:R-:W2:Y:S01]  /*7ff30*/  LDL.LU R26, [R1+0xf70] ;  /* 0x000f7000011a7983 */ /* 0x001ea20000300800 */
[----:B------:R-:W-:-:S03]  /*7ff40*/  F2FP.SATFINITE.E5M2.F32.PACK_AB_MERGE_C R24, R155, R157, RZ ;  /* 0x0000009d9b18723e */ /* 0x000fc600048060ff */
[----:B------:R0:W-:Y:S04]  /*7ff50*/  STL [R1+0x4714], R25 ;  /* 0x0047141901007387 */ /* 0x0001e80000100800 */
[----:B------:R-:W2:Y:S04]  /*7ff60*/  LDL.LU R27, [R1+0xf74] ;  /* 0x000f7400011b7983 */ /* 0x000ea80000300800 */
[----:B------:R1:W-:Y:S04]  /*7ff70*/  STL [R1+0x4718], R24 ;  /* 0x0047181801007387 */ /* 0x0003e80000100800 */
[----:B------:R-:W0:Y:S04]  /*7ff80*/  LDL.LU R28, [R1+0xf78] ;  /* 0x000f7800011c7983 */ /* 0x000e280000300800 */
[----:B------:R-:W0:Y:S04]  /*7ff90*/  LDL.LU R29, [R1+0xf7c] ;  /* 0x000f7c00011d7983 */ /* 0x000e280000300800 */
[----:B------:R-:W1:Y:S04]  /*7ffa0*/  LDL.LU R30, [R1+0xf80] ;  /* 0x000f8000011e7983 */ /* 0x000e680000300800 */
[----:B------:R-:W1:Y:S04]  /*7ffb0*/  LDL.LU R252, [R1+0xf84] ;  /* 0x000f840001fc7983 */ /* 0x000e680000300800 */
        /* <DEDUP_REMOVED lines=50> */
[----:B------:R-:W4:Y:S04]  /*802e0*/  LDL R173, [R1+0xc50] ;  /* 0x000c500001ad7983 */ /* 0x000f280000100800 */
[----:B------:R-:W4:Y:S04]  /*802f0*/  LDL.LU R172, [R1+0xc54] ;  /* 0x000c540001ac7983 */ /* 0x000f280000300800 */
[----:B------:R-:W4:Y:S04]  /*80300*/  LDL.LU R171, [R1+0xc58] ;  /* 0x000c580001ab7983 */ /* 0x000f280000300800 */
[----:B------:R-:W4:Y:S04]  /*80310*/  LDL.LU R170, [R1+0xc5c] ;  /* 0x000c5c0001aa7983 */ /* 0x000f280000300800 */
[----:B------:R-:W4:Y:S04]  /*80320*/  LDL.LU R168, [R1+0xc60] ;  /* 0x000c600001a87983 */ /* 0x000f280000300800 */
[----:B------:R-:W4:Y:S01]  /*80330*/  LDL.LU R157, [R1+0xc64] ;  /* 0x000c6400019d7983 */ /* 0x000f220000300800 */
[----:B--2---:R-:W-:-:S05]  /*80340*/  F2FP.SATFINITE.E5M2.F32.PACK_AB_MERGE_C R26, R27, R26, RZ ;  /* 0x0000001a1b1a723e */ /* 0x004fca00048060ff */
[----:B------:R3:W-:Y:S01]  /*80350*/  STL [R1+0x470c], R26 ;  /* 0x00470c1a01007387 */ /* 0x0007e20000100800 */
[----:B0-----:R-:W-:-:S05]  /*80360*/  F2FP.SATFINITE.E5M2.F32.PACK_AB_MERGE_C R25, R29, R28, RZ ;  /* 0x0000001c1d19723e */ /* 0x001fca00048060ff */
[----:B------:R4:W-:Y:S01]  /*80370*/  STL [R1+0x4710], R25 ;  /* 0x0047101901007387 */ /* 0x0009e20000100800 */
[----:B-1----:R-:W-:-:S05]  /*80380*/  F2FP.SATFINITE.E5M2.F32.PACK_AB_MERGE_C R24, R252, R30, RZ ;  /* 0x0000001efc18723e */ /* 0x002fca00048060ff */
[----:B------:R0:W-:Y:S01]  /*80390*/  STL [R1+0x4704], R24 ;  /* 0x0047041801007387 */ /* 0x0001e20000100800 */
[----:B---3--:R-:W-:-:S05]  /*803a0*/  F2FP.SATFINITE.E5M2.F32.PACK_AB_MERGE_C R26, R250, R251, RZ ;  /* 0x000000fbfa1a723e */ /* 0x008fca00048060ff */
[----:B------:R1:W-:Y:S01]  /*803b0*/  STL [R1+0x4708], R26 ;  /* 0x0047081a01007387 */ /* 0x0003e20000100800 */
[----:B----4-:R-:W-:-:S05]  /*803c0*/  F2FP.SATFINITE.E5M2.F32.PACK_AB_MERGE_C R25, R222, R249, RZ ;  /* 0x000000f9de19723e */ /* 0x010fca00048060ff */
        /* <DEDUP_REMOVED lines=41> */
[----:B--2---:R-:W-:-:S03]  /*80660*/  F2FP.SATFINITE.E5M2.F32.PACK_AB_MERGE_C R25, R170, R171, RZ ;  /* 0x000000abaa19723e */ /* 0x004fc600048060ff */
[----:B------:R-:W2:Y:S04]  /*80670*/  LDL.LU R30, [R1+0xc68] ;  /* 0x000c6800011e7983 */ /* 0x000ea80000300800 */
[----:B------:R-:W-:Y:S01]  /*80680*/  STL [R1+0xe10], R25 ;  /* 0x000e101901007387 */ /* 0x000fe20000100800 */
[----:B0-----:R-:W-:-:S03]  /*80690*/  F2FP.SATFINITE.E5M2.F32.PACK_AB_MERGE_C R24, R157, R168, RZ ;  /* 0x000000a89d18723e */ /* 0x001fc600048060ff */
[----:B------:R-:W2:Y:S04]  /*806a0*/  LDL.LU R29, [R1+0xc6c] ;  /* 0x000c6c00011d7983 */ /* 0x000ea80000300800 */
[----:B------:R0:W-:Y:S04]  /*806b0*/  STL [R1+0xe1c], R24 ;  /* 0x000e1c1801007387 */ /* 0x0001e80000100800 */
[----:B------:R-:W3:Y:S04]  /*806c0*/  LDL.LU R28, [R1+0xc70] ;  /* 0x000c7000011c7983 */ /* 0x000ee80000300800 */
[----:B------:R-:W3:Y:S04]  /*806d0*/  LDL.LU R27, [R1+0xc74] ;  /* 0x000c7400011b7983 */ /* 0x000ee80000300800 */
[----:B-1----:R-:W4:Y:S04]  /*806e0*/  LDL.LU R26, [R1+0xc78] ;  /* 0x000c7800011a7983 */ /* 0x002f280000300800 */
[----:B------:R-:W4:Y:S04]  /*806f0*/  LDL.LU R153, [R1+0xc7c] ;  /* 0x000c7c0001997983 */ /* 0x000f280000300800 */
[----:B------:R-:W4:Y:S04]  /*80700*/  LDL.LU R154, [R1+0xc80] ;  /* 0x000c8000019a7983 */ /* 0x000f280000300800 */
[----:B0-----:R-:W4:Y:S04]  /*80710*/  LDL.LU R24, [R1+0xc84] ;  /* 0x000c840001187983 */ /* 0x001f280000300800 */
        /* <DEDUP_REMOVED lines=28> */
[----:B------:R-:W-:-:S03]  /*808e0*/  F2FP.SATFINITE.E5M2.F32.PACK_AB_MERGE_C R160, R160, R189, RZ ;  /* 0x000000bda0a0723e */ /* 0x000fc600048060ff */
[----:B------:R-:W4:Y:S01]  /*808f0*/  LDL.LU R193, [R1+0xcf8] ;  /* 0x000cf80001c17983 */ /* 0x000f220000300800 */
[----:B------:R-:W-:-:S03]  /*80900*/  F2FP.SATFINITE.E5M2.F32.PACK_AB_MERGE_C R155, R155, R188, RZ ;  /* 0x000000bc9b9b723e */ /* 0x000fc600048060ff */
[----:B------:R-:W4:Y:S01]  /*80910*/  LDL.LU R192, [R1+0xcfc] ;  /* 0x000cfc0001c07983 */ /* 0x000f220000300800 */
[----:B------:R-:W-:-:S03]  /*80920*/  F2FP.SATFINITE.E5M2.F32.PACK_AB_MERGE_C R159, R159, R187, RZ ;  /* 0x000000bb9f9f723e */ /* 0x000fc600048060ff */
[----:B------:R-:W4:Y:S01]  /*80930*/  LDL.LU R191, [R1+0xd00] ;  /* 0x000d000001bf7983 */ /* 0x000f220000300800 */
[----:B------:R-:W-:-:S03]  /*80940*/  F2FP.SATFINITE.E5M2.F32.PACK_AB_MERGE_C R158, R158, R186, RZ ;  /* 0x000000ba9e9e723e */ /* 0x000fc600048060ff */
        /* <DEDUP_REMOVED lines=25> */
[----:B------:R0:W-:Y:S01]  /*80ae0*/  STL [R1+0xe18], R29 ;  /* 0x000e181d01007387 */ /* 0x0001e20000100800 */
[----:B---3--:R-:W-:-:S03]  /*80af0*/  F2FP.SATFINITE.E5M2.F32.PACK_AB_MERGE_C R27, R27, R28, RZ ;  /* 0x0000001c1b1b723e */ /* 0x008fc600048060ff */
[----:B0-----:R-:W3:Y:S01]  /*80b00*/  LDL.LU R29, [R1+0x51dc] ;  /* 0x0051dc00011d7983 */ /* 0x001ee20000300800 */
[----:B----4-:R-:W-:-:S03]  /*80b10*/  F2FP.SATFINITE.E5M2.F32.PACK_AB_MERGE_C R153, R153, R26, RZ ;  /* 0x0000001a9999723e */ /* 0x010fc600048060ff */
[----:B------:R-:W3:Y:S04]  /*80b20*/  LDL.LU R28, [R1+0x51d8] ;  /* 0x0051d800011c7983 */ /* 0x000ee80000300800 */
[----:B------:R0:W-:Y:S04]  /*80b30*/  STL [R1+0xe24], R27 ;  /* 0x000e241b01007387 */ /* 0x0001e80000100800 */
[----:B0-----:R-:W4:Y:S04]  /*80b40*/  LDL.LU R27, [R1+0x51d4] ;  /* 0x0051d400011b7983 */ /* 0x001f280000300800 */
[----:B------:R-:W4:Y:S01]  /*80b50*/  LDL.LU R26, [R1+0x51d0] ;  /* 0x0051d000011a7983 */ /* 0x000f220000300800 */
[----:B------:R-:W-:-:S03]  /*80b60*/  F2FP.SATFINITE.E5M2.F32.PACK_AB_MERGE_C R25, R252, R25, RZ ;  /* 0x00000019fc19723e */ /* 0x000fc600048060ff */
[----:B------:R0:W-:Y:S02]  /*80b70*/  STL [R1+0xe20], R153 ;  /* 0x000e209901007387 */ /* 0x0001e40000100800 */
[----:B0-----:R-:W-:Y:S02]  /*80b80*/  F2FP.SATFINITE.E5M2.F32.PACK_AB_MERGE_C R153, R24, R154, RZ ;  /* 0x0000009a1899723e */ /* 0x001fe400048060ff */
        /* <DEDUP_REMOVED lines=24> */
[----:B------:R-:W-:-:S05]  /*80d10*/  F2FP.SATFINITE.E5M2.F32.PACK_AB_MERGE_C R25, R196, R197, RZ ;  /* 0x000000c5c419723e */ /* 0x000fca00048060ff */
        /* <DEDUP_REMOVED lines=22> */
[----:B------:R-:W-:Y:S01]  /*80e80*/  STL [R1+0x4dfc], R153 ;  /* 0x004dfc9901007387 */ /* 0x000fe20000100800 */
[----:B------:R-:W-:-:S05]  /*80e90*/  F2FP.SATFINITE.E5M2.F32.PACK_AB_MERGE_C R25, R172, R173, RZ ;  /* 0x000000adac19723e */ /* 0x000fca00048060ff */
[----:B------:R1:W-:Y:S01]  /*80ea0*/  STL [R1+0x4e10], R25 ;  /* 0x004e101901007387 */ /* 0x0003e20000100800 */
[----:B0-----:R-:W-:-:S03]  /*80eb0*/  F2FP.SATFINITE.E5M2.F32.PACK_AB_MERGE_C R24, R170, R171, RZ ;  /* 0x000000abaa18723e */ /* 0x001fc600048060ff */
[----:B-1----:R-:W2:Y:S01]  /*80ec0*/  LDL.LU R25, [R1+0xd60] ;  /* 0x000d600001197983 */ /* 0x002ea20000300800 */
[----:B------:R-:W-:-:S03]  /*80ed0*/  F2FP.SATFINITE.E5M2.F32.PACK_AB_MERGE_C R153, R157, R168, RZ ;  /* 0x000000a89d99723e */ /* 0x000fc600048060ff */
[----:B------:R0:W-:Y:S04]  /*80ee0*/  STL [R1+0x4dd4], R24 ;  /* 0x004dd41801007387 */ /* 0x0001e80000100800 */
[----:B0-----:R-:W2:Y:S04]  /*80ef0*/  LDL.LU R24, [R1+0xd64] ;  /* 0x000d640001187983 */ /* 0x001ea80000300800 */
[----:B------:R0:W-:Y:S04]  /*80f00*/  STL [R1+0x4dc8], R153 ;  /* 0x004dc89901007387 */ /* 0x0001e80000100800 */
[----:B0-----:R-:W3:Y:S04]  /*80f10*/  LDL.LU R153, [R1+0xd68] ;  /* 0x000d680001997983 */ /* 0x001ee80000300800 */
        /* <DEDUP_REMOVED lines=45> */
[----:B------:R-:W4:Y:S04]  /*811f0*/  LDL.LU R179, [R1] ;  /* 0x0000000001b37983 */ /* 0x000f280000300800 */
        /* <DEDUP_REMOVED lines=10> */
[----:B------:R0:W-:Y:S04]  /*812a0*/  STL [R1+0x4da4], R24 ;  /* 0x004da41801007387 */ /* 0x0001e80000100800 */
[----:B0-----:R-:W2:Y:S01]  /*812b0*/  LDL.LU R24, [R1+0x51c8] ;  /* 0x0051c80001187983 */ /* 0x001ea20000300800 */
[----:B---3--:R-:W-:Y:S02]  /*812c0*/  F2FP.SATFINITE.E5M2.F32.PACK_AB_MERGE_C R154, R154, R153, RZ ;  /* 0x000000999a9a723e */ /* 0x008fe400048060ff */
[----:B----4-:R-:W-:-:S03]  /*812d0*/  F2FP.SATFINITE.E5M2.F32.PACK_AB_MERGE_C R153, R251, R252, RZ ;  /* 0x000000fcfb99723e */ /* 0x010fc600048060ff */
[----:B------:R0:W-:Y:S04]  /*812e0*/  STL [R1+0x4db8], R154 ;  /* 0x004db89a01007387 */ /* 0x0001e80000100800 */
[----:B------:R1:W-:Y:S01]  /*812f0*/  STL [R1+0x4d68], R153 ;  /* 0x004d689901007387 */ /* 0x0003e20000100800 */
[----:B------:R-:W-:Y:S02]  /*81300*/  F2FP.SATFINITE.E5M2.F32.PACK_AB_MERGE_C R249, R249, R250, RZ ;  /* 0x000000faf9f9723e */ /* 0x000fe400048060ff */
[----:B0-----:R-:W-:-:S03]  /*81310*/  F2FP.SATFINITE.E5M2.F32.PACK_AB_MERGE_C R154, R215, R222, RZ ;  /* 0x000000ded79a723e */ /* 0x001fc600048060ff */
[----:B------:R-:W-:Y:S01]  /*81320*/  STL [R1+0x4d74], R249 ;  /* 0x004d74f901007387 */ /* 0x000fe20000100800 */
[----:B-1----:R-:W-:-:S03]  /*81330*/  F2FP.SATFINITE.E5M2.F32.PACK_AB_MERGE_C R153, R213, R214, RZ ;  /* 0x000000d6d599723e */ /* 0x002fc600048060ff */
[----:B------:R0:W-:Y:S04]  /*81340*/  STL [R1+0x4d20], R154 ;  /* 0x004d209a01007387 */ /* 0x0001e80000100800 */
[----:B------:R1:W-:Y:S01]  /*81350*/  STL [R1+0x4d24], R153 ;  /* 0x004d249901007387 */ /* 0x0003e20000100800 */
[----:B------:R-:W-:Y:S02]  /*81360*/  F2FP.SATFINITE.E5M2.F32.PACK_AB_MERGE_C R211, R211, R212, RZ ;  /* 0x000000d4d3d3723e */ /* 0x000fe400048060ff */
[----:B0-----:R-:W-:-:S03]  /*81370*/  F2FP.SATFINITE.E5M2.F32.PACK_AB_MERGE_C R154, R209, R210, RZ ;  /* 0x000000d2d19a723e */ /* 0x001fc600048060ff */
[----:B------:R-:W-:Y:S01]  /*81380*/  STL [R1+0x4cd0], R211 ;  /* 0x004cd0d301007387 */ /* 0x000fe20000100800 */
[----:B-1----:R-:W-:-:S03]  /*81390*/  F2FP.SATFINITE.E5M2.F32.PACK_AB_MERGE_C R153, R207, R208, RZ ;  /* 0x000000d0cf99723e */ /* 0x002fc600048060ff */
[----:B------:R-:W-:Y:S01]  /*813a0*/  STL [R1+0x4ce0], R154 ;  /* 0x004ce09a01007387 */ /* 0x000fe20000100800 */
[----:B------:R-:W-:-:S03]  /*813b0*/  F2FP.SATFINITE.E5M2.F32.PACK_AB_MERGE_C R205, R205, R206, RZ ;  /* 0x000000cecdcd723e */ /* 0x000fc600048060ff */
[----:B------:R0:W-:Y:S04]  /*813c0*/  STL [R1+0x4c64], R153 ;  /* 0x004c649901007387 */ /* 0x0001e80000100800 */
[----:B------:R-:W-:Y:S01]  /*813d0*/  STL [R1+0x4c7c], R205 ;  /* 0x004c7ccd01007387 */ /* 0x000fe20000100800 */
[----:B0-----:R-:W-:-:S03]  /*813e0*/  F2FP.SATFINITE.E5M2.F32.PACK_AB_MERGE_C R153, R171, R202, RZ ;  /* 0x000000caab99723e */ /* 0x001fc600048060ff */
[----:B------:R-:W3:Y:S01]  /*813f0*/  LDL.LU R171, [R1+0x4660] ;  /* 0x0046600001ab7983 */ /* 0x000ee20000300800 */
[----:B------:R-:W-:-:S05]  /*81400*/  F2FP.SATFINITE.E5M2.F32.PACK_AB_MERGE_C R154, R203, R204, RZ ;  /* 0x000000cccb9a723e */ /* 0x000fca00048060ff */
[----:B------:R0:W-:Y:S04]  /*81410*/  STL [R1+0x4bec], R154 ;  /* 0x004bec9a01007387 */ /* 0x0001e80000100800 */
[----:B------:R1:W-:Y:S01]  /*81420*/  STL [R1+0x4c20], R153 ;  /* 0x004c209901007387 */ /* 0x0003e20000100800 */
[----:B0-----:R-:W-:Y:S02]  /*81430*/  F2FP.SATFINITE.E5M2.F32.PACK_AB_MERGE_C R154, R200, R201, RZ ;  /* 0x000000c9c89a723e */ /* 0x001fe400048060ff */
[----:B-1----:R-:W-:Y:S02]  /*81440*/  F2FP.SATFINITE.E5M2.F32.PACK_AB_MERGE_C R153, R198, R199, RZ ;  /* 0x000000c7c699723e */ /* 0x002fe400048060ff */
[----:B------:R-:W-:Y:S01]  /*81450*/  F2FP.SATFINITE.E5M2.F32.PACK_AB_MERGE_C R196, R196, R197, RZ ;  /* 0x000000c5c4c4723e */ /* 0x000fe200048060ff */
[----:B------:R-:W-:Y:S04]  /*81460*/  STL [R1+0x4b9c], R154 ;  /* 0x004b9c9a01007387 */ /* 0x000fe80000100800 */
[----:B------:R-:W-:Y:S04]  /*81470*/  STL [R1+0x4bbc], R153 ;  /* 0x004bbc9901007387 */ /* 0x000fe80000100800 */
[----:B------:R-:W-:Y:S01]  /*81480*/  STL [R1+0x4b68], R196 ;  /* 0x004b68c401007387 */ /* 0x000fe20000100800 */
[----:B------:R-:W-:-:S02]  /*81490*/  F2FP.SATFINITE.E5M2.F32.PACK_AB_MERGE_C R189, R189, R190, RZ ;  /* 0x000000bebdbd723e */ /* 0x000fc400048060ff */
[----:B------:R-:W-:-:S03]  /*814a0*/  F2FP.SATFINITE.E5M2.F32.PACK_AB_MERGE_C R187, R187, R188, RZ ;  /* 0x000000bcbbbb723e */ /* 0x000fc600048060ff */
[----:B------:R-:W-:Y:S01]  /*814b0*/  STL [R1+0x80c], R189 ;  /* 0x00080cbd01007387 */ /* 0x000fe20000100800 */
[----:B------:R-:W-:-:S03]  /*814c0*/  F2FP.SATFINITE.E5M2.F32.PACK_AB_MERGE_C R185, R185, R186, RZ ;  /* 0x000000bab9b9723e */ /* 0x000fc600048060ff */
[----:B------:R-:W-:Y:S04]  /*814d0*/  STL [R1+0x810], R187 ;  /* 0x000810bb01007387 */ /* 0x000fe80000100800 */
[----:B------:R-:W-:Y:S01]  /*814e0*/  STL [R1+0x804], R185 ;  /* 0x000804b901007387 */ /* 0x000fe20000100800 */
[----:B------:R-:W-:-:S03]  /*814f0*/  F2FP.SATFINITE.E5M2.F32.PACK_AB_MERGE_C R182, R170, R182, RZ ;  /* 0x000000b6aab6723e */ /* 0x000fc600048060ff */
[----:B------:R-:W4:Y:S01]  /*81500*/  LDL.LU R170, [R1+0x4648] ;  /* 0x0046480001aa7983 */ /* 0x000f220000300800 */
[----:B------:R-:W-:Y:S02]  /*81510*/  F2FP.SATFINITE.E5M2.F32.PACK_AB_MERGE_C R183, R183, R184, RZ ;  /* 0x000000b8b7b7723e */ /* 0x000fe400048060ff */
[----:B------:R-:W-:-:S03]  /*81520*/  F2FP.SATFINITE.E5M2.F32.PACK_AB_MERGE_C R180, R180, R181, RZ ;  /* 0x000000b5b4b4723e */ /* 0x000fc600048060ff */
[----:B------:R-:W-:Y:S04]  /*81530*/  STL [R1+0x800], R183 ;  /* 0x000800b701007387 */ /* 0x000fe80000100800 */
[----:B------:R-:W-:Y:S01]  /*81540*/  STL [R1+0x808], R182 ;  /* 0x000808b601007387 */ /* 0x000fe20000100800 */
[----:B------:R-:W-:-:S03]  /*81550*/  F2FP.SATFINITE.E5M2.F32.PACK_AB_MERGE_C R178, R178, R179, RZ ;  /* 0x000000b3b2b2723e */ /* 0x000fc600048060ff */
[----:B------:R-:W-:Y:S01]  /*81560*/  STL [R1+0x41c], R180 ;  /* 0x00041cb401007387 */ /* 0x000fe20000100800 */
[----:B------:R-:W-:-:S03]  /*81570*/  F2FP.SATFINITE.E5M2.F32.PACK_AB_MERGE_C R176, R176, R177, RZ ;  /* 0x000000b1b0b0723e */ /* 0x000fc600048060ff */
[----:B------:R-:W-:Y:S01]  /*81580*/  STL [R1+0x410], R178 ;  /* 0x000410b201007387 */ /* 0x000fe20000100800 */
[----:B------:R-:W-:-:S03]  /*81590*/  F2FP.SATFINITE.E5M2.F32.PACK_AB_MERGE_C R174, R174, R175, RZ ;  /* 0x000000afaeae723e */ /* 0x000fc600048060ff */
[----:B------:R-:W-:Y:S01]  /*815a0*/  STL [R1+0x400], R176 ;  /* 0x000400b001007387 */ /* 0x000fe20000100800 */
[----:B------:R-:W-:-:S03]  /*815b0*/  F2FP.SATFINITE.E5M2.F32.PACK_AB_MERGE_C R172, R172, R173, RZ ;  /* 0x000000adacac723e */ /* 0x000fc600048060ff */
[----:B------:R-:W-:Y:S01]  /*815c0*/  STL [R1+0x418], R174 ;  /* 0x000418ae01007387 */ /* 0x000fe20000100800 */
[----:B------:R-:W-:-:S03]  /*815d0*/  LOP3.LUT R168, R168, 0xffff, RZ, 0xc0, !PT ;  /* 0x0000ffffa8a87812 */ /* 0x000fc600078ec0ff */
[----:B------:R0:W-:Y:S04]  /*815e0*/  STL [R1+0x414], R172 ;  /* 0x000414ac01007387 */ /* 0x0001e80000100800 */
[----:B------:R1:W-:Y:S01]  /*815f0*/  STL [R1+0xc54], R168 ;  /* 0x000c54a801007387 */ /* 0x0003e20000100800 */
[----:B0-----:R-:W-:-:S05]  /*81600*/  LOP3.LUT R172, R155, 0xffff, RZ, 0xc0, !PT ;  /* 0x0000ffff9bac7812 */ /* 0x001fca00078ec0ff */
[----:B------:R0:W-:Y:S04]  /*81610*/  STL [R1+0xc58], R172 ;  /* 0x000c58ac01007387 */ /* 0x0001e80000100800 */
[----:B------:R-:W2:Y:S01]  /*81620*/  LDL.LU R173, [R1+0x4638] ;  /* 0x0046380001ad7983 */ /* 0x000ea20000300800 */
[----:B------:R-:W-:Y:S02]  /*81630*/  LOP3.LUT R222, R163, 0xffff, RZ, 0xc0, !PT ;  /* 0x0000ffffa3de7812 */ /* 0x000fe400078ec0ff */
[----:B------:R-:W-:-:S04]  /*81640*/  SHF.R.U32.HI R163, RZ, 0x8, R172 ;  /* 0x00000008ffa37819 */ /* 0x000fc800000116ac */
[----:B------:R-:W-:-:S04]  /*81650*/  LOP3.LUT R163, R163, 0xffff, RZ, 0xc0, !PT ;  /* 0x0000ffffa3a37812 */ /* 0x000fc800078ec0ff */
[----:B------:R-:W-:Y:S02]  /*81660*/  PRMT R156, R163, 0x3340, R156 ;  /* 0x00003340a39c7816 */ /* 0x000fe4000000009c */
[----:B------:R-:W-:Y:S02]  /*81670*/  LOP3.LUT R163, R160, 0xffff, RZ, 0xc0, !PT ;  /* 0x0000ffffa0a37812 */ /* 0x000fe400078ec0ff */
[----:B------:R-:W-:Y:S02]  /*81680*/  SHF.R.U32.HI R155, RZ, 0x8, R168 ;  /* 0x00000008ff9b7819 */ /* 0x000fe400000116a8 */
[----:B-1----:R-:W-:Y:S02]  /*81690*/  SHF.R.U32.HI R168, RZ, 0x8, R222 ;  /* 0x00000008ffa87819 */ /* 0x002fe400000116de */
[----:B------:R-:W-:Y:S02]  /*816a0*/  LOP3.LUT R155, R155, 0xffff, RZ, 0xc0, !PT ;  /* 0x0000ffff9b9b7812 */ /* 0x000fe400078ec0ff */
[----:B------:R-:W-:-:S04]  /*816b0*/  LOP3.LUT R168, R168, 0xffff, RZ, 0xc0, !PT ;  /* 0x0000ffffa8a87812 */ /* 0x000fc800078ec0ff */
[----:B------:R-:W-:Y:S02]  /*816c0*/  PRMT R168, R155, 0x3340, R168 ;  /* 0x000033409ba87816 */ /* 0x000fe400000000a8 */
[----:B------:R-:W-:Y:S02]  /*816d0*/  SHF.R.U32.HI R160, RZ, 0x8, R165 ;  /* 0x00000008ffa07819 */ /* 0x000fe400000116a5 */
[----:B------:R-:W-:Y:S02]  /*816e0*/  LOP3.LUT R162, R162, 0xffff, RZ, 0xc0, !PT ;  /* 0x0000ffffa2a27812 */ /* 0x000fe400078ec0ff */
[----:B---3--:R-:W-:-:S05]  /*816f0*/  LOP3.LUT R171, R171, 0xffff, RZ, 0xc0, !PT ;  /* 0x0000ffffabab7812 */ /* 0x008fca00078ec0ff */
[----:B------:R1:W-:Y:S04]  /*81700*/  STL [R1+0xc30], R171 ;  /* 0x000c30ab01007387 */ /* 0x0003e80000100800 */
[----:B------:R4:W-:Y:S04]  /*81710*/  STL [R1+0xc24], R165 ;  /* 0x000c24a501007387 */ /* 0x0009e80000100800 */
[----:B------:R3:W-:Y:S04]  /*81720*/  STL [R1+0xc18], R163 ;  /* 0x000c18a301007387 */ /* 0x0007e80000100800 */
[----:B0-----:R-:W2:Y:S01]  /*81730*/  LDL.LU R172, [R1+0x4670] ;  /* 0x0046700001ac7983 */ /* 0x001ea20000300800 */
[----:B------:R-:W-:-:S03]  /*81740*/  SHF.R.U32.HI R155, RZ, 0x8, R171 ;  /* 0x00000008ff9b7819 */ /* 0x000fc600000116ab */
[----:B-1----:R-:W2:Y:S01]  /*81750*/  LDL.LU R171, [R1+0x4674] ;  /* 0x0046740001ab7983 */ /* 0x002ea20000300800 */
[----:B----4-:R-:W-:-:S05]  /*81760*/  LOP3.LUT R165, R170, 0xffff, RZ, 0xc0, !PT ;  /* 0x0000ffffaaa57812 */ /* 0x010fca00078ec0ff */
[----:B------:R-:W-:Y:S04]  /*81770*/  STL [R1+0xc2c], R165 ;  /* 0x000c2ca501007387 */ /* 0x000fe80000100800 */
[----:B------:R0:W-:Y:S04]  /*81780*/  STL [R1+0xc1c], R162 ;  /* 0x000c1ca201007387 */ /* 0x0001e80000100800 */
[----:B------:R-:W4:Y:S01]  /*81790*/  LDL.LU R170, [R1+0x464c] ;  /* 0x00464c0001aa7983 */ /* 0x000f220000300800 */
[----:B---3--:R-:W-:Y:S02]  /*817a0*/  SHF.R.U32.HI R163, RZ, 0x8, R163 ;  /* 0x00000008ffa37819 */ /* 0x008fe400000116a3 */
[----:B------:R-:W-:-:S02]  /*817b0*/  LOP3.LUT R155, R155, 0xffff, RZ, 0xc0, !PT ;  /* 0x0000ffff9b9b7812 */ /* 0x000fc400078ec0ff */
[----:B------:R-:W-:Y:S02]  /*817c0*/  LOP3.LUT R160, R160, 0xffff, RZ, 0xc0, !PT ;  /* 0x0000ffffa0a07812 */ /* 0x000fe400078ec0ff */
[----:B------:R-:W-:Y:S02]  /*817d0*/  LOP3.LUT R163, R163, 0xffff, RZ, 0xc0, !PT ;  /* 0x0000ffffa3a37812 */ /* 0x000fe400078ec0ff */
[----:B------:R-:W-:Y:S02]  /*817e0*/  F2FP.SATFINITE.E5M2.F32.PACK_AB_MERGE_C R154, R194, R195, RZ ;  /* 0x000000c3c29a723e */ /* 0x000fe400048060ff */
[----:B------:R-:W-:Y:S02]  /*817f0*/  PRMT R160, R155, 0x3340, R160 ;  /* 0x000033409ba07816 */ /* 0x000fe400000000a0 */
[----:B------:R-:W-:Y:S02]  /*81800*/  PRMT R155, R163, 0x3340, R0 ;  /* 0x00003340a39b7816 */ /* 0x000fe40000000000 */
[----:B------:R-:W-:-:S02]  /*81810*/  LOP3.LUT R163, R154, 0xffff, RZ, 0xc0, !PT ;  /* 0x0000ffff9aa37812 */ /* 0x000fc400078ec0ff */
[----:B------:R-:W-:Y:S02]  /*81820*/  SHF.R.U32.HI R154, RZ, 0x8, R165 ;  /* 0x00000008ff9a7819 */ /* 0x000fe400000116a5 */
[----:B0-----:R-:W-:Y:S01]  /*81830*/  SHF.R.U32.HI R162, RZ, 0x8, R162 ;  /* 0x00000008ffa27819 */ /* 0x001fe200000116a2 */
[----:B------:R0:W-:Y:S01]  /*81840*/  STL [R1+0xc14], R163 ;  /* 0x000c14a301007387 */ /* 0x0001e20000100800 */
[----:B------:R-:W-:Y:S02]  /*81850*/  F2FP.SATFINITE.E5M2.F32.PACK_AB_MERGE_C R153, R192, R193, RZ ;  /* 0x000000c1c099723e */ /* 0x000fe400048060ff */
[----:B------:R-:W-:Y:S02]  /*81860*/  LOP3.LUT R154, R154, 0xffff, RZ, 0xc0, !PT ;  /* 0x0000ffff9a9a7812 */ /* 0x000fe400078ec0ff */
[----:B------:R-:W-:Y:S02]  /*81870*/  LOP3.LUT R162, R162, 0xffff, RZ, 0xc0, !PT ;  /* 0x0000ffffa2a27812 */ /* 0x000fe400078ec0ff */
[----:B0-----:R-:W-:-:S02]  /*81880*/  SHF.R.U32.HI R163, RZ, 0x8, R163 ;  /* 0x00000008ffa37819 */ /* 0x001fc400000116a3 */
[----:B------:R-:W-:Y:S02]  /*81890*/  LOP3.LUT R161, R161, 0xffff, RZ, 0xc0, !PT ;  /* 0x0000ffffa1a17812 */ /* 0x000fe400078ec0ff */
[----:B------:R-:W-:Y:S02]  /*818a0*/  LOP3.LUT R163, R163, 0xffff, RZ, 0xc0, !PT ;  /* 0x0000ffffa3a37812 */ /* 0x000fe400078ec0ff */
[----:B------:R-:W-:Y:S02]  /*818b0*/  LOP3.LUT R165, R153, 0xffff, RZ, 0xc0, !PT ;  /* 0x0000ffff99a57812 */ /* 0x000fe400078ec0ff */
[----:B------:R-:W-:Y:S02]  /*818c0*/  PRMT R162, R154, 0x3340, R162 ;  /* 0x000033409aa27816 */ /* 0x000fe400000000a2 */
[----:B------:R-:W-:Y:S02]  /*818d0*/  PRMT R154, R163, 0x3340, R0 ;  /* 0x00003340a39a7816 */ /* 0x000fe40000000000 */
[----:B------:R-:W-:-:S02]  /*818e0*/  SHF.R.U32.HI R163, RZ, 0x8, R161 ;  /* 0x00000008ffa37819 */ /* 0x000fc400000116a1 */
[----:B--2---:R-:W-:-:S04]  /*818f0*/  LOP3.LUT R173, R173, 0xffff, RZ, 0xc0, !PT ;  /* 0x0000ffffadad7812 */ /* 0x004fc800078ec0ff */
[----:B------:R-:W-:Y:S01]  /*81900*/  SHF.R.U32.HI R153, RZ, 0x8, R173 ;  /* 0x00000008ff997819 */ /* 0x000fe200000116ad */
[----:B------:R-:W-:Y:S04]  /*81910*/  STL [R1+0x824], R173 ;  /* 0x000824ad01007387 */ /* 0x000fe80000100800 */
[----:B------:R0:W-:Y:S01]  /*81920*/  STL [R1+0x820], R161 ;  /* 0x000820a101007387 */ /* 0x0001e20000100800 */
[----:B------:R-:W-:Y:S02]  /*81930*/  LOP3.LUT R153, R153, 0xffff, RZ, 0xc0, !PT ;  /* 0x0000ffff99997812 */ /* 0x000fe400078ec0ff */
[----:B------:R-:W-:Y:S02]  /*81940*/  LOP3.LUT R163, R163, 0xffff, RZ, 0xc0, !PT ;  /* 0x0000ffffa3a37812 */ /* 0x000fe400078ec0ff */
[----:B0-----:R-:W-:-:S04]  /*81950*/  SHF.R.U32.HI R161, RZ, 0x8, R165 ;  /* 0x00000008ffa17819 */ /* 0x001fc800000116a5 */
[----:B------:R-:W-:Y:S02]  /*81960*/  LOP3.LUT R161, R161, 0xffff, RZ, 0xc0, !PT ;  /* 0x0000ffffa1a17812 */ /* 0x000fe400078ec0ff */
[----:B------:R-:W-:Y:S02]  /*81970*/  PRMT R163, R153, 0x3340, R163 ;  /* 0x0000334099a37816 */ /* 0x000fe400000000a3 */
[----:B------:R-:W-:Y:S01]  /*81980*/  PRMT R153, R161, 0x3340, R0 ;  /* 0x00003340a1997816 */ /* 0x000fe20000000000 */
[----:B------:R-:W-:Y:S01]  /*81990*/  STL [R1+0xc10], R165 ;  /* 0x000c10a501007387 */ /* 0x000fe20000100800 */
[----:B------:R-:W-:Y:S02]  /*819a0*/  PRMT R162, R162, 0x5410, R154 ;  /* 0x00005410a2a27816 */ /* 0x000fe4000000009a */
[----:B------:R-:W-:Y:S02]  /*819b0*/  PRMT R163, R163, 0x5410, R153 ;  /* 0x00005410a3a37816 */ /* 0x000fe40000000099 */
[----:B------:R-:W-:-:S02]  /*819c0*/  LOP3.LUT R153, R159, 0xffff, RZ, 0xc0, !PT ;  /* 0x0000ffff9f997812 */ /* 0x000fc400078ec0ff */
[----:B------:R-:W-:-:S03]  /*819d0*/  LOP3.LUT R154, R167, 0xffff, RZ, 0xc0, !PT ;  /* 0x0000ffffa79a7812 */ /* 0x000fc600078ec0ff */
[----:B------:R0:W-:Y:S02]  /*819e0*/  STL [R1+0xc4c], R153 ;  /* 0x000c4c9901007387 */ /* 0x0001e40000100800 */
[----:B0-----:R-:W-:Y:S02]  /*819f0*/  PRMT R153, R153, 0x3340, R0 ;  /* 0x0000334099997816 */ /* 0x001fe40000000000 */
[----:B------:R-:W-:Y:S02]  /*81a00*/  F2FP.SATFINITE.E5M2.F32.PACK_AB_MERGE_C R157, R157, R191, RZ ;  /* 0x000000bf9d9d723e */ /* 0x000fe400048060ff */
[----:B------:R-:W-:Y:S02]  /*81a10*/  PRMT R161, R168, 0x5410, R156 ;  /* 0x00005410a8a17816 */ /* 0x000fe4000000009c */
[----:B------:R-:W-:Y:S01]  /*81a20*/  ISETP.LT.AND P2, PT, R9, UR12, !P2 ;  /* 0x0000000c09007c0c */ /* 0x000fe2000d741270 */
[----:B------:R-:W-:Y:S01]  /*81a30*/  ULDC.64 UR12, c[0x0][0x228] ;  /* 0x00008a00000c7ab9 */ /* 0x000fe20000000a00 */
[----:B------:R-:W-:-:S11]  /*81a40*/  LOP3.LUT R223, R223, 0xff7fffff, RZ, 0xc0, !PT ;  /* 0xff7fffffdfdf7812 */ /* 0x000fd600078ec0ff */
[----:B------:R-:W-:-:S04]  /*81a50*/  @P2 LOP3.LUT R223, R223, 0x800000, RZ, 0xfc, !PT ;  /* 0x00800000dfdf2812 */ /* 0x000fc800078efcff */
[----:B------:R-:W-:Y:S02]  /*81a60*/  LOP3.LUT R223, R223, 0xffbfffff, RZ, 0xc0, !PT ;  /* 0xffbfffffdfdf7812 */ /* 0x000fe400078ec0ff */
[----:B------:R-:W-:-:S05]  /*81a70*/  LOP3.LUT R165, R172, 0xffff, RZ, 0xc0, !PT ;  /* 0x0000ffffaca57812 */ /* 0x000fca00078ec0ff */
[----:B------:R-:W-:Y:S04]  /*81a80*/  STL [R1+0xc3c], R165 ;  /* 0x000c3ca501007387 */ /* 0x000fe80000100800 */
[----:B------:R0:W-:Y:S01]  /*81a90*/  STL [R1+0xc20], R154 ;  /* 0x000c209a01007387 */ /* 0x0001e20000100800 */
[----:B------:R-:W-:Y:S02]  /*81aa0*/  LOP3.LUT R159, R171, 0xffff, RZ, 0xc0, !PT ;  /* 0x0000ffffab9f7812 */ /* 0x000fe400078ec0ff */
[----:B0-----:R-:W-:-:S04]  /*81ab0*/  PRMT R154, R165, 0x3340, R154 ;  /* 0x00003340a59a7816 */ /* 0x001fc8000000009a */
[----:B------:R-:W-:Y:S02]  /*81ac0*/  PRMT R154, R154, 0x5410, R153 ;  /* 0x000054109a9a7816 */ /* 0x000fe40000000099 */
[----:B------:R-:W-:-:S03]  /*81ad0*/  LOP3.LUT R153, R158, 0xffff, RZ, 0xc0, !PT ;  /* 0x0000ffff9e997812 */ /* 0x000fc600078ec0ff */
[----:B------:R0:W-:Y:S04]  /*81ae0*/  STL [R1+0x81c], R154 ;  /* 0x00081c9a01007387 */ /* 0x0001e80000100800 */
[----:B------:R-:W-:Y:S01]  /*81af0*/  STL [R1+0xc40], R159 ;  /* 0x000c409f01007387 */ /* 0x000fe20000100800 */
[----:B0-----:R-:W-:-:S03]  /*81b00*/  LOP3.LUT R154, R166, 0xffff, RZ, 0xc0, !PT ;  /* 0x0000ffffa69a7812 */ /* 0x001fc600078ec0ff */
[----:B------:R0:W-:Y:S01]  /*81b10*/  STL [R1+0xc34], R153 ;  /* 0x000c349901007387 */ /* 0x0001e20000100800 */
[----:B------:R-:W-:-:S03]  /*81b20*/  LOP3.LUT R158, R157, 0xffff, RZ, 0xc0, !PT ;  /* 0x0000ffff9d9e7812 */ /* 0x000fc600078ec0ff */
[----:B------:R1:W-:Y:S01]  /*81b30*/  STL [R1+0xc28], R154 ;  /* 0x000c289a01007387 */ /* 0x0003e20000100800 */
[----:B------:R-:W-:Y:S02]  /*81b40*/  LOP3.LUT R157, R164, 0xffff, RZ, 0xc0, !PT ;  /* 0x0000ffffa49d7812 */ /* 0x000fe400078ec0ff */
[----:B0-----:R-:W-:Y:S02]  /*81b50*/  PRMT R153, R153, 0x3340, R0 ;  /* 0x0000334099997816 */ /* 0x001fe40000000000 */
[----:B-1----:R-:W-:-:S04]  /*81b60*/  PRMT R154, R159, 0x3340, R154 ;  /* 0x000033409f9a7816 */ /* 0x002fc8000000009a */
[----:B------:R-:W-:Y:S02]  /*81b70*/  PRMT R154, R154, 0x5410, R153 ;  /* 0x000054109a9a7816 */ /* 0x000fe40000000099 */
[----:B------:R-:W-:Y:S02]  /*81b80*/  PRMT R153, R158, 0x3340, R0 ;  /* 0x000033409e997816 */ /* 0x000fe40000000000 */
[----:B----4-:R-:W-:-:S05]  /*81b90*/  LOP3.LUT R156, R170, 0xffff, RZ, 0xc0, !PT ;  /* 0x0000ffffaa9c7812 */ /* 0x010fca00078ec0ff */
[----:B------:R-:W-:Y:S04]  /*81ba0*/  STL [R1+0xc48], R156 ;  /* 0x000c489c01007387 */ /* 0x000fe80000100800 */
[----:B------:R-:W-:Y:S04]  /*81bb0*/  STL [R1+0xc44], R158 ;  /* 0x000c449e01007387 */ /* 0x000fe80000100800 */
[----:B------:R-:W-:Y:S04]  /*81bc0*/  STL [R1+0xc38], R157 ;  /* 0x000c389d01007387 */ /* 0x000fe80000100800 */
[----:B------:R0:W-:Y:S02]  /*81bd0*/  STL [R1+0x818], R154 ;  /* 0x0008189a01007387 */ /* 0x0001e40000100800 */
[----:B0-----:R-:W-:-:S04]  /*81be0*/  PRMT R154, R156, 0x3340, R157 ;  /* 0x000033409c9a7816 */ /* 0x001fc8000000009d */
[----:B------:R-:W-:-:S05]  /*81bf0*/  PRMT R153, R154, 0x5410, R153 ;  /* 0x000054109a997816 */ /* 0x000fca0000000099 */
[----:B------:R0:W-:Y:S02]  /*81c00*/  STL [R1+0x814], R153 ;  /* 0x0008149901007387 */ /* 0x0001e40000100800 */
[----:B0-----:R-:W-:-:S05]  /*81c10*/  VIADD R153, R8, 0x81 ;  /* 0x0000008108997836 */ /* 0x001fca0000000000 */
[----:B------:R-:W-:Y:S01]  /*81c20*/  ISETP.GE.AND P2, PT, R153, UR41, PT ;  /* 0x0000002999007c0c */ /* 0x000fe2000bf46270 */
[----:B------:R-:W-:Y:S01]  /*81c30*/  VIADD R153, R8, 0x80 ;  /* 0x0000008008997836 */ /* 0x000fe20000000000 */
[----:B------:R-:W-:Y:S01]  /*81c40*/  LOP3.LUT R221, R221, 0x7fffffff, RZ, 0xc0, !PT ;  /* 0x7fffffffdddd7812 */ /* 0x000fe200078ec0ff */
[----:B------:R-:W-:Y:S01]  /*81c50*/  ULDC UR41, c[0x0][0x228] ;  /* 0x00008a0000297ab9 */ /* 0x000fe20000000800 */
[----:B------:R-:W-:Y:S02]  /*81c60*/  ISETP.LT.AND P5, PT, R10, UR12, !P2 ;  /* 0x0000000c0a007c0c */ /* 0x000fe4000d7a1270 */
        /* <DEDUP_REMOVED lines=93> */
[----:B------:R-:W-:-:S06]  /*82240*/  @P5 LOP3.LUT R223, R223, 0x4, RZ, 0xfc, !PT ;  /* 0x00000004dfdf5812 */ /* 0x000fcc00078efcff */
[----:B------:R-:W-:Y:S02]  /*82250*/  @P2 LOP3.LUT R221, R221, 0x80000000, RZ, 0xfc, !PT ;  /* 0x80000000dddd2812 */ /* 0x000fe400078efcff */
[----:B------:R-:W-:Y:S02]  /*82260*/  ISETP.GE.AND P2, PT, R153, UR7, PT ;  /* 0x0000000799007c0c */ /* 0x000fe4000bf46270 */
[----:B------:R-:W-:Y:S02]  /*82270*/  LOP3.LUT R223, R223, 0xfffffffd, RZ, 0xc0, !PT ;  /* 0xfffffffddfdf7812 */ /* 0x000fe400078ec0ff */
[----:B------:R-:W-:Y:S01]  /*82280*/  LOP3.LUT R221, R221, 0xbfffffff, RZ, 0xc0, !PT ;  /* 0xbfffffffdddd7812 */ /* 0x000fe200078ec0ff */
[----:B------:R-:W-:Y:S01]  /*82290*/  VIADD R153, R8, 0x7a ;  /* 0x0000007a08997836 */ /* 0x000fe20000000000 */
[----:B------:R-:W-:Y:S01]  /*822a0*/  ISETP.LT.AND P5, PT, R10, UR8, !P2 ;  /* 0x000000080a007c0c */ /* 0x000fe2000d7a1270 */
[----:B------:R-:W-:Y:S01]  /*822b0*/  ULDC.64 UR6, c[0x0][0x228] ;  /* 0x00008a0000067ab9 */ /* 0x000fe20000000a00 */
[----:B------:R-:W-:-:S02]  /*822c0*/  @P4 LOP3.LUT R223, R223, 0x2, RZ, 0xfc, !PT ;  /* 0x00000002dfdf4812 */ /* 0x000fc400078efcff */
[----:B------:R-:W-:Y:S01]  /*822d0*/  ISETP.LT.AND P4, PT, R11, UR23, !P2 ;  /* 0x000000170b007c0c */ /* 0x000fe2000d781270 */
[----:B------:R-:W-:Y:S01]  /*822e0*/  ULDC UR23, c[0x0][0x228] ;  /* 0x00008a0000177ab9 */ /* 0x000fe20000000800 */
[----:B------:R-:W-:-:S04]  /*822f0*/  LOP3.LUT R223, R223, 0xfffffffe, RZ, 0xc0, !PT ;  /* 0xfffffffedfdf7812 */ /* 0x000fc800078ec0ff */
[----:B------:R-:W-:-:S03]  /*82300*/  @P3 LOP3.LUT R223, R223, 0x1, RZ, 0xfc, !PT ;  /* 0x00000001dfdf3812 */ /* 0x000fc600078efcff */
        /* <DEDUP_REMOVED lines=131> */
[----:B------:R-:W-:-:S05]  /*82b40*/  LOP3.LUT R221, R221, 0xfffffffb, RZ, 0xc0, !PT ;  /* 0xfffffffbdddd7812 */ /* 0x000fca00078ec0ff */
        /* <DEDUP_REMOVED lines=8> */
[----:B------:R-:W-:Y:S01]  /*82bd0*/  @P4 LOP3.LUT R221, R221, 0x2, RZ, 0xfc, !PT ;  /* 0x00000002dddd4812 */ /* 0x000fe200078efcff */
[----:B------:R-:W-:Y:S01]  /*82be0*/  ULDC UR8, c[0x0][0x228] ;  /* 0x00008a0000087ab9 */ /* 0x000fe20000000800 */
        /* <DEDUP_REMOVED lines=40> */
[----:B------:R-:W-:-:S06]  /*82e70*/  ULDC.64 UR16, c[0x0][0x228] ;  /* 0x00008a0000107ab9 */ /* 0x000fcc0000000a00 */
        /* <DEDUP_REMOVED lines=235> */
[----:B------:R-:W-:Y:S01]  /*83d30*/  ULDC.64 UR34, c[0x0][0x228] ;  /* 0x00008a0000227ab9 */ /* 0x000fe20000000a00 */
        /* <DEDUP_REMOVED lines=8> */
[----:B------:R-:W-:Y:S01]  /*83dc0*/  ULDC UR7, c[0x0][0x228] ;  /* 0x00008a0000077ab9 */ /* 0x000fe20000000800 */
        /* <DEDUP_REMOVED lines=288> */
[----:B------:R-:W-:Y:S01]  /*84fd0*/  ULDC.64 UR22, c[0x0][0x228] ;  /* 0x00008a0000167ab9 */ /* 0x000fe20000000a00 */
        /* <DEDUP_REMOVED lines=271> */
[----:B------:R-:W-:Y:S01]  /*860d0*/  ISETP.LT.AND P3, PT, R12, UR26, !P2 ;  /* 0x0000001a0c007c0c */ /* 0x000fe2000d761270 */
[----:B------:R-:W-:Y:S01]  /*860e0*/  VIADD R153, R8, 0x43 ;  /* 0x0000004308997836 */ /* 0x000fe20000000000 */
[----:B------:R-:W-:Y:S01]  /*860f0*/  ISETP.LT.AND P2, PT, R9, UR25, !P2 ;  /* 0x0000001909007c0c */ /* 0x000fe2000d741270 */
[----:B------:R-:W-:Y:S01]  /*86100*/  ULDC.64 UR26, c[0x0][0x228] ;  /* 0x00008a00001a7ab9 */ /* 0x000fe20000000a00 */
[----:B------:R-:W-:Y:S02]  /*86110*/  LOP3.LUT R22, R22, 0x7fffffff, RZ, 0xc0, !PT ;  /* 0x7fffffff16167812 */ /* 0x000fe400078ec0ff */
[----:B------:R-:W-:-:S04]  /*86120*/  LOP3.LUT R23, R23, 0xfffffffb, RZ, 0xc0, !PT ;  /* 0xfffffffb17177812 */ /* 0x000fc800078ec0ff */
[----:B------:R-:W-:-:S05]  /*86130*/  @P5 LOP3.LUT R23, R23, 0x4, RZ, 0xfc, !PT ;  /* 0x0000000417175812 */ /* 0x000fca00078efcff */
        /* <DEDUP_REMOVED lines=8> */
[----:B------:R-:W-:Y:S02]  /*861c0*/  ISETP.LT.AND P4, PT, R11, UR15, !P2 ;  /* 0x0000000f0b007c0c */ /* 0x000fe4000d781270 */
[----:B------:R-:W-:-:S04]  /*861d0*/  LOP3.LUT R23, R23, 0xfffffffe, RZ, 0xc0, !PT ;  /* 0xfffffffe17177812 */ /* 0x000fc800078ec0ff */
[----:B------:R-:W-:-:S03]  /*861e0*/  @P3 LOP3.LUT R23, R23, 0x1, RZ, 0xfc, !PT ;  /* 0x0000000117173812 */ /* 0x000fc600078efcff */
[----:B------:R-:W-:Y:S02]  /*861f0*/  @P5 LOP3.LUT R22, R22, 0x40000000, RZ, 0xfc, !PT ;  /* 0x4000000016165812 */ /* 0x000fe400078efcff */
[----:B------:R-:W-:Y:S02]  /*86200*/  ISETP.LT.AND P3, PT, R12, UR12, !P2 ;  /* 0x0000000c0c007c0c */ /* 0x000fe4000d761270 */
        /* <DEDUP_REMOVED lines=126> */
[----:B------:R-:W-:-:S09]  /*869f0*/  ISETP.LT.AND P3, PT, R12, UR37, !P2 ;  /* 0x000000250c007c0c */ /* 0x000fd2000d761270 */
[----:B------:R-:W-:Y:S01]  /*86a00*/  @P5 LOP3.LUT R22, R22, 0x4, RZ, 0xfc, !PT ;  /* 0x0000000416165812 */ /* 0x000fe200078efcff */
[----:B------:R-:W-:Y:S01]  /*86a10*/  VIADD R164, R169, UR16 ;  /* 0x00000010a9a47c36 */ /* 0x000fe20008000000 */
[----:B------:R-:W-:Y:S01]  /*86a20*/  ISETP.LT.AND P2, PT, R9, UR36, !P2 ;  /* 0x0000002409007c0c */ /* 0x000fe2000d741270 */
[----:B------:R-:W-:Y:S01]  /*86a30*/  ULDC UR16, c[0x0][0x228] ;  /* 0x00008a0000107ab9 */ /* 0x000fe20000000800 */
[----:B------:R-:W-:Y:S01]  /*86a40*/  LOP3.LUT R22, R22, 0xfffffffd, RZ, 0xc0, !PT ;  /* 0xfffffffd16167812 */ /* 0x000fe200078ec0ff */
[----:B------:R-:W-:Y:S01]  /*86a50*/  ULDC UR36, c[0x0][0x228] ;  /* 0x00008a0000247ab9 */ /* 0x000fe20000000800 */
[----:B------:R-:W-:Y:S01]  /*86a60*/  LOP3.LUT R20, R20, 0x7fffffff, RZ, 0xc0, !PT ;  /* 0x7fffffff14147812 */ /* 0x000fe200078ec0ff */
[----:B------:R-:W-:-:S08]  /*86a70*/  ULDC UR37, c[0x0][0x228] ;  /* 0x00008a0000257ab9 */ /* 0x000fd00000000800 */
        /* <DEDUP_REMOVED lines=8> */
[----:B------:R-:W-:Y:S01]  /*86b00*/  ULDC UR41, c[0x0][0x228] ;  /* 0x00008a0000297ab9 */ /* 0x000fe20000000800 */
[----:B------:R-:W-:Y:S01]  /*86b10*/  LOP3.LUT R22, R22, 0xfffffffe, RZ, 0xc0, !PT ;  /* 0xfffffffe16167812 */ /* 0x000fe200078ec0ff */
[----:B------:R-:W-:-:S03]  /*86b20*/  ULDC UR15, c[0x0][0x248] ;  /* 0x00009200000f7ab9 */ /* 0x000fc60000000800 */
[----:B------:R-:W-:Y:S02]  /*86b30*/  @P3 LOP3.LUT R22, R22, 0x1, RZ, 0xfc, !PT ;  /* 0x0000000116163812 */ /* 0x000fe400078efcff */
[----:B------:R-:W-:-:S03]  /*86b40*/  ISETP.LT.AND P3, PT, R12, UR40, !P2 ;  /* 0x000000280c007c0c */ /* 0x000fc6000d761270 */
[----:B------:R-:W-:Y:S01]  /*86b50*/  @P5 LOP3.LUT R21, R21, 0x40000000, RZ, 0xfc, !PT ;  /* 0x4000000015155812 */ /* 0x000fe200078efcff */
[----:B------:R-:W-:Y:S01]  /*86b60*/  VIADD R165, R164, UR15 ;  /* 0x0000000fa4a57c36 */ /* 0x000fe20008000000 */
[----:B------:R-:W-:Y:S01]  /*86b70*/  ISETP.LT.AND P2, PT, R9, UR39, !P2 ;  /* 0x0000002709007c0c */ /* 0x000fe2000d741270 */
[----:B------:R-:W-:Y:S01]  /*86b80*/  ULDC.64 UR38, c[0x0][0x228] ;  /* 0x00008a0000267ab9 */ /* 0x000fe20000000a00 */
[----:B------:R-:W-:Y:S01]  /*86b90*/  LOP3.LUT R21, R21, 0xdfffffff, RZ, 0xc0, !PT ;  /* 0xdfffffff15157812 */ /* 0x000fe200078ec0ff */
[----:B------:R-:W-:Y:S01]  /*86ba0*/  ULDC UR15, c[0x0][0x248] ;  /* 0x00009200000f7ab9 */ /* 0x000fe20000000800 */
[----:B------:R-:W-:Y:S01]  /*86bb0*/  LOP3.LUT R19, R19, 0x7fffffff, RZ, 0xc0, !PT ;  /* 0x7fffffff13137812 */ /* 0x000fe200078ec0ff */
[----:B------:R-:W-:Y:S01]  /*86bc0*/  ULDC UR40, c[0x0][0x228] ;  /* 0x00008a0000287ab9 */ /* 0x000fe20000000800 */
[----:B------:R-:W-:-:S04]  /*86bd0*/  @P4 LOP3.LUT R21, R21, 0x20000000, RZ, 0xfc, !PT ;  /* 0x2000000015154812 */ /* 0x000fc800078efcff */
        /* <DEDUP_REMOVED lines=8> */
[----:B------:R-:W-:Y:S01]  /*86c60*/  VIADD R168, R165, UR15 ;  /* 0x0000000fa5a87c36 */ /* 0x000fe20008000000 */
[----:B------:R-:W-:Y:S01]  /*86c70*/  ISETP.LT.AND P4, PT, R11, UR43, !P2 ;  /* 0x0000002b0b007c0c */ /* 0x000fe2000d781270 */
[----:B------:R-:W-:Y:S01]  /*86c80*/  ULDC UR43, c[0x0][0x228] ;  /* 0x00008a00002b7ab9 */ /* 0x000fe20000000800 */
[----:B------:R-:W-:Y:S01]  /*86c90*/  ISETP.LT.AND P3, PT, R12, UR42, !P2 ;  /* 0x0000002a0c007c0c */ /* 0x000fe2000d761270 */
[----:B------:R-:W-:Y:S01]  /*86ca0*/  ULDC UR42, c[0x0][0x228] ;  /* 0x00008a00002a7ab9 */ /* 0x000fe20000000800 */
[----:B------:R-:W-:-:S07]  /*86cb0*/  ULDC UR21, c[0x0][0x228] ;  /* 0x00008a0000157ab9 */ /* 0x000fce0000000800 */
[----:B------:R-:W-:Y:S01]  /*86cc0*/  @P5 LOP3.LUT R21, R21, 0x4000000, RZ, 0xfc, !PT ;  /* 0x0400000015155812 */ /* 0x000fe200078efcff */
[----:B------:R-:W-:-:S03]  /*86cd0*/  ULDC UR15, c[0x0][0x248] ;  /* 0x00009200000f7ab9 */ /* 0x000fc60000000800 */
[----:B------:R-:W-:-:S04]  /*86ce0*/  LOP3.LUT R21, R21, 0xfdffffff, RZ, 0xc0, !PT ;  /* 0xfdffffff15157812 */ /* 0x000fc800078ec0ff */
[----:B------:R-:W-:Y:S02]  /*86cf0*/  @P4 LOP3.LUT R21, R21, 0x2000000, RZ, 0xfc, !PT ;  /* 0x0200000015154812 */ /* 0x000fe400078efcff */
[----:B------:R-:W-:Y:S01]  /*86d00*/  ISETP.LT.AND P2, PT, R9, UR44, !P2 ;  /* 0x0000002c09007c0c */ /* 0x000fe2000d741270 */
[----:B------:R-:W-:Y:S01]  /*86d10*/  VIADD R167, R168, UR15 ;  /* 0x0000000fa8a77c36 */ /* 0x000fe20008000000 */
[----:B------:R-:W-:Y:S01]  /*86d20*/  LOP3.LUT R21, R21, 0xfeffffff, RZ, 0xc0, !PT ;  /* 0xfeffffff15157812 */ /* 0x000fe200078ec0ff */
[----:B------:R-:W-:Y:S01]  /*86d30*/  ULDC UR15, c[0x0][0x248] ;  /* 0x00009200000f7ab9 */ /* 0x000fe20000000800 */
[----:B------:R-:W-:Y:S01]  /*86d40*/  LOP3.LUT R18, R18, 0x7fffffff, RZ, 0xc0, !PT ;  /* 0x7fffffff12127812 */ /* 0x000fe200078ec0ff */
[----:B------:R-:W-:Y:S01]  /*86d50*/  ULDC UR44, c[0x0][0x228] ;  /* 0x00008a00002c7ab9 */ /* 0x000fe20000000800 */
        /* <DEDUP_REMOVED lines=11> */
[----:B------:R-:W-:Y:S01]  /*86e10*/  ULDC.64 UR32, c[0x0][0x228] ;  /* 0x00008a0000207ab9 */ /* 0x000fe20000000a00 */
[----:B------:R-:W-:Y:S01]  /*86e20*/  ULDC UR38, c[0x0][0x228] ;  /* 0x00008a0000267ab9 */ /* 0x000fe20000000800 */
[----:B------:R-:W-:-:S06]  /*86e30*/  ULDC UR17, c[0x0][0x228] ;  /* 0x00008a0000117ab9 */ /* 0x000fcc0000000800 */
        /* <DEDUP_REMOVED lines=8> */
[----:B------:R-:W-:Y:S02]  /*86ec0*/  ULDC UR47, c[0x0][0x228] ;  /* 0x00008a00002f7ab9 */ /* 0x000fe40000000800 */
        /* <DEDUP_REMOVED lines=11> */
[----:B------:R-:W-:Y:S01]  /*86f80*/  VIADD R172, R169, UR15 ;  /* 0x0000000fa9ac7c36 */ /* 0x000fe20008000000 */
[----:B------:R-:W-:Y:S01]  /*86f90*/  ISETP.LT.AND P2, PT, R9, UR30, !P2 ;  /* 0x0000001e09007c0c */ /* 0x000fe2000d741270 */
[----:B------:R-:W-:Y:S01]  /*86fa0*/  ULDC UR15, c[0x0][0x248] ;  /* 0x00009200000f7ab9 */ /* 0x000fe20000000800 */
[----:B------:R-:W-:Y:S01]  /*86fb0*/  LOP3.LUT R21, R21, 0xfffdffff, RZ, 0xc0, !PT ;  /* 0xfffdffff15157812 */ /* 0x000fe200078ec0ff */
[----:B------:R-:W-:Y:S01]  /*86fc0*/  ULDC UR30, c[0x0][0x228] ;  /* 0x00008a00001e7ab9 */ /* 0x000fe20000000800 */
[----:B------:R-:W-:Y:S02]  /*86fd0*/  ULDC UR31, c[0x0][0x228] ;  /* 0x00008a00001f7ab9 */ /* 0x000fe40000000800 */
        /* <DEDUP_REMOVED lines=72> */
[----:B------:R-:W-:Y:S01]  /*87460*/  VIADD R176, R173, UR15 ;  /* 0x0000000fadb07c36 */ /* 0x000fe20008000000 */
[----:B------:R-:W-:Y:S01]  /*87470*/  ISETP.LT.AND P3, PT, R12, UR43, !P2 ;  /* 0x0000002b0c007c0c */ /* 0x000fe2000d761270 */
[----:B------:R-:W-:Y:S01]  /*87480*/  ULDC UR15, c[0x0][0x248] ;  /* 0x00009200000f7ab9 */ /* 0x000fe20000000800 */
[----:B------:R-:W-:-:S07]  /*87490*/  ISETP.LT.AND P2, PT, R9, UR41, !P2 ;  /* 0x0000002909007c0c */ /* 0x000fce000d741270 */
[----:B------:R-:W-:Y:S01]  /*874a0*/  @P5 LOP3.LUT R21, R21, 0x4, RZ, 0xfc, !PT ;  /* 0x0000000415155812 */ /* 0x000fe200078efcff */
[----:B------:R-:W-:Y:S01]  /*874b0*/  VIADD R175, R176, UR15 ;  /* 0x0000000fb0af7c36 */ /* 0x000fe20008000000 */
[----:B------:R-:W-:Y:S01]  /*874c0*/  ULDC UR15, c[0x0][0x228] ;  /* 0x00008a00000f7ab9 */ /* 0x000fe20000000800 */
[----:B------:R-:W-:Y:S01]  /*874d0*/  ULDC UR42, c[0x0][0x228] ;  /* 0x00008a00002a7ab9 */ /* 0x000fe20000000800 */
[----:B------:R-:W-:Y:S01]  /*874e0*/  ULDC UR41, c[0x0][0x228] ;  /* 0x00008a0000297ab9 */ /* 0x000fe20000000800 */
[----:B------:R-:W-:Y:S01]  /*874f0*/  ULDC UR43, c[0x0][0x228] ;  /* 0x00008a00002b7ab9 */ /* 0x000fe20000000800 */
[----:B------:R-:W-:Y:S02]  /*87500*/  @P2 LOP3.LUT R20, R20, 0x80000000, RZ, 0xfc, !PT ;  /* 0x8000000014142812 */ /* 0x000fe400078efcff */
[----:B------:R-:W-:-:S04]  /*87510*/  ISETP.GE.AND P2, PT, R153, UR25, PT ;  /* 0x0000001999007c0c */ /* 0x000fc8000bf46270 */
[----:B------:R-:W-:Y:S02]  /*87520*/  ISETP.LT.AND P5, PT, R10, UR26, !P2 ;  /* 0x0000001a0a007c0c */ /* 0x000fe4000d7a1270 */
[----:B------:R-:W-:Y:S02]  /*87530*/  LOP3.LUT R21, R21, 0xfffffffd, RZ, 0xc0, !PT ;  /* 0xfffffffd15157812 */ /* 0x000fe400078ec0ff */
[----:B------:R-:W-:Y:S01]  /*87540*/  LOP3.LUT R20, R20, 0xbfffffff, RZ, 0xc0, !PT ;  /* 0xbfffffff14147812 */ /* 0x000fe200078ec0ff */
[----:B------:R-:W-:Y:S01]  /*87550*/  VIADD R174, R175, UR16 ;  /* 0x00000010afae7c36 */ /* 0x000fe20008000000 */
[----:B------:R-:W-:Y:S01]  /*87560*/  @P4 LOP3.LUT R21, R21, 0x2, RZ, 0xfc, !PT ;  /* 0x0000000215154812 */ /* 0x000fe200078efcff */
[----:B------:R-:W-:Y:S01]  /*87570*/  VIADD R153, R8, 0x32 ;  /* 0x0000003208997836 */ /* 0x000fe20000000000 */
[----:B------:R-:W-:Y:S01]  /*87580*/  ISETP.LT.AND P4, PT, R11, UR61, !P2 ;  /* 0x0000003d0b007c0c */ /* 0x000fe2000d781270 */
[----:B------:R-:W-:Y:S01]  /*87590*/  ULDC UR26, c[0x0][0x248] ;  /* 0x00009200001a7ab9 */ /* 0x000fe20000000800 */
[----:B------:R-:W-:-:S03]  /*875a0*/  LOP3.LUT R21, R21, 0xfffffffe, RZ, 0xc0, !PT ;  /* 0xfffffffe15157812 */ /* 0x000fc600078ec0ff */
[----:B------:R-:W-:Y:S01]  /*875b0*/  @P5 LOP3.LUT R20, R20, 0x40000000, RZ, 0xfc, !PT ;  /* 0x4000000014145812 */ /* 0x000fe200078efcff */
[----:B------:R-:W-:Y:S01]  /*875c0*/  VIADD R177, R174, UR24 ;  /* 0x00000018aeb17c36 */ /* 0x000fe20008000000 */
[----:B------:R-:W-:Y:S01]  /*875d0*/  @P3 LOP3.LUT R21, R21, 0x1, RZ, 0xfc, !PT ;  /* 0x0000000115153812 */ /* 0x000fe200078efcff */
[----:B------:R-:W-:Y:S01]  /*875e0*/  ULDC UR24, c[0x0][0x248] ;  /* 0x0000920000187ab9 */ /* 0x000fe20000000800 */
[----:B------:R-:W-:Y:S01]  /*875f0*/  ISETP.LT.AND P3, PT, R12, UR60, !P2 ;  /* 0x0000003c0c007c0c */ /* 0x000fe2000d761270 */
[----:B------:R-:W-:Y:S01]  /*87600*/  ULDC UR16, c[0x0][0x228] ;  /* 0x00008a0000107ab9 */ /* 0x000fe20000000800 */
[----:B------:R-:W-:Y:S01]  /*87610*/  LOP3.LUT R20, R20, 0xdfffffff, RZ, 0xc0, !PT ;  /* 0xdfffffff14147812 */ /* 0x000fe200078ec0ff */
[----:B------:R-:W-:Y:S01]  /*87620*/  VIADD R180, R177, UR24 ;  /* 0x00000018b1b47c36 */ /* 0x000fe20008000000 */
[----:B------:R-:W-:Y:S01]  /*87630*/  ISETP.LT.AND P2, PT, R9, UR59, !P2 ;  /* 0x0000003b09007c0c */ /* 0x000fe2000d741270 */
[----:B------:R-:W-:Y:S01]  /*87640*/  ULDC UR24, c[0x0][0x248] ;  /* 0x0000920000187ab9 */ /* 0x000fe20000000800 */
[----:B------:R-:W-:Y:S01]  /*87650*/  @P4 LOP3.LUT R20, R20, 0x20000000, RZ, 0xfc, !PT ;  /* 0x2000000014144812 */ /* 0x000fe200078efcff */
[----:B------:R-:W-:Y:S01]  /*87660*/  ULDC UR60, c[0x0][0x228] ;  /* 0x00008a00003c7ab9 */ /* 0x000fe20000000800 */
[----:B------:R-:W-:Y:S01]  /*87670*/  LOP3.LUT R17, R17, 0x7fffffff, RZ, 0xc0, !PT ;  /* 0x7fffffff11117812 */ /* 0x000fe200078ec0ff */
[----:B------:R-:W-:Y:S01]  /*87680*/  ULDC UR59, c[0x0][0x228] ;  /* 0x00008a00003b7ab9 */ /* 0x000fe20000000800 */
[----:B------:R-:W-:Y:S01]  /*87690*/  LOP3.LUT R20, R20, 0xefffffff, RZ, 0xc0, !PT ;  /* 0xefffffff14147812 */ /* 0x000fe200078ec0ff */
[----:B------:R-:W-:Y:S01]  /*876a0*/  VIADD R179, R180, UR24 ;  /* 0x00000018b4b37c36 */ /* 0x000fe20008000000 */
[----:B------:R-:W-:Y:S01]  /*876b0*/  ULDC UR24, c[0x0][0x248] ;  /* 0x0000920000187ab9 */ /* 0x000fe20000000800 */
[----:B------:R-:W-:Y:S01]  /*876c0*/  ULDC UR61, c[0x0][0x228] ;  /* 0x00008a00003d7ab9 */ /* 0x000fe20000000800 */
[----:B------:R-:W-:Y:S01]  /*876d0*/  @P3 LOP3.LUT R20, R20, 0x10000000, RZ, 0xfc, !PT ;  /* 0x1000000014143812 */ /* 0x000fe200078efcff */
[----:B------:R-:W-:Y:S01]  /*876e0*/  VIADD R178, R179, UR24 ;  /* 0x00000018b3b27c36 */ /* 0x000fe20008000000 */
[----:B------:R-:W-:-:S02]  /*876f0*/  ULDC UR24, c[0x0][0x248] ;  /* 0x0000920000187ab9 */ /* 0x000fc40000000800 */
[----:B------:R-:W-:Y:S01]  /*87700*/  LOP3.LUT R20, R20, 0xf7ffffff, RZ, 0xc0, !PT ;  /* 0xf7ffffff14147812 */ /* 0x000fe200078ec0ff */
[----:B------:R-:W-:Y:S01]  /*87710*/  VIADD R181, R178, UR24 ;  /* 0x00000018b2b57c36 */ /* 0x000fe20008000000 */
[----:B------:R-:W-:Y:S02]  /*87720*/  ULDC.64 UR24, c[0x0][0x228] ;  /* 0x00008a0000187ab9 */ /* 0x000fe40000000a00 */
[----:B------:R-:W-:Y:S02]  /*87730*/  @P2 LOP3.LUT R20, R20, 0x8000000, RZ, 0xfc, !PT ;  /* 0x0800000014142812 */ /* 0x000fe400078efcff */
[----:B------:R-:W-:Y:S02]  /*87740*/  ISETP.GE.AND P2, PT, R153, UR35, PT ;  /* 0x0000002399007c0c */ /* 0x000fe4000bf46270 */
[----:B------:R-:W-:Y:S01]  /*87750*/  LOP3.LUT R20, R20, 0xfbffffff, RZ, 0xc0, !PT ;  /* 0xfbffffff14147812 */ /* 0x000fe200078ec0ff */
[----:B------:R-:W-:Y:S01]  /*87760*/  VIADD R153, R8, 0x31 ;  /* 0x0000003108997836 */ /* 0x000fe20000000000 */
[----:B------:R-:W-:Y:S01]  /*87770*/  ISETP.LT.AND P5, PT, R10, UR24, !P2 ;  /* 0x000000180a007c0c */ /* 0x000fe2000d7a1270 */
[----:B------:R-:W-:Y:S01]  /*87780*/  ULDC.64 UR34, c[0x0][0x228] ;  /* 0x00008a0000227ab9 */ /* 0x000fe20000000a00 */
[----:B------:R-:W-:Y:S01]  /*87790*/  ISETP.LT.AND P4, PT, R11, UR58, !P2 ;  /* 0x0000003a0b007c0c */ /* 0x000fe2000d781270 */
[----:B------:R-:W-:Y:S01]  /*877a0*/  VIADD R184, R181, UR26 ;  /* 0x0000001ab5b87c36 */ /* 0x000fe20008000000 */
[----:B------:R-:W-:Y:S01]  /*877b0*/  ISETP.LT.AND P3, PT, R12, UR57, !P2 ;  /* 0x000000390c007c0c */ /* 0x000fe2000d761270 */
[----:B------:R-:W-:-:S08]  /*877c0*/  ULDC UR24, c[0x0][0x248] ;  /* 0x0000920000187ab9 */ /* 0x000fd00000000800 */
[----:B------:R-:W-:Y:S01]  /*877d0*/  @P5 LOP3.LUT R20, R20, 0x4000000, RZ, 0xfc, !PT ;  /* 0x0400000014145812 */ /* 0x000fe200078efcff */
[----:B------:R-:W-:Y:S01]  /*877e0*/  ULDC UR57, c[0x0][0x228] ;  /* 0x00008a0000397ab9 */ /* 0x000fe20000000800 */
[----:B------:R-:W-:Y:S02]  /*877f0*/  ULDC UR58, c[0x0][0x228] ;  /* 0x00008a00003a7ab9 */ /* 0x000fe40000000800 */
        /* <DEDUP_REMOVED lines=18> */
[----:B------:R-:W-:Y:S01]  /*87920*/  ULDC UR24, c[0x0][0x248] ;  /* 0x0000920000187ab9 */ /* 0x000fe20000000800 */
[----:B------:R-:W-:-:S07]  /*87930*/  ULDC UR34, c[0x0][0x228] ;  /* 0x00008a0000227ab9 */ /* 0x000fce0000000800 */
[----:B------:R-:W-:Y:S01]  /*87940*/  @P5 LOP3.LUT R20, R20, 0x400000, RZ, 0xfc, !PT ;  /* 0x0040000014145812 */ /* 0x000fe200078efcff */
[----:B------:R-:W-:Y:S01]  /*87950*/  ULDC UR55, c[0x0][0x228] ;  /* 0x00008a0000377ab9 */ /* 0x000fe20000000800 */
[----:B------:R-:W-:Y:S01]  /*87960*/  LOP3.LUT R16, R16, 0x7fffffff, RZ, 0xc0, !PT ;  /* 0x7fffffff10107812 */ /* 0x000fe200078ec0ff */
[----:B------:R-:W-:Y:S01]  /*87970*/  ULDC UR54, c[0x0][0x228] ;  /* 0x00008a0000367ab9 */ /* 0x000fe20000000800 */
        /* <DEDUP_REMOVED lines=37> */
[----:B------:R-:W-:Y:S01]  /*87bd0*/  VIADD R186, R187, UR24 ;  /* 0x00000018bbba7c36 */ /* 0x000fe20008000000 */
[----:B------:R-:W-:Y:S01]  /*87be0*/  ISETP.LT.AND P3, PT, R12, UR45, !P2 ;  /* 0x0000002d0c007c0c */ /* 0x000fe2000d761270 */
[----:B------:R-:W-:Y:S01]  /*87bf0*/  ULDC.64 UR24, c[0x0][0x228] ;  /* 0x00008a0000187ab9 */ /* 0x000fe20000000a00 */
[----:B------:R-:W-:-:S05]  /*87c00*/  ULDC UR26, c[0x0][0x228] ;  /* 0x00008a00001a7ab9 */ /* 0x000fca0000000800 */
[----:B------:R-:W-:Y:S01]  /*87c10*/  @P5 LOP3.LUT R20, R20, 0x4000, RZ, 0xfc, !PT ;  /* 0x0000400014145812 */ /* 0x000fe200078efcff */
[----:B------:R-:W-:Y:S01]  /*87c20*/  ULDC UR45, c[0x0][0x228] ;  /* 0x00008a00002d7ab9 */ /* 0x000fe20000000800 */
[----:B------:R-:W-:Y:S02]  /*87c30*/  ULDC UR46, c[0x0][0x228] ;  /* 0x00008a00002e7ab9 */ /* 0x000fe40000000800 */
        /* <DEDUP_REMOVED lines=29> */
[----:B------:R-:W-:Y:S01]  /*87e10*/  VIADD R192, R189, UR6 ;  /* 0x00000006bdc07c36 */ /* 0x000fe20008000000 */
[----:B------:R-:W-:Y:S01]  /*87e20*/  ISETP.LT.AND P5, PT, R10, UR8, !P2 ;  /* 0x000000080a007c0c */ /* 0x000fe2000d7a1270 */
[----:B------:R-:W-:Y:S01]  /*87e30*/  ULDC UR6, c[0x0][0x248] ;  /* 0x0000920000067ab9 */ /* 0x000fe20000000800 */
[----:B------:R-:W-:Y:S01]  /*87e40*/  ISETP.LT.AND P4, PT, R11, UR7, !P2 ;  /* 0x000000070b007c0c */ /* 0x000fe2000d781270 */
[----:B------:R-:W-:Y:S01]  /*87e50*/  VIADD R153, R8, 0x2c ;  /* 0x0000002c08997836 */ /* 0x000fe20000000000 */
[----:B------:R-:W-:Y:S01]  /*87e60*/  ISETP.LT.AND P3, PT, R12, UR11, !P2 ;  /* 0x0000000b0c007c0c */ /* 0x000fe2000d761270 */
[----:B------:R-:W-:-:S08]  /*87e70*/  ULDC.64 UR32, c[0x0][0x228] ;  /* 0x00008a0000207ab9 */ /* 0x000fd00000000a00 */
[----:B------:R-:W-:Y:S01]  /*87e80*/  @P5 LOP3.LUT R20, R20, 0x40, RZ, 0xfc, !PT ;  /* 0x0000004014145812 */ /* 0x000fe200078efcff */
[----:B------:R-:W-:Y:S01]  /*87e90*/  VIADD R191, R192, UR6 ;  /* 0x00000006c0bf7c36 */ /* 0x000fe20008000000 */
[----:B------:R-:W-:Y:S01]  /*87ea0*/  ISETP.LT.AND P2, PT, R9, UR5, !P2 ;  /* 0x0000000509007c0c */ /* 0x000fe2000d741270 */
[----:B------:R-:W-:Y:S01]  /*87eb0*/  ULDC UR6, c[0x0][0x248] ;  /* 0x0000920000067ab9 */ /* 0x000fe20000000800 */
[----:B------:R-:W-:Y:S01]  /*87ec0*/  LOP3.LUT R20, R20, 0xffffffdf, RZ, 0xc0, !PT ;  /* 0xffffffdf14147812 */ /* 0x000fe200078ec0ff */
[----:B------:R-:W-:Y:S01]  /*87ed0*/  ULDC.64 UR10, c[0x0][0x228] ;  /* 0x00008a00000a7ab9 */ /* 0x000fe20000000a00 */
[----:B------:R-:W-:Y:S02]  /*87ee0*/  ULDC UR5, c[0x0][0x248] ;  /* 0x0000920000057ab9 */ /* 0x000fe40000000800 */
[----:B------:R-:W-:-:S04]  /*87ef0*/  @P4 LOP3.LUT R20, R20, 0x20, RZ, 0xfc, !PT ;  /* 0x0000002014144812 */ /* 0x000fc800078efcff */
[----:B------:R-:W-:-:S04]  /*87f00*/  LOP3.LUT R20, R20, 0xffffffef, RZ, 0xc0, !PT ;  /* 0xffffffef14147812 */ /* 0x000fc800078ec0ff */
[----:B------:R-:W-:-:S04]  /*87f10*/  @P3 LOP3.LUT R20, R20, 0x10, RZ, 0xfc, !PT ;  /* 0x0000001014143812 */ /* 0x000fc800078efcff */
[----:B------:R-:W-:Y:S01]  /*87f20*/  LOP3.LUT R20, R20, 0xfffffff7, RZ, 0xc0, !PT ;  /* 0xfffffff714147812 */ /* 0x000fe200078ec0ff */
[----:B------:R-:W-:Y:S01]  /*87f30*/  VIADD R190, R191, UR6 ;  /* 0x00000006bfbe7c36 */ /* 0x000fe20008000000 */
[----:B------:R-:W-:Y:S02]  /*87f40*/  ULDC.64 UR6, c[0x0][0x228] ;  /* 0x00008a0000067ab9 */ /* 0x000fe40000000a00 */
[----:B------:R-:W-:Y:S02]  /*87f50*/  @P2 LOP3.LUT R20, R20, 0x8, RZ, 0xfc, !PT ;  /* 0x0000000814142812 */ /* 0x000fe400078efcff */
[----:B------:R-:W-:Y:S01]  /*87f60*/  ISETP.GE.AND P2, PT, R153, UR27, PT ;  /* 0x0000001b99007c0c */ /* 0x000fe2000bf46270 */
[----:B------:R-:W-:Y:S01]  /*87f70*/  VIADD R153, R8, 0x2b ;  /* 0x0000002b08997836 */ /* 0x000fe20000000000 */
[----:B------:R-:W-:Y:S01]  /*87f80*/  LOP3.LUT R20, R20, 0xfffffffb, RZ, 0xc0, !PT ;  /* 0xfffffffb14147812 */ /* 0x000fe200078ec0ff */
[----:B------:R-:W-:Y:S01]  /*87f90*/  VIADD R193, R190, UR5 ;  /* 0x00000005bec17c36 */ /* 0x000fe20008000000 */
[----:B------:R-:W-:Y:S01]  /*87fa0*/  ISETP.LT.AND P5, PT, R10, UR6, !P2 ;  /* 0x000000060a007c0c */ /* 0x000fe2000d7a1270 */
[----:B------:R-:W-:Y:S01]  /*87fb0*/  ULDC UR5, c[0x0][0x248] ;  /* 0x0000920000057ab9 */ /* 0x000fe20000000800 */
[----:B------:R-:W-:Y:S01]  /*87fc0*/  ISETP.LT.AND P4, PT, R11, UR13, !P2 ;  /* 0x0000000d0b007c0c */ /* 0x000fe2000d781270 */
[----:B------:R-:W-:Y:S01]  /*87fd0*/  ULDC UR27, c[0x0][0x228] ;  /* 0x00008a00001b7ab9 */ /* 0x000fe20000000800 */
[----:B------:R-:W-:-:S09]  /*87fe0*/  ISETP.LT.AND P3, PT, R12, UR14, !P2 ;  /* 0x0000000e0c007c0c */ /* 0x000fd2000d761270 */
[----:B------:R-:W-:Y:S01]  /*87ff0*/  @P5 LOP3.LUT R20, R20, 0x4, RZ, 0xfc, !PT ;  /* 0x0000000414145812 */ /* 0x000fe200078efcff */
[----:B------:R-:W-:Y:S01]  /*88000*/  VIADD R196, R193, UR5 ;  /* 0x00000005c1c47c36 */ /* 0x000fe20008000000 */
[----:B------:R-:W-:Y:S01]  /*88010*/  ISETP.LT.AND P2, PT, R9, UR12, !P2 ;  /* 0x0000000c09007c0c */ /* 0x000fe2000d741270 */
[----:B------:R-:W-:Y:S01]  /*88020*/  ULDC.64 UR12, c[0x0][0x228] ;  /* 0x00008a00000c7ab9 */ /* 0x000fe20000000a00 */
[----:B------:R-:W-:Y:S01]  /*88030*/  LOP3.LUT R20, R20, 0xfffffffd, RZ, 0xc0, !PT ;  /* 0xfffffffd14147812 */ /* 0x000fe200078ec0ff */
[----:B------:R-:W-:Y:S01]  /*88040*/  ULDC UR5, c[0x0][0x248] ;  /* 0x0000920000057ab9 */ /* 0x000fe20000000800 */
[----:B------:R-:W-:-:S09]  /*88050*/  ULDC UR14, c[0x0][0x228] ;  /* 0x00008a00000e7ab9 */ /* 0x000fd20000000800 */
[----:B------:R-:W-:Y:S02]  /*88060*/  @P2 LOP3.LUT R19, R19, 0x80000000, RZ, 0xfc, !PT ;  /* 0x8000000013132812 */ /* 0x000fe400078efcff */
[----:B------:R-:W-:Y:S02]  /*88070*/  ISETP.GE.AND P2, PT, R153, UR25, PT ;  /* 0x0000001999007c0c */ /* 0x000fe4000bf46270 */
[----:B------:R-:W-:Y:S02]  /*88080*/  @P4 LOP3.LUT R20, R20, 0x2, RZ, 0xfc, !PT ;  /* 0x0000000214144812 */ /* 0x000fe400078efcff */
[----:B------:R-:W-:Y:S01]  /*88090*/  LOP3.LUT R19, R19, 0xbfffffff, RZ, 0xc0, !PT ;  /* 0xbfffffff13137812 */ /* 0x000fe200078ec0ff */
[----:B------:R-:W-:Y:S01]  /*880a0*/  VIADD R153, R8, 0x2a ;  /* 0x0000002a08997836 */ /* 0x000fe20000000000 */
[----:B------:R-:W-:Y:S01]  /*880b0*/  ISETP.LT.AND P5, PT, R10, UR12, !P2 ;  /* 0x0000000c0a007c0c */ /* 0x000fe2000d7a1270 */
[----:B------:R-:W-:Y:S01]  /*880c0*/  VIADD R195, R196, UR5 ;  /* 0x00000005c4c37c36 */ /* 0x000fe20008000000 */
[----:B------:R-:W-:Y:S01]  /*880d0*/  ISETP.LT.AND P4, PT, R11, UR19, !P2 ;  /* 0x000000130b007c0c */ /* 0x000fe2000d781270 */
[----:B------:R-:W-:Y:S01]  /*880e0*/  ULDC UR5, c[0x0][0x248] ;  /* 0x0000920000057ab9 */ /* 0x000fe20000000800 */
[----:B------:R-:W-:Y:S01]  /*880f0*/  LOP3.LUT R20, R20, 0xfffffffe, RZ, 0xc0, !PT ;  /* 0xfffffffe14147812 */ /* 0x000fe200078ec0ff */
[----:B------:R-:W-:Y:S01]  /*88100*/  ULDC UR25, c[0x0][0x228] ;  /* 0x00008a0000197ab9 */ /* 0x000fe20000000800 */
[----:B------:R-:W-:-:S02]  /*88110*/  ULDC UR12, c[0x0][0x228] ;  /* 0x00008a00000c7ab9 */ /* 0x000fc40000000800 */
[----:B------:R-:W-:Y:S02]  /*88120*/  @P3 LOP3.LUT R20, R20, 0x1, RZ, 0xfc, !PT ;  /* 0x0000000114143812 */ /* 0x000fe400078efcff */
[----:B------:R-:W-:-:S03]  /*88130*/  ISETP.LT.AND P3, PT, R12, UR20, !P2 ;  /* 0x000000140c007c0c */ /* 0x000fc6000d761270 */
        /* <DEDUP_REMOVED lines=17> */
[----:B------:R-:W-:Y:S01]  /*88250*/  VIADD R194, R195, UR5 ;  /* 0x00000005c3c27c36 */ /* 0x000fe20008000000 */
[----:B------:R-:W-:-:S07]  /*88260*/  ULDC UR10, c[0x0][0x228] ;  /* 0x00008a00000a7ab9 */ /* 0x000fce0000000800 */
        /* <DEDUP_REMOVED lines=86> */
[----:B------:R-:W-:-:S07]  /*887d0*/  ULDC UR9, c[0x0][0x228] ;  /* 0x00008a0000097ab9 */ /* 0x000fce0000000800 */
        /* <DEDUP_REMOVED lines=36> */
[----:B------:R-:W-:Y:S01]  /*88a20*/  VIADD R205, R204, UR5 ;  /* 0x00000005cccd7c36 */ /* 0x000fe20008000000 */
[----:B------:R-:W-:Y:S01]  /*88a30*/  ISETP.LT.AND P4, PT, R11, UR57, !P2 ;  /* 0x000000390b007c0c */ /* 0x000fe2000d781270 */
[----:B------:R-:W-:Y:S01]  /*88a40*/  ULDC UR5, c[0x0][0x248] ;  /* 0x0000920000057ab9 */ /* 0x000fe20000000800 */
        /* <DEDUP_REMOVED lines=10> */
[----:B------:R-:W-:Y:S02]  /*88af0*/  ISETP.GE.AND P2, PT, R153, UR31, PT ;  /* 0x0000001f99007c0c */ /* 0x000fe4000bf46270 */
[----:B------:R-:W-:-:S02]  /*88b00*/  LOP3.LUT R19, R19, 0xfffffffd, RZ, 0xc0, !PT ;  /* 0xfffffffd13137812 */ /* 0x000fc400078ec0ff */
[----:B------:R-:W-:Y:S01]  /*88b10*/  LOP3.LUT R18, R18, 0xbfffffff, RZ, 0xc0, !PT ;  /* 0xbfffffff12127812 */ /* 0x000fe200078ec0ff */
[----:B------:R-:W-:Y:S01]  /*88b20*/  VIADD R153, R8, 0x22 ;  /* 0x0000002208997836 */ /* 0x000fe20000000000 */
[----:B------:R-:W-:Y:S01]  /*88b30*/  ISETP.LT.AND P5, PT, R10, UR20, !P2 ;  /* 0x000000140a007c0c */ /* 0x000fe2000d7a1270 */
[----:B------:R-:W-:Y:S01]  /*88b40*/  ULDC.64 UR30, c[0x0][0x228] ;  /* 0x00008a00001e7ab9 */ /* 0x000fe20000000a00 */
[----:B------:R-:W-:Y:S01]  /*88b50*/  @P4 LOP3.LUT R19, R19, 0x2, RZ, 0xfc, !PT ;  /* 0x0000000213134812 */ /* 0x000fe200078efcff */
[----:B------:R-:W-:Y:S01]  /*88b60*/  VIADD R207, R206, UR5 ;  /* 0x00000005cecf7c36 */ /* 0x000fe20008000000 */
[----:B------:R-:W-:Y:S01]  /*88b70*/  ISETP.LT.AND P4, PT, R11, UR55, !P2 ;  /* 0x000000370b007c0c */ /* 0x000fe2000d781270 */
[----:B------:R-:W-:Y:S01]  /*88b80*/  ULDC UR5, c[0x0][0x248] ;  /* 0x0000920000057ab9 */ /* 0x000fe20000000800 */
[----:B------:R-:W-:Y:S01]  /*88b90*/  LOP3.LUT R19, R19, 0xfffffffe, RZ, 0xc0, !PT ;  /* 0xfffffffe13137812 */ /* 0x000fe200078ec0ff */
[----:B------:R-:W-:Y:S01]  /*88ba0*/  ULDC UR20, c[0x0][0x248] ;  /* 0x0000920000147ab9 */ /* 0x000fe20000000800 */
[----:B------:R-:W-:-:S02]  /*88bb0*/  ULDC UR55, c[0x0][0x228] ;  /* 0x00008a0000377ab9 */ /* 0x000fc40000000800 */
[----:B------:R-:W-:-:S03]  /*88bc0*/  @P3 LOP3.LUT R19, R19, 0x1, RZ, 0xfc, !PT ;  /* 0x0000000113133812 */ /* 0x000fc600078efcff */
[----:B------:R-:W-:Y:S02]  /*88bd0*/  @P5 LOP3.LUT R18, R18, 0x40000000, RZ, 0xfc, !PT ;  /* 0x4000000012125812 */ /* 0x000fe400078efcff */
[----:B------:R-:W-:Y:S01]  /*88be0*/  ISETP.LT.AND P3, PT, R12, UR34, !P2 ;  /* 0x000000220c007c0c */ /* 0x000fe2000d761270 */
        /* <DEDUP_REMOVED lines=18> */
[----:B------:R-:W-:Y:S01]  /*88d10*/  ULDC UR35, c[0x0][0x228] ;  /* 0x00008a0000237ab9 */ /* 0x000fe20000000800 */
[----:B------:R-:W-:Y:S01]  /*88d20*/  VIADD R209, R208, UR5 ;  /* 0x00000005d0d17c36 */ /* 0x000fe20008000000 */
[----:B------:R-:W-:-:S04]  /*88d30*/  ULDC UR30, c[0x0][0x248] ;  /* 0x00009200001e7ab9 */ /* 0x000fc80000000800 */
        /* <DEDUP_REMOVED lines=30> */
[----:B------:R-:W-:Y:S01]  /*88f20*/  VIADD R211, R210, UR5 ;  /* 0x00000005d2d37c36 */ /* 0x000fe20008000000 */
[----:B------:R-:W-:Y:S01]  /*88f30*/  ULDC UR5, c[0x0][0x248] ;  /* 0x0000920000057ab9 */ /* 0x000fe20000000800 */
[----:B------:R-:W-:Y:S01]  /*88f40*/  LOP3.LUT R18, R18, 0xfffbffff, RZ, 0xc0, !PT ;  /* 0xfffbffff12127812 */ /* 0x000fe200078ec0ff */
[----:B------:R-:W-:Y:S01]  /*88f50*/  VIADD R153, R8, 0x1f ;  /* 0x0000001f08997836 */ /* 0x000fe20000000000 */
[----:B------:R-:W-:Y:S01]  /*88f60*/  ISETP.LT.AND P5, PT, R10, UR34, !P2 ;  /* 0x000000220a007c0c */ /* 0x000fe2000d7a1270 */
[----:B------:R-:W-:Y:S01]  /*88f70*/  ULDC UR21, c[0x0][0x228] ;  /* 0x00008a0000157ab9 */ /* 0x000fe20000000800 */
[----:B------:R-:W-:Y:S01]  /*88f80*/  ISETP.LT.AND P4, PT, R11, UR38, !P2 ;  /* 0x000000260b007c0c */ /* 0x000fe2000d781270 */
[----:B------:R-:W-:Y:S01]  /*88f90*/  VIADD R212, R211, UR5 ;  /* 0x00000005d3d47c36 */ /* 0x000fe20008000000 */
[----:B------:R-:W-:Y:S01]  /*88fa0*/  ULDC UR5, c[0x0][0x248] ;  /* 0x0000920000057ab9 */ /* 0x000fe20000000800 */
[----:B------:R-:W-:Y:S01]  /*88fb0*/  ISETP.LT.AND P3, PT, R12, UR37, !P2 ;  /* 0x000000250c007c0c */ /* 0x000fe2000d761270 */
[----:B------:R-:W-:Y:S01]  /*88fc0*/  ULDC UR38, c[0x0][0x228] ;  /* 0x00008a0000267ab9 */ /* 0x000fe20000000800 */
[----:B------:R-:W-:-:S06]  /*88fd0*/  VIADD R213, R212, UR5 ;  /* 0x00000005d4d57c36 */ /* 0x000fcc0008000000 */
[----:B------:R-:W-:Y:S01]  /*88fe0*/  @P5 LOP3.LUT R18, R18, 0x40000, RZ, 0xfc, !PT ;  /* 0x0004000012125812 */ /* 0x000fe200078efcff */
[----:B------:R-:W-:Y:S01]  /*88ff0*/  VIADD R214, R213, UR15 ;  /* 0x0000000fd5d67c36 */ /* 0x000fe20008000000 */
[----:B------:R-:W-:Y:S01]  /*89000*/  ULDC UR15, c[0x0][0x248] ;  /* 0x00009200000f7ab9 */ /* 0x000fe20000000800 */
[----:B------:R-:W-:Y:S01]  /*89010*/  ISETP.LT.AND P2, PT, R9, UR36, !P2 ;  /* 0x0000002409007c0c */ /* 0x000fe2000d741270 */
[----:B------:R-:W-:Y:S01]  /*89020*/  ULDC UR37, c[0x0][0x228] ;  /* 0x00008a0000257ab9 */ /* 0x000fe20000000800 */
[----:B------:R-:W-:Y:S01]  /*89030*/  LOP3.LUT R18, R18, 0xfffdffff, RZ, 0xc0, !PT ;  /* 0xfffdffff12127812 */ /* 0x000fe200078ec0ff */
[----:B------:R-:W-:Y:S01]  /*89040*/  VIADD R215, R214, UR15 ;  /* 0x0000000fd6d77c36 */ /* 0x000fe20008000000 */
[----:B------:R-:W-:Y:S01]  /*89050*/  ULDC UR5, c[0x0][0x228] ;  /* 0x00008a0000057ab9 */ /* 0x000fe20000000800 */
[----:B------:R-:W-:Y:S01]  /*89060*/  ULDC UR15, c[0x0][0x228] ;  /* 0x00008a00000f7ab9 */ /* 0x000fe20000000800 */
[----:B------:R-:W-:Y:S01]  /*89070*/  @P4 LOP3.LUT R18, R18, 0x20000, RZ, 0xfc, !PT ;  /* 0x0002000012124812 */ /* 0x000fe200078efcff */
[----:B------:R-:W-:Y:S01]  /*89080*/  VIADD R249, R215, UR20 ;  /* 0x00000014d7f97c36 */ /* 0x000fe20008000000 */
[----:B------:R-:W-:Y:S01]  /*89090*/  ULDC UR20, c[0x0][0x248] ;  /* 0x0000920000147ab9 */ /* 0x000fe20000000800 */
[----:B------:R-:W-:Y:S01]  /*890a0*/  ULDC UR36, c[0x0][0x228] ;  /* 0x00008a0000247ab9 */ /* 0x000fe20000000800 */
[----:B------:R-:W-:Y:S01]  /*890b0*/  LOP3.LUT R18, R18, 0xfffeffff, RZ, 0xc0, !PT ;  /* 0xfffeffff12127812 */ /* 0x000fe200078ec0ff */
[----:B------:R-:W-:Y:S01]  /*890c0*/  VIADD R250, R249, UR20 ;  /* 0x00000014f9fa7c36 */ /* 0x000fe20008000000 */
[----:B------:R-:W-:-:S02]  /*890d0*/  ULDC UR20, c[0x0][0x228] ;  /* 0x00008a0000147ab9 */ /* 0x000fc40000000800 */
[----:B------:R-:W-:Y:S01]  /*890e0*/  @P3 LOP3.LUT R18, R18, 0x10000, RZ, 0xfc, !PT ;  /* 0x0001000012123812 */ /* 0x000fe200078efcff */
[----:B------:R-:W-:Y:S01]  /*890f0*/  VIADD R251, R250, UR22 ;  /* 0x00000016fafb7c36 */ /* 0x000fe20008000000 */
[----:B------:R-:W-:Y:S02]  /*89100*/  ULDC UR22, c[0x0][0x228] ;  /* 0x00008a0000167ab9 */ /* 0x000fe40000000800 */
[----:B------:R-:W-:Y:S01]  /*89110*/  LOP3.LUT R18, R18, 0xffff7fff, RZ, 0xc0, !PT ;  /* 0xffff7fff12127812 */ /* 0x000fe200078ec0ff */
[----:B------:R-:W-:Y:S01]  /*89120*/  VIADD R252, R251, UR28 ;  /* 0x0000001cfbfc7c36 */ /* 0x000fe20008000000 */
[----:B------:R-:W-:Y:S02]  /*89130*/  ULDC.64 UR28, c[0x0][0x228] ;  /* 0x00008a00001c7ab9 */ /* 0x000fe40000000a00 */
        /* <DEDUP_REMOVED lines=11> */
[----:B------:R0:W-:Y:S01]  /*891f0*/  STL [R1], R154 ;  /* 0x0000009a01007387 */ /* 0x0001e20000100800 */
[----:B------:R-:W-:Y:S01]  /*89200*/  ULDC UR37, c[0x0][0x228] ;  /* 0x00008a0000257ab9 */ /* 0x000fe20000000800 */
[----:B------:R-:W-:Y:S01]  /*89210*/  ULDC UR38, c[0x0][0x228] ;  /* 0x00008a0000267ab9 */ /* 0x000fe20000000800 */
[----:B------:R-:W-:-:S04]  /*89220*/  LOP3.LUT R18, R18, 0xffffdfff, RZ, 0xc0, !PT ;  /* 0xffffdfff12127812 */ /* 0x000fc800078ec0ff */
[----:B------:R-:W-:Y:S02]  /*89230*/  @P4 LOP3.LUT R18, R18, 0x2000, RZ, 0xfc, !PT ;  /* 0x0000200012124812 */ /* 0x000fe400078efcff */
[----:B------:R-:W-:Y:S01]  /*89240*/  ISETP.LT.AND P2, PT, R9, UR39, !P2 ;  /* 0x0000002709007c0c */ /* 0x000fe2000d741270 */
[----:B0-----:R-:W-:Y:S01]  /*89250*/  VIADD R154, R154, UR28 ;  /* 0x0000001c9a9a7c36 */ /* 0x001fe20008000000 */
        /* <DEDUP_REMOVED lines=16> */
[----:B0-----:R-:W-:Y:S01]  /*89360*/  VIADD R154, R154, UR28 ;  /* 0x0000001c9a9a7c36 */ /* 0x001fe20008000000 */
[----:B------:R-:W-:Y:S01]  /*89370*/  ISETP.LT.AND P2, PT, R9, UR41, !P2 ;  /* 0x0000002909007c0c */ /* 0x000fe2000d741270 */
[----:B------:R-:W-:Y:S01]  /*89380*/  ULDC UR28, c[0x0][0x248] ;  /* 0x00009200001c7ab9 */ /* 0x000fe20000000800 */
[----:B------:R-:W-:Y:S01]  /*89390*/  LOP3.LUT R18, R18, 0xfffffdff, RZ, 0xc0, !PT ;  /* 0xfffffdff12127812 */ /* 0x000fe200078ec0ff */
[----:B------:R-:W-:Y:S01]  /*893a0*/  ULDC UR40, c[0x0][0x228] ;  /* 0x00008a0000287ab9 */ /* 0x000fe20000000800 */
[----:B------:R0:W-:Y:S01]  /*893b0*/  STL [R1+0x8], R154 ;  /* 0x0000089a01007387 */ /* 0x0001e20000100800 */
[----:B------:R-:W-:Y:S01]  /*893c0*/  ULDC UR42, c[0x0][0x228] ;  /* 0x00008a00002a7ab9 */ /* 0x000fe20000000800 */
[----:B------:R-:W-:Y:S01]  /*893d0*/  @P4 LOP3.LUT R18, R18, 0x200, RZ, 0xfc, !PT ;  /* 0x0000020012124812 */ /* 0x000fe200078efcff */
[----:B------:R-:W-:-:S03]  /*893e0*/  ULDC UR41, c[0x0][0x228] ;  /* 0x00008a0000297ab9 */ /* 0x000fc60000000800 */
        /* <DEDUP_REMOVED lines=8> */
[----:B0-----:R-:W-:Y:S01]  /*89470*/  VIADD R154, R154, UR28 ;  /* 0x0000001c9a9a7c36 */ /* 0x001fe20008000000 */
[----:B------:R-:W-:Y:S01]  /*89480*/  ISETP.LT.AND P4, PT, R11, UR45, !P2 ;  /* 0x0000002d0b007c0c */ /* 0x000fe2000d781270 */
[----:B------:R-:W-:Y:S01]  /*89490*/  ULDC UR28, c[0x0][0x248] ;  /* 0x00009200001c7ab9 */ /* 0x000fe20000000800 */
[----:B------:R-:W-:Y:S01]  /*894a0*/  ISETP.LT.AND P3, PT, R12, UR44, !P2 ;  /* 0x0000002c0c007c0c */ /* 0x000fe2000d761270 */
[----:B------:R-:W-:Y:S01]  /*894b0*/  ULDC.64 UR34, c[0x0][0x228] ;  /* 0x00008a0000227ab9 */ /* 0x000fe20000000a00 */
[----:B------:R-:W-:-:S07]  /*894c0*/  ULDC UR32, c[0x0][0x228] ;  /* 0x00008a0000207ab9 */ /* 0x000fce0000000800 */
[----:B------:R-:W-:Y:S01]  /*894d0*/  @P5 LOP3.LUT R18, R18, 0x40, RZ, 0xfc, !PT ;  /* 0x0000004012125812 */ /* 0x000fe200078efcff */
[----:B------:R0:W-:Y:S01]  /*894e0*/  STL [R1+0xc], R154 ;  /* 0x00000c9a01007387 */ /* 0x0001e20000100800 */
[----:B------:R-:W-:Y:S01]  /*894f0*/  ULDC UR44, c[0x0][0x228] ;  /* 0x00008a00002c7ab9 */ /* 0x000fe20000000800 */
[----:B------:R-:W-:Y:S01]  /*89500*/  LOP3.LUT R15, R15, 0x7fffffff, RZ, 0xc0, !PT ;  /* 0x7fffffff0f0f7812 */ /* 0x000fe200078ec0ff */
        /* <DEDUP_REMOVED lines=11> */
[----:B------:R-:W-:Y:S01]  /*895c0*/  ISETP.GE.AND P2, PT, R153, UR29, PT ;  /* 0x0000001d99007c0c */ /* 0x000fe2000bf46270 */
[----:B------:R0:W-:Y:S03]  /*895d0*/  STL [R1+0x10], R154 ;  /* 0x0000109a01007387 */ /* 0x0001e60000100800 */
[----:B------:R-:W-:Y:S02]  /*895e0*/  ISETP.LT.AND P5, PT, R10, UR34, !P2 ;  /* 0x000000220a007c0c */ /* 0x000fe4000d7a1270 */
[----:B------:R-:W-:Y:S01]  /*895f0*/  ISETP.LT.AND P4, PT, R11, UR30, !P2 ;  /* 0x0000001e0b007c0c */ /* 0x000fe2000d781270 */
[----:B------:R-:W-:Y:S01]  /*89600*/  VIADD R153, R8, 0x1b ;  /* 0x0000001b08997836 */ /* 0x000fe20000000000 */
[----:B------:R-:W-:Y:S01]  /*89610*/  ISETP.LT.AND P3, PT, R12, UR47, !P2 ;  /* 0x0000002f0c007c0c */ /* 0x000fe2000d761270 */
[----:B------:R-:W-:Y:S01]  /*89620*/  ULDC UR30, c[0x0][0x248] ;  /* 0x00009200001e7ab9 */ /* 0x000fe20000000800 */
[----:B------:R-:W-:Y:S01]  /*89630*/  ISETP.LT.AND P2, PT, R9, UR46, !P2 ;  /* 0x0000002e09007c0c */ /* 0x000fe2000d741270 */
[----:B0-----:R-:W-:Y:S01]  /*89640*/  VIADD R154, R154, UR28 ;  /* 0x0000001c9a9a7c36 */ /* 0x001fe20008000000 */
[----:B------:R-:W-:Y:S01]  /*89650*/  ULDC UR28, c[0x0][0x248] ;  /* 0x00009200001c7ab9 */ /* 0x000fe20000000800 */
[----:B------:R-:W-:Y:S01]  /*89660*/  LOP3.LUT R18, R18, 0xfffffffb, RZ, 0xc0, !PT ;  /* 0xfffffffb12127812 */ /* 0x000fe200078ec0ff */
[----:B------:R-:W-:Y:S01]  /*89670*/  ULDC UR47, c[0x0][0x228] ;  /* 0x00008a00002f7ab9 */ /* 0x000fe20000000800 */
[----:B------:R-:W-:Y:S01]  /*89680*/  ULDC UR46, c[0x0][0x228] ;  /* 0x00008a00002e7ab9 */ /* 0x000fe20000000800 */
[----:B------:R0:W-:Y:S01]  /*89690*/  STL [R1+0x14], R154 ;  /* 0x0000149a01007387 */ /* 0x0001e20000100800 */
[----:B------:R-:W-:Y:S01]  /*896a0*/  @P5 LOP3.LUT R18, R18, 0x4, RZ, 0xfc, !PT ;  /* 0x0000000412125812 */ /* 0x000fe200078efcff */
[----:B0-----:R-:W-:-:S05]  /*896b0*/  VIADD R154, R154, UR28 ;  /* 0x0000001c9a9a7c36 */ /* 0x001fca0008000000 */
[----:B------:R-:W-:Y:S01]  /*896c0*/  @P2 LOP3.LUT R17, R17, 0x80000000, RZ, 0xfc, !PT ;  /* 0x8000000011112812 */ /* 0x000fe200078efcff */
[----:B------:R-:W-:Y:S01]  /*896d0*/  ULDC UR28, c[0x0][0x248] ;  /* 0x00009200001c7ab9 */ /* 0x000fe20000000800 */
[----:B------:R-:W-:Y:S01]  /*896e0*/  ISETP.GE.AND P2, PT, R153, UR31, PT ;  /* 0x0000001f99007c0c */ /* 0x000fe2000bf46270 */
[----:B------:R0:W-:Y:S01]  /*896f0*/  STL [R1+0x18], R154 ;  /* 0x0000189a01007387 */ /* 0x0001e20000100800 */
[----:B------:R-:W-:Y:S01]  /*89700*/  LOP3.LUT R18, R18, 0xfffffffd, RZ, 0xc0, !PT ;  /* 0xfffffffd12127812 */ /* 0x000fe200078ec0ff */
[----:B0-----:R-:W-:Y:S01]  /*89710*/  VIADD R154, R154, UR28 ;  /* 0x0000001c9a9a7c36 */ /* 0x001fe20008000000 */
[----:B------:R-:W-:Y:S02]  /*89720*/  ULDC.64 UR28, c[0x0][0x228] ;  /* 0x00008a00001c7ab9 */ /* 0x000fe40000000a00 */
[----:B------:R-:W-:Y:S02]  /*89730*/  ISETP.LT.AND P5, PT, R10, UR28, !P2 ;  /* 0x0000001c0a007c0c */ /* 0x000fe4000d7a1270 */
[----:B------:R-:W-:-:S02]  /*89740*/  LOP3.LUT R17, R17, 0xbfffffff, RZ, 0xc0, !PT ;  /* 0xbfffffff11117812 */ /* 0x000fc400078ec0ff */
[----:B------:R-:W-:Y:S01]  /*89750*/  @P4 LOP3.LUT R18, R18, 0x2, RZ, 0xfc, !PT ;  /* 0x0000000212124812 */ /* 0x000fe200078efcff */
[----:B------:R-:W-:Y:S01]  /*89760*/  VIADD R153, R8, 0x1a ;  /* 0x0000001a08997836 */ /* 0x000fe20000000000 */
[----:B------:R-:W-:Y:S01]  /*89770*/  ISETP.LT.AND P4, PT, R11, UR32, !P2 ;  /* 0x000000200b007c0c */ /* 0x000fe2000d781270 */
[----:B------:R0:W-:Y:S01]  /*89780*/  STL [R1+0x1c], R154 ;  /* 0x00001c9a01007387 */ /* 0x0001e20000100800 */
[----:B------:R-:W-:Y:S01]  /*89790*/  LOP3.LUT R18, R18, 0xfffffffe, RZ, 0xc0, !PT ;  /* 0xfffffffe12127812 */ /* 0x000fe200078ec0ff */
[----:B------:R-:W-:Y:S01]  /*897a0*/  ULDC UR32, c[0x0][0x228] ;  /* 0x00008a0000207ab9 */ /* 0x000fe20000000800 */
[----:B------:R-:W-:-:S03]  /*897b0*/  ULDC UR28, c[0x0][0x248] ;  /* 0x00009200001c7ab9 */ /* 0x000fc60000000800 */
[----:B------:R-:W-:Y:S02]  /*897c0*/  @P5 LOP3.LUT R17, R17, 0x40000000, RZ, 0xfc, !PT ;  /* 0x4000000011115812 */ /* 0x000fe400078efcff */
[----:B------:R-:W-:Y:S02]  /*897d0*/  @P3 LOP3.LUT R18, R18, 0x1, RZ, 0xfc, !PT ;  /* 0x0000000112123812 */ /* 0x000fe400078efcff */
[----:B------:R-:W-:Y:S01]  /*897e0*/  ISETP.LT.AND P3, PT, R12, UR49, !P2 ;  /* 0x000000310c007c0c */ /* 0x000fe2000d761270 */
[----:B0-----:R-:W-:Y:S01]  /*897f0*/  VIADD R154, R154, UR30 ;  /* 0x0000001e9a9a7c36 */ /* 0x001fe20008000000 */
[----:B------:R-:W-:Y:S01]  /*89800*/  LOP3.LUT R17, R17, 0xdfffffff, RZ, 0xc0, !PT ;  /* 0xdfffffff11117812 */ /* 0x000fe200078ec0ff */
[----:B------:R-:W-:Y:S01]  /*89810*/  ULDC.64 UR30, c[0x0][0x228] ;  /* 0x00008a00001e7ab9 */ /* 0x000fe20000000a00 */
[----:B------:R-:W-:Y:S02]  /*89820*/  ULDC UR49, c[0x0][0x228] ;  /* 0x00008a0000317ab9 */ /* 0x000fe40000000800 */
[----:B------:R-:W-:-:S02]  /*89830*/  @P4 LOP3.LUT R17, R17, 0x20000000, RZ, 0xfc, !PT ;  /* 0x2000000011114812 */ /* 0x000fc400078efcff */
[----:B------:R-:W-:Y:S01]  /*89840*/  ISETP.LT.AND P2, PT, R9, UR48, !P2 ;  /* 0x0000003009007c0c */ /* 0x000fe2000d741270 */
[----:B------:R0:W-:Y:S01]  /*89850*/  STL [R1+0x404], R154 ;  /* 0x0004049a01007387 */ /* 0x0001e20000100800 */
[----:B------:R-:W-:Y:S01]  /*89860*/  LOP3.LUT R17, R17, 0xefffffff, RZ, 0xc0, !PT ;  /* 0xefffffff11117812 */ /* 0x000fe200078ec0ff */
[----:B------:R-:W-:-:S03]  /*89870*/  ULDC UR48, c[0x0][0x228] ;  /* 0x00008a0000307ab9 */ /* 0x000fc60000000800 */
        /* <DEDUP_REMOVED lines=30> */
[----:B0-----:R-:W-:Y:S01]  /*89a60*/  VIADD R154, R154, UR28 ;  /* 0x0000001c9a9a7c36 */ /* 0x001fe20008000000 */
[----:B------:R-:W-:Y:S01]  /*89a70*/  ISETP.LT.AND P3, PT, R12, UR58, !P2 ;  /* 0x0000003a0c007c0c */ /* 0x000fe2000d761270 */
[----:B------:R-:W-:Y:S01]  /*89a80*/  ULDC UR28, c[0x0][0x248] ;  /* 0x00009200001c7ab9 */ /* 0x000fe20000000800 */
[----:B------:R-:W-:-:S07]  /*89a90*/  ULDC UR32, c[0x0][0x248] ;  /* 0x0000920000207ab9 */ /* 0x000fce0000000800 */
[----:B------:R-:W-:Y:S01]  /*89aa0*/  @P5 LOP3.LUT R17, R17, 0x400000, RZ, 0xfc, !PT ;  /* 0x0040000011115812 */ /* 0x000fe200078efcff */
[----:B------:R0:W-:Y:S01]  /*89ab0*/  STL [R1+0x40c], R154 ;  /* 0x00040c9a01007387 */ /* 0x0001e20000100800 */
        /* <DEDUP_REMOVED lines=15> */
[----:B------:R0:W-:Y:S01]  /*89bb0*/  STL [R1+0xc70], R154 ;  /* 0x000c709a01007387 */ /* 0x0001e20000100800 */
[----:B------:R-:W-:Y:S01]  /*89bc0*/  ISETP.LT.AND P4, PT, R11, UR30, !P2 ;  /* 0x0000001e0b007c0c */ /* 0x000fe2000d781270 */
[----:B------:R-:W-:Y:S01]  /*89bd0*/  VIADD R153, R8, 0x17 ;  /* 0x0000001708997836 */ /* 0x000fe20000000000 */
[----:B------:R-:W-:Y:S01]  /*89be0*/  ISETP.LT.AND P3, PT, R12, UR25, !P2 ;  /* 0x000000190c007c0c */ /* 0x000fe2000d761270 */
[----:B------:R-:W-:Y:S01]  /*89bf0*/  ULDC UR30, c[0x0][0x228] ;  /* 0x00008a00001e7ab9 */ /* 0x000fe20000000800 */
[----:B------:R-:W-:-:S05]  /*89c00*/  ULDC UR34, c[0x0][0x248] ;  /* 0x0000920000227ab9 */ /* 0x000fca0000000800 */
[----:B------:R-:W-:Y:S01]  /*89c10*/  @P5 LOP3.LUT R17, R17, 0x40000, RZ, 0xfc, !PT ;  /* 0x0004000011115812 */ /* 0x000fe200078efcff */
[----:B0-----:R-:W-:Y:S01]  /*89c20*/  VIADD R154, R154, UR28 ;  /* 0x0000001c9a9a7c36 */ /* 0x001fe20008000000 */
[----:B------:R-:W-:Y:S01]  /*89c30*/  ISETP.LT.AND P2, PT, R9, UR26, !P2 ;  /* 0x0000001a09007c0c */ /* 0x000fe2000d741270 */
[----:B------:R-:W-:Y:S01]  /*89c40*/  ULDC UR25, c[0x0][0x248] ;  /* 0x0000920000197ab9 */ /* 0x000fe20000000800 */
[----:B------:R-:W-:Y:S01]  /*89c50*/  LOP3.LUT R17, R17, 0xfffdffff, RZ, 0xc0, !PT ;  /* 0xfffdffff11117812 */ /* 0x000fe200078ec0ff */
[----:B------:R-:W-:-:S03]  /*89c60*/  ULDC.64 UR28, c[0x0][0x228] ;  /* 0x00008a00001c7ab9 */ /* 0x000fc60000000a00 */
[----:B------:R-:W-:-:S04]  /*89c70*/  @P4 LOP3.LUT R17, R17, 0x20000, RZ, 0xfc, !PT ;  /* 0x0002000011114812 */ /* 0x000fc800078efcff */
[----:B------:R-:W-:Y:S01]  /*89c80*/  LOP3.LUT R17, R17, 0xfffeffff, RZ, 0xc0, !PT ;  /* 0xfffeffff11117812 */ /* 0x000fe200078ec0ff */
[----:B------:R0:W-:Y:S03]  /*89c90*/  STL [R1+0xc74], R154 ;  /* 0x000c749a01007387 */ /* 0x0001e60000100800 */
[----:B------:R-:W-:-:S04]  /*89ca0*/  @P3 LOP3.LUT R17, R17, 0x10000, RZ, 0xfc, !PT ;  /* 0x0001000011113812 */ /* 0x000fc800078efcff */
[----:B------:R-:W-:Y:S01]  /*89cb0*/  LOP3.LUT R17, R17, 0xffff7fff, RZ, 0xc0, !PT ;  /* 0xffff7fff11117812 */ /* 0x000fe200078ec0ff */
[----:B0-----:R-:W-:Y:S01]  /*89cc0*/  VIADD R154, R154, UR27 ;  /* 0x0000001b9a9a7c36 */ /* 0x001fe20008000000 */
[----:B------:R-:W-:Y:S02]  /*89cd0*/  ULDC UR27, c[0x0][0x248] ;  /* 0x00009200001b7ab9 */ /* 0x000fe40000000800 */
[----:B------:R-:W-:Y:S02]  /*89ce0*/  @P2 LOP3.LUT R17, R17, 0x8000, RZ, 0xfc, !PT ;  /* 0x0000800011112812 */ /* 0x000fe400078efcff */
[----:B------:R-:W-:Y:S01]  /*89cf0*/  ISETP.GE.AND P2, PT, R153, UR31, PT ;  /* 0x0000001f99007c0c */ /* 0x000fe2000bf46270 */
[----:B------:R0:W-:Y:S01]  /*89d00*/  STL [R1+0xc78], R154 ;  /* 0x000c789a01007387 */ /* 0x0001e20000100800 */
[----:B------:R-:W-:Y:S01]  /*89d10*/  LOP3.LUT R17, R17, 0xffffbfff, RZ, 0xc0, !PT ;  /* 0xffffbfff11117812 */ /* 0x000fe200078ec0ff */
[----:B------:R-:W-:Y:S01]  /*89d20*/  VIADD R153, R8, 0x16 ;  /* 0x0000001608997836 */ /* 0x000fe20000000000 */
[----:B------:R-:W-:Y:S01]  /*89d30*/  ULDC UR31, c[0x0][0x248] ;  /* 0x00009200001f7ab9 */ /* 0x000fe20000000800 */
[----:B0-----:R-:W-:Y:S01]  /*89d40*/  VIADD R154, R154, UR27 ;  /* 0x0000001b9a9a7c36 */ /* 0x001fe20008000000 */
[----:B------:R-:W-:-:S02]  /*89d50*/  ULDC.64 UR26, c[0x0][0x228] ;  /* 0x00008a00001a7ab9 */ /* 0x000fc40000000a00 */
[----:B------:R-:W-:Y:S01]  /*89d60*/  ISETP.LT.AND P5, PT, R10, UR26, !P2 ;  /* 0x0000001a0a007c0c */ /* 0x000fe2000d7a1270 */
[----:B------:R-:W-:Y:S01]  /*89d70*/  ULDC UR26, c[0x0][0x228] ;  /* 0x00008a00001a7ab9 */ /* 0x000fe20000000800 */
[----:B------:R-:W-:Y:S02]  /*89d80*/  ISETP.LT.AND P4, PT, R11, UR30, !P2 ;  /* 0x0000001e0b007c0c */ /* 0x000fe4000d781270 */
[----:B------:R-:W-:Y:S01]  /*89d90*/  ISETP.LT.AND P3, PT, R12, UR24, !P2 ;  /* 0x000000180c007c0c */ /* 0x000fe2000d761270 */
[----:B------:R0:W-:Y:S08]  /*89da0*/  STL [R1+0xc7c], R154 ;  /* 0x000c7c9a01007387 */ /* 0x0001f00000100800 */
[----:B------:R-:W-:Y:S01]  /*89db0*/  @P5 LOP3.LUT R17, R17, 0x4000, RZ, 0xfc, !PT ;  /* 0x0000400011115812 */ /* 0x000fe200078efcff */
[----:B------:R-:W-:-:S03]  /*89dc0*/  ULDC UR30, c[0x0][0x228] ;  /* 0x00008a00001e7ab9 */ /* 0x000fc60000000800 */
        /* <DEDUP_REMOVED lines=8> */
[----:B------:R-:W-:Y:S01]  /*89e50*/  LOP3.LUT R17, R17, 0xfffff7ff, RZ, 0xc0, !PT ;  /* 0xfffff7ff11117812 */ /* 0x000fe200078ec0ff */
[----:B------:R0:W-:Y:S03]  /*89e60*/  STL [R1+0xc80], R154 ;  /* 0x000c809a01007387 */ /* 0x0001e60000100800 */
[----:B------:R-:W-:Y:S02]  /*89e70*/  @P2 LOP3.LUT R17, R17, 0x800, RZ, 0xfc, !PT ;  /* 0x0000080011112812 */ /* 0x000fe400078efcff */
[----:B------:R-:W-:Y:S01]  /*89e80*/  ISETP.GE.AND P2, PT, R153, UR33, PT ;  /* 0x0000002199007c0c */ /* 0x000fe2000bf46270 */
[----:B0-----:R-:W-:Y:S01]  /*89e90*/  VIADD R154, R154, UR25 ;  /* 0x000000199a9a7c36 */ /* 0x001fe20008000000 */
[----:B------:R-:W-:Y:S01]  /*89ea0*/  ULDC.64 UR24, c[0x0][0x228] ;  /* 0x00008a0000187ab9 */ /* 0x000fe20000000a00 */
[----:B------:R-:W-:Y:S01]  /*89eb0*/  LOP3.LUT R17, R17, 0xfffffbff, RZ, 0xc0, !PT ;  /* 0xfffffbff11117812 */ /* 0x000fe200078ec0ff */
[----:B------:R-:W-:Y:S01]  /*89ec0*/  VIADD R153, R8, 0x15 ;  /* 0x0000001508997836 */ /* 0x000fe20000000000 */
[----:B------:R-:W-:Y:S01]  /*89ed0*/  ISETP.LT.AND P5, PT, R10, UR24, !P2 ;  /* 0x000000180a007c0c */ /* 0x000fe2000d7a1270 */
[----:B------:R-:W-:Y:S01]  /*89ee0*/  ULDC UR33, c[0x0][0x248] ;  /* 0x0000920000217ab9 */ /* 0x000fe20000000800 */
[----:B------:R-:W-:-:S02]  /*89ef0*/  ISETP.LT.AND P4, PT, R11, UR13, !P2 ;  /* 0x0000000d0b007c0c */ /* 0x000fc4000d781270 */
[----:B------:R-:W-:Y:S01]  /*89f00*/  ISETP.LT.AND P3, PT, R12, UR14, !P2 ;  /* 0x0000000e0c007c0c */ /* 0x000fe2000d761270 */
[----:B------:R0:W-:Y:S01]  /*89f10*/  STL [R1+0xc84], R154 ;  /* 0x000c849a01007387 */ /* 0x0001e20000100800 */
[----:B------:R-:W-:Y:S01]  /*89f20*/  LOP3.LUT R14, R14, 0x7fffffff, RZ, 0xc0, !PT ;  /* 0x7fffffff0e0e7812 */ /* 0x000fe200078ec0ff */
[----:B------:R-:W-:Y:S01]  /*89f30*/  ULDC UR14, c[0x0][0x228] ;  /* 0x00008a00000e7ab9 */ /* 0x000fe20000000800 */
[----:B------:R-:W-:-:S05]  /*89f40*/  ULDC UR24, c[0x0][0x228] ;  /* 0x00008a0000187ab9 */ /* 0x000fca0000000800 */
[----:B------:R-:W-:-:S04]  /*89f50*/  @P5 LOP3.LUT R17, R17, 0x400, RZ, 0xfc, !PT ;  /* 0x0000040011115812 */ /* 0x000fc800078efcff */
        /* <DEDUP_REMOVED lines=12> */
[----:B------:R0:W-:Y:S01]  /*8a020*/  STL [R1+0xc88], R154 ;  /* 0x000c889a01007387 */ /* 0x0001e20000100800 */
[----:B------:R-:W-:Y:S01]  /*8a030*/  ISETP.LT.AND P5, PT, R10, UR28, !P2 ;  /* 0x0000001c0a007c0c */ /* 0x000fe2000d7a1270 */
[----:B------:R-:W-:Y:S01]  /*8a040*/  VIADD R153, R8, 0x14 ;  /* 0x0000001408997836 */ /* 0x000fe20000000000 */
        /* <DEDUP_REMOVED lines=13> */
[----:B------:R-:W-:Y:S01]  /*8a120*/  @P3 LOP3.LUT R17, R17, 0x10, RZ, 0xfc, !PT ;  /* 0x0000001011113812 */ /* 0x000fe200078efcff */
[----:B------:R0:W-:Y:S03]  /*8a130*/  STL [R1+0xc8c], R154 ;  /* 0x000c8c9a01007387 */ /* 0x0001e60000100800 */
[----:B------:R-:W-:-:S04]  /*8a140*/  LOP3.LUT R17, R17, 0xfffffff7, RZ, 0xc0, !PT ;  /* 0xfffffff711117812 */ /* 0x000fc800078ec0ff */
[----:B------:R-:W-:Y:S01]  /*8a150*/  @P2 LOP3.LUT R17, R17, 0x8, RZ, 0xfc, !PT ;  /* 0x0000000811112812 */ /* 0x000fe200078efcff */
[----:B0-----:R-:W-:Y:S01]  /*8a160*/  VIADD R154, R154, UR8 ;  /* 0x000000089a9a7c36 */ /* 0x001fe20008000000 */
[----:B------:R-:W-:Y:S01]  /*8a170*/  ULDC UR8, c[0x0][0x248] ;  /* 0x0000920000087ab9 */ /* 0x000fe20000000800 */
[----:B------:R-:W-:-:S03]  /*8a180*/  ISETP.GE.AND P2, PT, R153, UR27, PT ;  /* 0x0000001b99007c0c */ /* 0x000fc6000bf46270 */
[----:B------:R0:W-:Y:S01]  /*8a190*/  STL [R1+0xc90], R154 ;  /* 0x000c909a01007387 */ /* 0x0001e20000100800 */
[----:B------:R-:W-:Y:S01]  /*8a1a0*/  ISETP.LT.AND P5, PT, R10, UR10, !P2 ;  /* 0x0000000a0a007c0c */ /* 0x000fe2000d7a1270 */
[----:B------:R-:W-:Y:S01]  /*8a1b0*/  VIADD R153, R8, 0x13 ;  /* 0x0000001308997836 */ /* 0x000fe20000000000 */
[----:B------:R-:W-:Y:S01]  /*8a1c0*/  ISETP.LT.AND P4, PT, R11, UR6, !P2 ;  /* 0x000000060b007c0c */ /* 0x000fe2000d781270 */
[----:B------:R-:W-:Y:S01]  /*8a1d0*/  ULDC UR6, c[0x0][0x248] ;  /* 0x0000920000067ab9 */ /* 0x000fe20000000800 */
[----:B------:R-:W-:Y:S01]  /*8a1e0*/  ISETP.LT.AND P3, PT, R12, UR7, !P2 ;  /* 0x000000070c007c0c */ /* 0x000fe2000d761270 */
[----:B------:R-:W-:Y:S01]  /*8a1f0*/  ULDC UR10, c[0x0][0x228] ;  /* 0x00008a00000a7ab9 */ /* 0x000fe20000000800 */
[----:B------:R-:W-:Y:S01]  /*8a200*/  ISETP.LT.AND P2, PT, R9, UR9, !P2 ;  /* 0x0000000909007c0c */ /* 0x000fe2000d741270 */
[----:B------:R-:W-:Y:S01]  /*8a210*/  ULDC UR27, c[0x0][0x228] ;  /* 0x00008a00001b7ab9 */ /* 0x000fe20000000800 */
[----:B0-----:R-:W-:Y:S01]  /*8a220*/  VIADD R154, R154, UR8 ;  /* 0x000000089a9a7c36 */ /* 0x001fe20008000000 */
[----:B------:R-:W-:-:S04]  /*8a230*/  ULDC UR8, c[0x0][0x248] ;  /* 0x0000920000087ab9 */ /* 0x000fc80000000800 */
[----:B------:R0:W-:Y:S02]  /*8a240*/  STL [R1+0xc94], R154 ;  /* 0x000c949a01007387 */ /* 0x0001e40000100800 */
[----:B0-----:R-:W-:Y:S01]  /*8a250*/  VIADD R154, R154, UR8 ;  /* 0x000000089a9a7c36 */ /* 0x001fe20008000000 */
[----:B------:R-:W-:-:S04]  /*8a260*/  ULDC UR8, c[0x0][0x248] ;  /* 0x0000920000087ab9 */ /* 0x000fc80000000800 */
[----:B------:R0:W-:Y:S01]  /*8a270*/  STL [R1+0xc98], R154 ;  /* 0x000c989a01007387 */ /* 0x0001e20000100800 */
[----:B------:R-:W-:Y:S02]  /*8a280*/  LOP3.LUT R17, R17, 0xfffffffb, RZ, 0xc0, !PT ;  /* 0xfffffffb11117812 */ /* 0x000fe400078ec0ff */
[----:B------:R-:W-:Y:S02]  /*8a290*/  @P2 LOP3.LUT R16, R16, 0x80000000, RZ, 0xfc, !PT ;  /* 0x8000000010102812 */ /* 0x000fe400078efcff */
[----:B------:R-:W-:Y:S01]  /*8a2a0*/  ISETP.GE.AND P2, PT, R153, UR25, PT ;  /* 0x0000001999007c0c */ /* 0x000fe2000bf46270 */
[----:B0-----:R-:W-:Y:S01]  /*8a2b0*/  VIADD R154, R154, UR8 ;  /* 0x000000089a9a7c36 */ /* 0x001fe20008000000 */
[----:B------:R-:W-:Y:S02]  /*8a2c0*/  @P5 LOP3.LUT R17, R17, 0x4, RZ, 0xfc, !PT ;  /* 0x0000000411115812 */ /* 0x000fe400078efcff */
[----:B------:R-:W-:Y:S01]  /*8a2d0*/  LOP3.LUT R16, R16, 0xbfffffff, RZ, 0xc0, !PT ;  /* 0xbfffffff10107812 */ /* 0x000fe200078ec0ff */
[----:B------:R-:W-:Y:S01]  /*8a2e0*/  VIADD R153, R8, 0x12 ;  /* 0x0000001208997836 */ /* 0x000fe20000000000 */
[----:B------:R0:W-:Y:S01]  /*8a2f0*/  STL [R1+0xc9c], R154 ;  /* 0x000c9c9a01007387 */ /* 0x0001e20000100800 */
[----:B------:R-:W-:Y:S01]  /*8a300*/  LOP3.LUT R17, R17, 0xfffffffd, RZ, 0xc0, !PT ;  /* 0xfffffffd11117812 */ /* 0x000fe200078ec0ff */
[----:B------:R-:W-:Y:S01]  /*8a310*/  ULDC UR8, c[0x0][0x248] ;  /* 0x0000920000087ab9 */ /* 0x000fe20000000800 */
[----:B------:R-:W-:Y:S01]  /*8a320*/  ULDC UR25, c[0x0][0x228] ;  /* 0x00008a0000197ab9 */ /* 0x000fe20000000800 */
[----:B0-----:R-:W-:Y:S01]  /*8a330*/  VIADD R154, R154, UR6 ;  /* 0x000000069a9a7c36 */ /* 0x001fe20008000000 */
[----:B------:R-:W-:-:S02]  /*8a340*/  ULDC.64 UR6, c[0x0][0x228] ;  /* 0x00008a0000067ab9 */ /* 0x000fc40000000a00 */
[----:B------:R-:W-:Y:S01]  /*8a350*/  ISETP.LT.AND P5, PT, R10, UR6, !P2 ;  /* 0x000000060a007c0c */ /* 0x000fe2000d7a1270 */
[----:B------:R-:W-:Y:S01]  /*8a360*/  ULDC UR6, c[0x0][0x248] ;  /* 0x0000920000067ab9 */ /* 0x000fe20000000800 */
[----:B------:R-:W-:Y:S02]  /*8a370*/  @P4 LOP3.LUT R17, R17, 0x2, RZ, 0xfc, !PT ;  /* 0x0000000211114812 */ /* 0x000fe400078efcff */
[----:B------:R-:W-:Y:S01]  /*8a380*/  ISETP.LT.AND P4, PT, R11, UR54, !P2 ;  /* 0x000000360b007c0c */ /* 0x000fe2000d781270 */
[----:B------:R0:W-:Y:S01]  /*8a390*/  STL [R1+0xca0], R154 ;  /* 0x000ca09a01007387 */ /* 0x0001e20000100800 */
[----:B------:R-:W-:Y:S01]  /*8a3a0*/  LOP3.LUT R17, R17, 0xfffffffe, RZ, 0xc0, !PT ;  /* 0xfffffffe11117812 */ /* 0x000fe200078ec0ff */
[----:B------:R-:W-:-:S03]  /*8a3b0*/  ULDC UR54, c[0x0][0x228] ;  /* 0x00008a0000367ab9 */ /* 0x000fc60000000800 */
[----:B------:R-:W-:-:S03]  /*8a3c0*/  @P3 LOP3.LUT R17, R17, 0x1, RZ, 0xfc, !PT ;  /* 0x0000000111113812 */ /* 0x000fc600078efcff */
[----:B------:R-:W-:Y:S02]  /*8a3d0*/  @P5 LOP3.LUT R16, R16, 0x40000000, RZ, 0xfc, !PT ;  /* 0x4000000010105812 */ /* 0x000fe400078efcff */
[----:B------:R-:W-:Y:S01]  /*8a3e0*/  ISETP.LT.AND P3, PT, R12, UR51, !P2 ;  /* 0x000000330c007c0c */ /* 0x000fe2000d761270 */
[----:B0-----:R-:W-:Y:S01]  /*8a3f0*/  VIADD R154, R154, UR8 ;  /* 0x000000089a9a7c36 */ /* 0x001fe20008000000 */
[----:B------:R-:W-:Y:S01]  /*8a400*/  LOP3.LUT R16, R16, 0xdfffffff, RZ, 0xc0, !PT ;  /* 0xdfffffff10107812 */ /* 0x000fe200078ec0ff */
[----:B------:R-:W-:Y:S01]  /*8a410*/  ULDC.64 UR8, c[0x0][0x228] ;  /* 0x00008a0000087ab9 */ /* 0x000fe20000000a00 */
[----:B------:R-:W-:Y:S02]  /*8a420*/  ULDC UR51, c[0x0][0x248] ;  /* 0x0000920000337ab9 */ /* 0x000fe40000000800 */
[----:B------:R-:W-:Y:S02]  /*8a430*/  @P4 LOP3.LUT R16, R16, 0x20000000, RZ, 0xfc, !PT ;  /* 0x2000000010104812 */ /* 0x000fe400078efcff */
[----:B------:R-:W-:Y:S01]  /*8a440*/  ISETP.LT.AND P2, PT, R9, UR50, !P2 ;  /* 0x0000003209007c0c */ /* 0x000fe2000d741270 */
[----:B------:R0:W-:Y:S01]  /*8a450*/  STL [R1+0xca4], R154 ;  /* 0x000ca49a01007387 */ /* 0x0001e20000100800 */
[----:B------:R-:W-:Y:S01]  /*8a460*/  LOP3.LUT R16, R16, 0xefffffff, RZ, 0xc0, !PT ;  /* 0xefffffff10107812 */ /* 0x000fe200078ec0ff */
[----:B------:R-:W-:-:S03]  /*8a470*/  ULDC UR50, c[0x0][0x248] ;  /* 0x0000920000327ab9 */ /* 0x000fc60000000800 */
[----:B------:R-:W-:-:S04]  /*8a480*/  @P3 LOP3.LUT R16, R16, 0x10000000, RZ, 0xfc, !PT ;  /* 0x1000000010103812 */ /* 0x000fc800078efcff */
[----:B------:R-:W-:-:S04]  /*8a490*/  LOP3.LUT R16, R16, 0xf7ffffff, RZ, 0xc0, !PT ;  /* 0xf7ffffff10107812 */ /* 0x000fc800078ec0ff */
[----:B------:R-:W-:Y:S02]  /*8a4a0*/  @P2 LOP3.LUT R16, R16, 0x8000000, RZ, 0xfc, !PT ;  /* 0x0800000010102812 */ /* 0x000fe400078efcff */
[----:B------:R-:W-:Y:S02]  /*8a4b0*/  ISETP.GE.AND P2, PT, R153, UR29, PT ;  /* 0x0000001d99007c0c */ /* 0x000fe4000bf46270 */
[----:B------:R-:W-:Y:S01]  /*8a4c0*/  LOP3.LUT R16, R16, 0xfbffffff, RZ, 0xc0, !PT ;  /* 0xfbffffff10107812 */ /* 0x000fe200078ec0ff */
[----:B0-----:R-:W-:Y:S01]  /*8a4d0*/  VIADD R154, R154, UR6 ;  /* 0x000000069a9a7c36 */ /* 0x001fe20008000000 */
[----:B------:R-:W-:Y:S01]  /*8a4e0*/  ISETP.LT.AND P5, PT, R10, UR8, !P2 ;  /* 0x000000080a007c0c */ /* 0x000fe2000d7a1270 */
[----:B------:R-:W-:Y:S01]  /*8a4f0*/  VIADD R153, R8, 0x11 ;  /* 0x0000001108997836 */ /* 0x000fe20000000000 */
[----:B------:R-:W-:Y:S01]  /*8a500*/  ISETP.LT.AND P4, PT, R11, UR57, !P2 ;  /* 0x000000390b007c0c */ /* 0x000fe2000d781270 */
[----:B------:R-:W-:Y:S01]  /*8a510*/  ULDC UR8, c[0x0][0x248] ;  /* 0x0000920000087ab9 */ /* 0x000fe20000000800 */
[----:B------:R-:W-:Y:S01]  /*8a520*/  ISETP.LT.AND P3, PT, R12, UR56, !P2 ;  /* 0x000000380c007c0c */ /* 0x000fe2000d761270 */
[----:B------:R0:W-:Y:S01]  /*8a530*/  STL [R1+0xca8], R154 ;  /* 0x000ca89a01007387 */ /* 0x0001e20000100800 */
[----:B------:R-:W-:Y:S01]  /*8a540*/  ULDC UR6, c[0x0][0x228] ;  /* 0x00008a0000067ab9 */ /* 0x000fe20000000800 */
[----:B------:R-:W-:-:S06]  /*8a550*/  ULDC UR29, c[0x0][0x228] ;  /* 0x00008a00001d7ab9 */ /* 0x000fcc0000000800 */
[----:B------:R-:W-:Y:S01]  /*8a560*/  @P5 LOP3.LUT R16, R16, 0x4000000, RZ, 0xfc, !PT ;  /* 0x0400000010105812 */ /* 0x000fe200078efcff */
[----:B------:R-:W-:Y:S01]  /*8a570*/  ULDC UR57, c[0x0][0x228] ;  /* 0x00008a0000397ab9 */ /* 0x000fe20000000800 */
[----:B------:R-:W-:Y:S02]  /*8a580*/  ULDC UR56, c[0x0][0x248] ;  /* 0x0000920000387ab9 */ /* 0x000fe40000000800 */
[----:B------:R-:W-:-:S04]  /*8a590*/  LOP3.LUT R16, R16, 0xfdffffff, RZ, 0xc0, !PT ;  /* 0xfdffffff10107812 */ /* 0x000fc800078ec0ff */
[----:B------:R-:W-:Y:S02]  /*8a5a0*/  @P4 LOP3.LUT R16, R16, 0x2000000, RZ, 0xfc, !PT ;  /* 0x0200000010104812 */ /* 0x000fe400078efcff */
[----:B------:R-:W-:Y:S01]  /*8a5b0*/  ISETP.LT.AND P2, PT, R9, UR55, !P2 ;  /* 0x0000003709007c0c */ /* 0x000fe2000d741270 */
[----:B0-----:R-:W-:Y:S01]  /*8a5c0*/  VIADD R154, R154, UR12 ;  /* 0x0000000c9a9a7c36 */ /* 0x001fe20008000000 */
[----:B------:R-:W-:Y:S01]  /*8a5d0*/  LOP3.LUT R16, R16, 0xfeffffff, RZ, 0xc0, !PT ;  /* 0xfeffffff10107812 */ /* 0x000fe200078ec0ff */
[----:B------:R-:W-:Y:S01]  /*8a5e0*/  ULDC.64 UR12, c[0x0][0x228] ;  /* 0x00008a00000c7ab9 */ /* 0x000fe20000000a00 */
        /* <DEDUP_REMOVED lines=8> */
[----:B------:R0:W-:Y:S01]  /*8a670*/  STL [R1+0xcac], R154 ;  /* 0x000cac9a01007387 */ /* 0x0001e20000100800 */
        /* <DEDUP_REMOVED lines=56> */
[----:B------:R-:W-:Y:S01]  /*8aa00*/  ISETP.LT.AND P5, PT, R10, UR20, !P2 ;  /* 0x000000140a007c0c */ /* 0x000fe2000d7a1270 */
[----:B------:R0:W-:Y:S01]  /*8aa10*/  STL [R1+0xcd4], R154 ;  /* 0x000cd49a01007387 */ /* 0x0001e20000100800 */
[----:B------:R-:W-:Y:S02]  /*8aa20*/  ISETP.LT.AND P4, PT, R11, UR36, !P2 ;  /* 0x000000240b007c0c */ /* 0x000fe4000d781270 */
[----:B------:R-:W-:Y:S01]  /*8aa30*/  LOP3.LUT R16, R16, 0xfffffbff, RZ, 0xc0, !PT ;  /* 0xfffffbff10107812 */ /* 0x000fe200078ec0ff */
[----:B------:R-:W-:Y:S01]  /*8aa40*/  VIADD R153, R8, 0xd ;  /* 0x0000000d08997836 */ /* 0x000fe20000000000 */
[----:B------:R-:W-:Y:S01]  /*8aa50*/  ISETP.LT.AND P3, PT, R12, UR39, !P2 ;  /* 0x000000270c007c0c */ /* 0x000fe2000d761270 */
[----:B------:R-:W-:Y:S01]  /*8aa60*/  ULDC UR20, c[0x0][0x248] ;  /* 0x0000920000147ab9 */ /* 0x000fe20000000800 */
[----:B------:R-:W-:Y:S01]  /*8aa70*/  ULDC UR36, c[0x0][0x248] ;  /* 0x0000920000247ab9 */ /* 0x000fe20000000800 */
[----:B0-----:R-:W-:-:S04]  /*8aa80*/  VIADD R154, R154, UR5 ;  /* 0x000000059a9a7c36 */ /* 0x001fc80008000000 */
[----:B------:R-:W-:Y:S01]  /*8aa90*/  @P5 LOP3.LUT R16, R16, 0x400, RZ, 0xfc, !PT ;  /* 0x0000040010105812 */ /* 0x000fe200078efcff */
[----:B------:R-:W-:Y:S01]  /*8aaa0*/  ULDC UR5, c[0x0][0x228] ;  /* 0x00008a0000057ab9 */ /* 0x000fe20000000800 */
[----:B------:R0:W-:Y:S02]  /*8aab0*/  STL [R1+0xd10], R154 ;  /* 0x000d109a01007387 */ /* 0x0001e40000100800 */
[----:B------:R-:W-:Y:S01]  /*8aac0*/  LOP3.LUT R16, R16, 0xfffffdff, RZ, 0xc0, !PT ;  /* 0xfffffdff10107812 */ /* 0x000fe200078ec0ff */
[----:B0-----:R-:W-:Y:S01]  /*8aad0*/  VIADD R154, R154, UR12 ;  /* 0x0000000c9a9a7c36 */ /* 0x001fe20008000000 */
[----:B------:R-:W-:Y:S02]  /*8aae0*/  ULDC UR12, c[0x0][0x248] ;  /* 0x00009200000c7ab9 */ /* 0x000fe40000000800 */
[----:B------:R-:W-:Y:S02]  /*8aaf0*/  @P4 LOP3.LUT R16, R16, 0x200, RZ, 0xfc, !PT ;  /* 0x0000020010104812 */ /* 0x000fe400078efcff */
[----:B------:R0:W-:Y:S01]  /*8ab00*/  STL [R1+0xd14], R154 ;  /* 0x000d149a01007387 */ /* 0x0001e20000100800 */
[----:B------:R-:W-:Y:S01]  /*8ab10*/  ISETP.LT.AND P2, PT, R9, UR37, !P2 ;  /* 0x0000002509007c0c */ /* 0x000fe2000d741270 */
[----:B------:R-:W-:Y:S01]  /*8ab20*/  ULDC UR37, c[0x0][0x248] ;  /* 0x0000920000257ab9 */ /* 0x000fe20000000800 */
[----:B------:R-:W-:Y:S01]  /*8ab30*/  LOP3.LUT R16, R16, 0xfffffeff, RZ, 0xc0, !PT ;  /* 0xfffffeff10107812 */ /* 0x000fe200078ec0ff */
[----:B0-----:R-:W-:-:S03]  /*8ab40*/  VIADD R154, R154, UR12 ;  /* 0x0000000c9a9a7c36 */ /* 0x001fc60008000000 */
[----:B------:R-:W-:Y:S01]  /*8ab50*/  @P3 LOP3.LUT R16, R16, 0x100, RZ, 0xfc, !PT ;  /* 0x0000010010103812 */ /* 0x000fe200078efcff */
[----:B------:R-:W-:Y:S01]  /*8ab60*/  ULDC UR12, c[0x0][0x248] ;  /* 0x00009200000c7ab9 */ /* 0x000fe20000000800 */
[----:B------:R0:W-:Y:S02]  /*8ab70*/  STL [R1+0xd0c], R154 ;  /* 0x000d0c9a01007387 */ /* 0x0001e40000100800 */
[----:B------:R-:W-:Y:S01]  /*8ab80*/  LOP3.LUT R16, R16, 0xffffff7f, RZ, 0xc0, !PT ;  /* 0xffffff7f10107812 */ /* 0x000fe200078ec0ff */
[----:B0-----:R-:W-:-:S03]  /*8ab90*/  VIADD R154, R154, UR16 ;  /* 0x000000109a9a7c36 */ /* 0x001fc60008000000 */
[----:B------:R-:W-:Y:S01]  /*8aba0*/  @P2 LOP3.LUT R16, R16, 0x80, RZ, 0xfc, !PT ;  /* 0x0000008010102812 */ /* 0x000fe200078efcff */
[----:B------:R-:W-:Y:S01]  /*8abb0*/  ULDC UR16, c[0x0][0x248] ;  /* 0x0000920000107ab9 */ /* 0x000fe20000000800 */
[----:B------:R0:W-:Y:S01]  /*8abc0*/  STL [R1+0xd08], R154 ;  /* 0x000d089a01007387 */ /* 0x0001e20000100800 */
[----:B------:R-:W-:Y:S01]  /*8abd0*/  ISETP.GE.AND P2, PT, R153, UR17, PT ;  /* 0x0000001199007c0c */ /* 0x000fe2000bf46270 */
[----:B0-----:R-:W-:-:S03]  /*8abe0*/  VIADD R154, R154, UR15 ;  /* 0x0000000f9a9a7c36 */ /* 0x001fc60008000000 */
[----:B------:R-:W-:Y:S02]  /*8abf0*/  ISETP.LT.AND P4, PT, R11, UR38, !P2 ;  /* 0x000000260b007c0c */ /* 0x000fe4000d781270 */
[----:B------:R-:W-:Y:S01]  /*8ac00*/  LOP3.LUT R16, R16, 0xffffffbf, RZ, 0xc0, !PT ;  /* 0xffffffbf10107812 */ /* 0x000fe200078ec0ff */
[----:B------:R-:W-:Y:S01]  /*8ac10*/  VIADD R153, R8, 0xc ;  /* 0x0000000c08997836 */ /* 0x000fe20000000000 */
[----:B------:R0:W-:Y:S01]  /*8ac20*/  STL [R1+0xd04], R154 ;  /* 0x000d049a01007387 */ /* 0x0001e20000100800 */
[----:B------:R-:W-:Y:S01]  /*8ac30*/  ISETP.LT.AND P3, PT, R12, UR40, !P2 ;  /* 0x000000280c007c0c */ /* 0x000fe2000d761270 */
[----:B------:R-:W-:Y:S01]  /*8ac40*/  ULDC.64 UR38, c[0x0][0x228] ;  /* 0x00008a0000267ab9 */ /* 0x000fe20000000a00 */
[----:B------:R-:W-:Y:S01]  /*8ac50*/  ULDC UR15, c[0x0][0x248] ;  /* 0x00009200000f7ab9 */ /* 0x000fe20000000800 */
[----:B------:R-:W-:Y:S01]  /*8ac60*/  ULDC UR40, c[0x0][0x248] ;  /* 0x0000920000287ab9 */ /* 0x000fe20000000800 */
[----:B0-----:R-:W-:Y:S01]  /*8ac70*/  VIADD R154, R154, UR12 ;  /* 0x0000000c9a9a7c36 */ /* 0x001fe20008000000 */
[----:B------:R-:W-:-:S02]  /*8ac80*/  ULDC.64 UR12, c[0x0][0x228] ;  /* 0x00008a00000c7ab9 */ /* 0x000fc40000000a00 */
[----:B------:R-:W-:Y:S01]  /*8ac90*/  ISETP.LT.AND P5, PT, R10, UR12, !P2 ;  /* 0x0000000c0a007c0c */ /* 0x000fe2000d7a1270 */
[----:B------:R-:W-:Y:S01]  /*8aca0*/  ULDC UR12, c[0x0][0x248] ;  /* 0x00009200000c7ab9 */ /* 0x000fe20000000800 */
[----:B------:R-:W-:Y:S01]  /*8acb0*/  ISETP.LT.AND P2, PT, R9, UR42, !P2 ;  /* 0x0000002a09007c0c */ /* 0x000fe2000d741270 */
[----:B------:R0:W-:Y:S01]  /*8acc0*/  STL [R1+0xd00], R154 ;  /* 0x000d009a01007387 */ /* 0x0001e20000100800 */
[----:B------:R-:W-:-:S09]  /*8acd0*/  ULDC UR42, c[0x0][0x248] ;  /* 0x00009200002a7ab9 */ /* 0x000fd20000000800 */
[----:B------:R-:W-:-:S04]  /*8ace0*/  @P5 LOP3.LUT R16, R16, 0x40, RZ, 0xfc, !PT ;  /* 0x0000004010105812 */ /* 0x000fc800078efcff */
[----:B------:R-:W-:-:S04]  /*8acf0*/  LOP3.LUT R16, R16, 0xffffffdf, RZ, 0xc0, !PT ;  /* 0xffffffdf10107812 */ /* 0x000fc800078ec0ff */
[----:B------:R-:W-:Y:S01]  /*8ad00*/  @P4 LOP3.LUT R16, R16, 0x20, RZ, 0xfc, !PT ;  /* 0x0000002010104812 */ /* 0x000fe200078efcff */
[----:B0-----:R-:W-:Y:S01]  /*8ad10*/  VIADD R154, R154, UR9 ;  /* 0x000000099a9a7c36 */ /* 0x001fe20008000000 */
[----:B------:R-:W-:Y:S02]  /*8ad20*/  ULDC UR9, c[0x0][0x248] ;  /* 0x0000920000097ab9 */ /* 0x000fe40000000800 */
[----:B------:R-:W-:-:S04]  /*8ad30*/  LOP3.LUT R16, R16, 0xffffffef, RZ, 0xc0, !PT ;  /* 0xffffffef10107812 */ /* 0x000fc800078ec0ff */
[----:B------:R-:W-:Y:S01]  /*8ad40*/  @P3 LOP3.LUT R16, R16, 0x10, RZ, 0xfc, !PT ;  /* 0x0000001010103812 */ /* 0x000fe200078efcff */
[----:B------:R0:W-:Y:S03]  /*8ad50*/  STL [R1+0xcfc], R154 ;  /* 0x000cfc9a01007387 */ /* 0x0001e60000100800 */
[----:B------:R-:W-:Y:S01]  /*8ad60*/  LOP3.LUT R16, R16, 0xfffffff7, RZ, 0xc0, !PT ;  /* 0xfffffff710107812 */ /* 0x000fe200078ec0ff */
[----:B0-----:R-:W-:-:S03]  /*8ad70*/  VIADD R154, R154, UR22 ;  /* 0x000000169a9a7c36 */ /* 0x001fc60008000000 */
[----:B------:R-:W-:Y:S01]  /*8ad80*/  @P2 LOP3.LUT R16, R16, 0x8, RZ, 0xfc, !PT ;  /* 0x0000000810102812 */ /* 0x000fe200078efcff */
[----:B------:R-:W-:Y:S01]  /*8ad90*/  ULDC UR22, c[0x0][0x248] ;  /* 0x0000920000167ab9 */ /* 0x000fe20000000800 */
[----:B------:R-:W-:Y:S01]  /*8ada0*/  ISETP.GE.AND P2, PT, R153, UR19, PT ;  /* 0x0000001399007c0c */ /* 0x000fe2000bf46270 */
[----:B------:R0:W-:Y:S01]  /*8adb0*/  STL [R1+0xcf8], R154 ;  /* 0x000cf89a01007387 */ /* 0x0001e20000100800 */
[----:B------:R-:W-:Y:S02]  /*8adc0*/  VIADD R153, R8, 0xb ;  /* 0x0000000b08997836 */ /* 0x000fe40000000000 */
[----:B------:R-:W-:Y:S01]  /*8add0*/  ISETP.LT.AND P4, PT, R11, UR41, !P2 ;  /* 0x000000290b007c0c */ /* 0x000fe2000d781270 */
[----:B------:R-:W-:Y:S01]  /*8ade0*/  ULDC UR19, c[0x0][0x248] ;  /* 0x0000920000137ab9 */ /* 0x000fe20000000800 */
[----:B------:R-:W-:Y:S01]  /*8adf0*/  ISETP.LT.AND P3, PT, R12, UR43, !P2 ;  /* 0x0000002b0c007c0c */ /* 0x000fe2000d761270 */
[----:B------:R-:W-:Y:S01]  /*8ae00*/  ULDC UR43, c[0x0][0x248] ;  /* 0x00009200002b7ab9 */ /* 0x000fe20000000800 */
[----:B0-----:R-:W-:Y:S01]  /*8ae10*/  VIADD R154, R154, UR16 ;  /* 0x000000109a9a7c36 */ /* 0x001fe20008000000 */
[----:B------:R-:W-:-:S02]  /*8ae20*/  ULDC.64 UR16, c[0x0][0x228] ;  /* 0x00008a0000107ab9 */ /* 0x000fc40000000a00 */
[----:B------:R-:W-:Y:S01]  /*8ae30*/  ISETP.LT.AND P5, PT, R10, UR16, !P2 ;  /* 0x000000100a007c0c */ /* 0x000fe2000d7a1270 */
[----:B------:R-:W-:Y:S01]  /*8ae40*/  ULDC UR16, c[0x0][0x248] ;  /* 0x0000920000107ab9 */ /* 0x000fe20000000800 */
[----:B------:R-:W-:Y:S01]  /*8ae50*/  ISETP.LT.AND P2, PT, R9, UR44, !P2 ;  /* 0x0000002c09007c0c */ /* 0x000fe2000d741270 */
[----:B------:R0:W-:Y:S01]  /*8ae60*/  STL [R1+0xcf4], R154 ;  /* 0x000cf49a01007387 */ /* 0x0001e20000100800 */
[----:B------:R-:W-:Y:S01]  /*8ae70*/  LOP3.LUT R16, R16, 0xfffffffb, RZ, 0xc0, !PT ;  /* 0xfffffffb10107812 */ /* 0x000fe200078ec0ff */
[----:B------:R-:W-:Y:S01]  /*8ae80*/  ULDC UR44, c[0x0][0x228] ;  /* 0x00008a00002c7ab9 */ /* 0x000fe20000000800 */
[----:B0-----:R-:W-:-:S09]  /*8ae90*/  VIADD R154, R154, UR33 ;  /* 0x000000219a9a7c36 */ /* 0x001fd20008000000 */
[----:B------:R-:W-:Y:S02]  /*8aea0*/  @P2 LOP3.LUT R15, R15, 0x80000000, RZ, 0xfc, !PT ;  /* 0x800000000f0f2812 */ /* 0x000fe400078efcff */
[----:B------:R-:W-:Y:S01]  /*8aeb0*/  ISETP.GE.AND P2, PT, R153, UR21, PT ;  /* 0x0000001599007c0c */ /* 0x000fe2000bf46270 */
[----:B------:R0:W-:Y:S01]  /*8aec0*/  STL [R1+0xcf0], R154 ;  /* 0x000cf09a01007387 */ /* 0x0001e20000100800 */
[----:B------:R-:W-:Y:S02]  /*8aed0*/  @P5 LOP3.LUT R16, R16, 0x4, RZ, 0xfc, !PT ;  /* 0x0000000410105812 */ /* 0x000fe400078efcff */
[----:B------:R-:W-:Y:S01]  /*8aee0*/  LOP3.LUT R15, R15, 0xbfffffff, RZ, 0xc0, !PT ;  /* 0xbfffffff0f0f7812 */ /* 0x000fe200078ec0ff */
[----:B------:R-:W-:Y:S01]  /*8aef0*/  VIADD R153, R8, 0xa ;  /* 0x0000000a08997836 */ /* 0x000fe20000000000 */
[----:B------:R-:W-:Y:S01]  /*8af00*/  ULDC UR21, c[0x0][0x248] ;  /* 0x0000920000157ab9 */ /* 0x000fe20000000800 */
[----:B0-----:R-:W-:Y:S01]  /*8af10*/  VIADD R154, R154, UR32 ;  /* 0x000000209a9a7c36 */ /* 0x001fe20008000000 */
[----:B------:R-:W-:-:S02]  /*8af20*/  ULDC.64 UR32, c[0x0][0x228] ;  /* 0x00008a0000207ab9 */ /* 0x000fc40000000a00 */
[----:B------:R-:W-:Y:S02]  /*8af30*/  ISETP.LT.AND P5, PT, R10, UR32, !P2 ;  /* 0x000000200a007c0c */ /* 0x000fe4000d7a1270 */
[----:B------:R-:W-:-:S04]  /*8af40*/  LOP3.LUT R16, R16, 0xfffffffd, RZ, 0xc0, !PT ;  /* 0xfffffffd10107812 */ /* 0x000fc800078ec0ff */
[----:B------:R-:W-:Y:S02]  /*8af50*/  @P4 LOP3.LUT R16, R16, 0x2, RZ, 0xfc, !PT ;  /* 0x0000000210104812 */ /* 0x000fe400078efcff */
[----:B------:R-:W-:Y:S01]  /*8af60*/  ISETP.LT.AND P4, PT, R11, UR45, !P2 ;  /* 0x0000002d0b007c0c */ /* 0x000fe2000d781270 */
[----:B------:R0:W-:Y:S01]  /*8af70*/  STL [R1+0xcec], R154 ;  /* 0x000cec9a01007387 */ /* 0x0001e20000100800 */
[----:B------:R-:W-:Y:S01]  /*8af80*/  LOP3.LUT R16, R16, 0xfffffffe, RZ, 0xc0, !PT ;  /* 0xfffffffe10107812 */ /* 0x000fe200078ec0ff */
[----:B------:R-:W-:Y:S02]  /*8af90*/  ULDC UR45, c[0x0][0x228] ;  /* 0x00008a00002d7ab9 */ /* 0x000fe40000000800 */
[----:B------:R-:W-:Y:S02]  /*8afa0*/  @P5 LOP3.LUT R15, R15, 0x40000000, RZ, 0xfc, !PT ;  /* 0x400000000f0f5812 */ /* 0x000fe400078efcff */
[----:B------:R-:W-:Y:S02]  /*8afb0*/  @P3 LOP3.LUT R16, R16, 0x1, RZ, 0xfc, !PT ;  /* 0x0000000110103812 */ /* 0x000fe400078efcff */
[----:B------:R-:W-:Y:S01]  /*8afc0*/  ISETP.LT.AND P3, PT, R12, UR47, !P2 ;  /* 0x0000002f0c007c0c */ /* 0x000fe2000d761270 */
[----:B------:R-:W-:Y:S01]  /*8afd0*/  ULDC UR47, c[0x0][0x248] ;  /* 0x00009200002f7ab9 */ /* 0x000fe20000000800 */
[----:B------:R-:W-:-:S04]  /*8afe0*/  LOP3.LUT R15, R15, 0xdfffffff, RZ, 0xc0, !PT ;  /* 0xdfffffff0f0f7812 */ /* 0x000fc800078ec0ff */
[----:B------:R-:W-:Y:S02]  /*8aff0*/  @P4 LOP3.LUT R15, R15, 0x20000000, RZ, 0xfc, !PT ;  /* 0x200000000f0f4812 */ /* 0x000fe400078efcff */
[----:B------:R-:W-:Y:S01]  /*8b000*/  ISETP.LT.AND P2, PT, R9, UR46, !P2 ;  /* 0x0000002e09007c0c */ /* 0x000fe2000d741270 */
[----:B0-----:R-:W-:Y:S01]  /*8b010*/  VIADD R154, R154, UR35 ;  /* 0x000000239a9a7c36 */ /* 0x001fe20008000000 */
[----:B------:R-:W-:Y:S01]  /*8b020*/  LOP3.LUT R15, R15, 0xefffffff, RZ, 0xc0, !PT ;  /* 0xefffffff0f0f7812 */ /* 0x000fe200078ec0ff */
[----:B------:R-:W-:-:S03]  /*8b030*/  ULDC UR46, c[0x0][0x248] ;  /* 0x00009200002e7ab9 */ /* 0x000fc60000000800 */
        /* <DEDUP_REMOVED lines=11> */
[----:B------:R-:W-:Y:S01]  /*8b0f0*/  ISETP.LT.AND P4, PT, R11, UR54, !P2 ;  /* 0x000000360b007c0c */ /* 0x000fe2000d781270 */
[----:B------:R-:W-:Y:S01]  /*8b100*/  ULDC UR54, c[0x0][0x228] ;  /* 0x00008a0000367ab9 */ /* 0x000fe20000000800 */
        /* <DEDUP_REMOVED lines=22> */
[----:B------:R-:W-:Y:S01]  /*8b270*/  ULDC UR38, c[0x0][0x228] ;  /* 0x00008a0000267ab9 */ /* 0x000fe20000000800 */
[----:B------:R-:W-:-:S07]  /*8b280*/  ULDC UR17, c[0x0][0x248] ;  /* 0x0000920000117ab9 */ /* 0x000fce0000000800 */
[----:B------:R-:W-:Y:S01]  /*8b290*/  @P5 LOP3.LUT R15, R15, 0x400000, RZ, 0xfc, !PT ;  /* 0x004000000f0f5812 */ /* 0x000fe200078efcff */
[----:B0-----:R-:W-:Y:S01]  /*8b2a0*/  VIADD R154, R154, UR15 ;  /* 0x0000000f9a9a7c36 */ /* 0x001fe20008000000 */
[----:B------:R-:W-:Y:S01]  /*8b2b0*/  ISETP.LT.AND P2, PT, R9, UR60, !P2 ;  /* 0x0000003c09007c0c */ /* 0x000fe2000d741270 */
[----:B------:R-:W-:Y:S01]  /*8b2c0*/  ULDC UR60, c[0x0][0x228] ;  /* 0x00008a00003c7ab9 */ /* 0x000fe20000000800 */
[----:B------:R-:W-:Y:S01]  /*8b2d0*/  LOP3.LUT R15, R15, 0xffdfffff, RZ, 0xc0, !PT ;  /* 0xffdfffff0f0f7812 */ /* 0x000fe200078ec0ff */
[----:B------:R-:W-:Y:S01]  /*8b2e0*/  ULDC UR15, c[0x0][0x248] ;  /* 0x00009200000f7ab9 */ /* 0x000fe20000000800 */
[----:B------:R-:W-:Y:S02]  /*8b2f0*/  ULDC UR54, c[0x0][0x248] ;  /* 0x0000920000367ab9 */ /* 0x000fe40000000800 */
[----:B------:R-:W-:-:S04]  /*8b300*/  @P4 LOP3.LUT R15, R15, 0x200000, RZ, 0xfc, !PT ;  /* 0x002000000f0f4812 */ /* 0x000fc800078efcff */
[----:B------:R-:W-:Y:S01]  /*8b310*/  LOP3.LUT R15, R15, 0xffefffff, RZ, 0xc0, !PT ;  /* 0xffefffff0f0f7812 */ /* 0x000fe200078ec0ff */
[----:B------:R0:W-:Y:S03]  /*8b320*/  STL [R1+0xcdc], R154 ;  /* 0x000cdc9a01007387 */ /* 0x0001e60000100800 */
[----:B------:R-:W-:-:S04]  /*8b330*/  @P3 LOP3.LUT R15, R15, 0x100000, RZ, 0xfc, !PT ;  /* 0x001000000f0f3812 */ /* 0x000fc800078efcff */
[----:B------:R-:W-:Y:S01]  /*8b340*/  LOP3.LUT R15, R15, 0xfff7ffff, RZ, 0xc0, !PT ;  /* 0xfff7ffff0f0f7812 */ /* 0x000fe200078ec0ff */
[----:B0-----:R-:W-:-:S03]  /*8b350*/  VIADD R154, R154, UR9 ;  /* 0x000000099a9a7c36 */ /* 0x001fc60008000000 */
[----:B------:R-:W-:Y:S01]  /*8b360*/  @P2 LOP3.LUT R15, R15, 0x80000, RZ, 0xfc, !PT ;  /* 0x000800000f0f2812 */ /* 0x000fe200078efcff */
[----:B------:R-:W-:Y:S01]  /*8b370*/  ULDC UR9, c[0x0][0x248] ;  /* 0x0000920000097ab9 */ /* 0x000fe20000000800 */
[----:B------:R-:W-:Y:S01]  /*8b380*/  ISETP.GE.AND P2, PT, R153, UR33, PT ;  /* 0x0000002199007c0c */ /* 0x000fe2000bf46270 */
[----:B------:R0:W-:Y:S01]  /*8b390*/  STL [R1+0xcd8], R154 ;  /* 0x000cd89a01007387 */ /* 0x0001e20000100800 */
[----:B------:R-:W-:Y:S01]  /*8b3a0*/  LOP3.LUT R15, R15, 0xfffbffff, RZ, 0xc0, !PT ;  /* 0xfffbffff0f0f7812 */ /* 0x000fe200078ec0ff */
[----:B------:R-:W-:Y:S01]  /*8b3b0*/  VIADD R153, R8, 0x7 ;  /* 0x0000000708997836 */ /* 0x000fe20000000000 */
[----:B------:R-:W-:Y:S01]  /*8b3c0*/  ULDC.64 UR32, c[0x0][0x228] ;  /* 0x00008a0000207ab9 */ /* 0x000fe20000000a00 */
[----:B0-----:R-:W-:Y:S01]  /*8b3d0*/  VIADD R154, R154, UR40 ;  /* 0x000000289a9a7c36 */ /* 0x001fe20008000000 */
[----:B------:R-:W-:Y:S02]  /*8b3e0*/  ULDC.64 UR40, c[0x0][0x228] ;  /* 0x00008a0000287ab9 */ /* 0x000fe40000000a00 */
[----:B------:R-:W-:Y:S01]  /*8b3f0*/  ISETP.LT.AND P5, PT, R10, UR40, !P2 ;  /* 0x000000280a007c0c */ /* 0x000fe2000d7a1270 */
[----:B------:R-:W-:Y:S01]  /*8b400*/  ULDC UR40, c[0x0][0x248] ;  /* 0x0000920000287ab9 */ /* 0x000fe20000000800 */
[----:B------:R-:W-:-:S02]  /*8b410*/  ISETP.LT.AND P4, PT, R11, UR57, !P2 ;  /* 0x000000390b007c0c */ /* 0x000fc4000d781270 */
[----:B------:R-:W-:Y:S01]  /*8b420*/  ISETP.LT.AND P3, PT, R12, UR61, !P2 ;  /* 0x0000003d0c007c0c */ /* 0x000fe2000d761270 */
[----:B------:R-:W-:-:S08]  /*8b430*/  ULDC UR61, c[0x0][0x228] ;  /* 0x00008a00003d7ab9 */ /* 0x000fd00000000800 */
[----:B------:R-:W-:Y:S01]  /*8b440*/  @P5 LOP3.LUT R15, R15, 0x40000, RZ, 0xfc, !PT ;  /* 0x000400000f0f5812 */ /* 0x000fe200078efcff */
[----:B------:R0:W-:Y:S01]  /*8b450*/  STL [R1+0xcd0], R154 ;  /* 0x000cd09a01007387 */ /* 0x0001e20000100800 */
[----:B------:R-:W-:Y:S02]  /*8b460*/  ULDC UR57, c[0x0][0x248] ;  /* 0x0000920000397ab9 */ /* 0x000fe40000000800 */
        /* <DEDUP_REMOVED lines=19> */
[----:B------:R-:W-:-:S04]  /*8b5a0*/  @P5 LOP3.LUT R15, R15, 0x4000, RZ, 0xfc, !PT ;  /* 0x000040000f0f5812 */ /* 0x000fc800078efcff */
        /* <DEDUP_REMOVED lines=14> */
[----:B------:R0:W-:Y:S01]  /*8b690*/  STL [R1+0xcc8], R154 ;  /* 0x000cc89a01007387 */ /* 0x0001e20000100800 */
[----:B------:R-:W-:Y:S01]  /*8b6a0*/  ISETP.LT.AND P3, PT, R12, UR60, !P2 ;  /* 0x0000003c0c007c0c */ /* 0x000fe2000d761270 */
[----:B------:R-:W-:Y:S01]  /*8b6b0*/  VIADD R153, R8, 0x5 ;  /* 0x0000000508997836 */ /* 0x000fe20000000000 */
[----:B------:R-:W-:-:S05]  /*8b6c0*/  ULDC UR61, c[0x0][0x228] ;  /* 0x00008a00003d7ab9 */ /* 0x000fca0000000800 */
        /* <DEDUP_REMOVED lines=8> */
[----:B------:R-:W-:Y:S02]  /*8b750*/  ULDC.64 UR38, c[0x0][0x228] ;  /* 0x00008a0000267ab9 */ /* 0x000fe40000000a00 */
[----:B------:R-:W-:-:S04]  /*8b760*/  @P3 LOP3.LUT R15, R15, 0x100, RZ, 0xfc, !PT ;  /* 0x000001000f0f3812 */ /* 0x000fc800078efcff */
[----:B------:R-:W-:Y:S01]  /*8b770*/  LOP3.LUT R15, R15, 0xffffff7f, RZ, 0xc0, !PT ;  /* 0xffffff7f0f0f7812 */ /* 0x000fe200078ec0ff */
[----:B------:R0:W-:Y:S03]  /*8b780*/  STL [R1+0xcc4], R154 ;  /* 0x000cc49a01007387 */ /* 0x0001e60000100800 */
[----:B------:R-:W-:Y:S02]  /*8b790*/  @P2 LOP3.LUT R15, R15, 0x80, RZ, 0xfc, !PT ;  /* 0x000000800f0f2812 */ /* 0x000fe400078efcff */
[----:B------:R-:W-:Y:S01]  /*8b7a0*/  ISETP.GE.AND P2, PT, R153, UR41, PT ;  /* 0x0000002999007c0c */ /* 0x000fe2000bf46270 */
[----:B0-----:R-:W-:Y:S01]  /*8b7b0*/  VIADD R154, R154, UR12 ;  /* 0x0000000c9a9a7c36 */ /* 0x001fe20008000000 */
[----:B------:R-:W-:Y:S02]  /*8b7c0*/  ULDC.64 UR12, c[0x0][0x228] ;  /* 0x00008a00000c7ab9 */ /* 0x000fe40000000a00 */
[----:B------:R-:W-:-:S02]  /*8b7d0*/  ISETP.LT.AND P5, PT, R10, UR12, !P2 ;  /* 0x0000000c0a007c0c */ /* 0x000fc4000d7a1270 */
[----:B------:R-:W-:Y:S02]  /*8b7e0*/  ISETP.LT.AND P4, PT, R11, UR20, !P2 ;  /* 0x000000140b007c0c */ /* 0x000fe4000d781270 */
[----:B------:R-:W-:Y:S02]  /*8b7f0*/  LOP3.LUT R15, R15, 0xffffffbf, RZ, 0xc0, !PT ;  /* 0xffffffbf0f0f7812 */ /* 0x000fe400078ec0ff */
[----:B------:R-:W-:-:S07]  /*8b800*/  ISETP.LT.AND P3, PT, R12, UR61, !P2 ;  /* 0x0000003d0c007c0c */ /* 0x000fce000d761270 */
[----:B------:R-:W-:-:S04]  /*8b810*/  @P5 LOP3.LUT R15, R15, 0x40, RZ, 0xfc, !PT ;  /* 0x000000400f0f5812 */ /* 0x000fc800078efcff */
[----:B------:R-:W-:-:S04]  /*8b820*/  LOP3.LUT R15, R15, 0xffffffdf, RZ, 0xc0, !PT ;  /* 0xffffffdf0f0f7812 */ /* 0x000fc800078ec0ff */
[----:B------:R-:W-:Y:S02]  /*8b830*/  @P4 LOP3.LUT R15, R15, 0x20, RZ, 0xfc, !PT ;  /* 0x000000200f0f4812 */ /* 0x000fe400078efcff */
[----:B------:R-:W-:Y:S01]  /*8b840*/  ISETP.LT.AND P2, PT, R9, UR60, !P2 ;  /* 0x0000003c09007c0c */ /* 0x000fe2000d741270 */
[----:B------:R-:W-:Y:S01]  /*8b850*/  VIADD R153, R8, 0x4 ;  /* 0x0000000408997836 */ /* 0x000fe20000000000 */
[----:B------:R-:W-:Y:S01]  /*8b860*/  LOP3.LUT R15, R15, 0xffffffef, RZ, 0xc0, !PT ;  /* 0xffffffef0f0f7812 */ /* 0x000fe200078ec0ff */
[----:B------:R0:W-:Y:S01]  /*8b870*/  STL [R1+0xcc0], R154 ;  /* 0x000cc09a01007387 */ /* 0x0001e20000100800 */
[----:B------:R-:W-:Y:S02]  /*8b880*/  ULDC UR60, c[0x0][0x228] ;  /* 0x00008a00003c7ab9 */ /* 0x000fe40000000800 */
[----:B------:R-:W-:-:S04]  /*8b890*/  @P3 LOP3.LUT R15, R15, 0x10, RZ, 0xfc, !PT ;  /* 0x000000100f0f3812 */ /* 0x000fc800078efcff */
[----:B------:R-:W-:-:S04]  /*8b8a0*/  LOP3.LUT R15, R15, 0xfffffff7, RZ, 0xc0, !PT ;  /* 0xfffffff70f0f7812 */ /* 0x000fc800078ec0ff */
[----:B------:R-:W-:Y:S02]  /*8b8b0*/  @P2 LOP3.LUT R15, R15, 0x8, RZ, 0xfc, !PT ;  /* 0x000000080f0f2812 */ /* 0x000fe400078efcff */
[----:B------:R-:W-:Y:S01]  /*8b8c0*/  ISETP.GE.AND P2, PT, R153, UR33, PT ;  /* 0x0000002199007c0c */ /* 0x000fe2000bf46270 */
[----:B0-----:R-:W-:-:S03]  /*8b8d0*/  VIADD R154, R154, UR42 ;  /* 0x0000002a9a9a7c36 */ /* 0x001fc60008000000 */
[----:B------:R-:W-:Y:S02]  /*8b8e0*/  ISETP.LT.AND P3, PT, R10, UR44, !P2 ;  /* 0x0000002c0a007c0c */ /* 0x000fe4000d761270 */
[----:B------:R0:W-:Y:S01]  /*8b8f0*/  STL [R1+0xcbc], R154 ;  /* 0x000cbc9a01007387 */ /* 0x0001e20000100800 */
[----:B------:R-:W-:Y:S02]  /*8b900*/  ISETP.LT.AND P5, PT, R11, UR60, !P2 ;  /* 0x0000003c0b007c0c */ /* 0x000fe4000d7a1270 */
[----:B------:R-:W-:Y:S01]  /*8b910*/  LOP3.LUT R15, R15, 0xfffffffb, RZ, 0xc0, !PT ;  /* 0xfffffffb0f0f7812 */ /* 0x000fe200078ec0ff */
[----:B0-----:R-:W-:-:S07]  /*8b920*/  VIADD R154, R154, UR16 ;  /* 0x000000109a9a7c36 */ /* 0x001fce0008000000 */
[----:B------:R-:W-:Y:S01]  /*8b930*/  @P3 LOP3.LUT R15, R15, 0x4, RZ, 0xfc, !PT ;  /* 0x000000040f0f3812 */ /* 0x000fe200078efcff */
[----:B------:R-:W-:Y:S01]  /*8b940*/  VIADD R156, R154, UR37 ;  /* 0x000000259a9c7c36 */ /* 0x000fe20008000000 */
[----:B------:R0:W-:Y:S01]  /*8b950*/  STL [R1+0xcb8], R154 ;  /* 0x000cb89a01007387 */ /* 0x0001e20000100800 */
[----:B------:R-:W-:Y:S02]  /*8b960*/  ISETP.LT.AND P3, PT, R9, UR23, !P2 ;  /* 0x0000001709007c0c */ /* 0x000fe4000d761270 */
[----:B------:R-:W-:Y:S02]  /*8b970*/  ISETP.LT.AND P4, PT, R12, UR59, !P2 ;  /* 0x0000003b0c007c0c */ /* 0x000fe4000d781270 */
[----:B------:R-:W-:Y:S01]  /*8b980*/  LOP3.LUT R15, R15, 0xfffffffd, RZ, 0xc0, !PT ;  /* 0xfffffffd0f0f7812 */ /* 0x000fe200078ec0ff */
[----:B0-----:R-:W-:-:S03]  /*8b990*/  VIADD R154, R8, 0x3 ;  /* 0x00000003089a7836 */ /* 0x001fc60000000000 */
[----:B------:R-:W-:Y:S02]  /*8b9a0*/  @P5 LOP3.LUT R15, R15, 0x2, RZ, 0xfc, !PT ;  /* 0x000000020f0f5812 */ /* 0x000fe400078efcff */
[----:B------:R-:W-:-:S04]  /*8b9b0*/  ISETP.GE.AND P2, PT, R154, UR35, PT ;  /* 0x000000239a007c0c */ /* 0x000fc8000bf46270 */
[----:B------:R-:W-:Y:S02]  /*8b9c0*/  ISETP.LT.AND P5, PT, R10, UR38, !P2 ;  /* 0x000000260a007c0c */ /* 0x000fe4000d7a1270 */
[----:B------:R-:W-:Y:S02]  /*8b9d0*/  LOP3.LUT R15, R15, 0xfffffffe, RZ, 0xc0, !PT ;  /* 0xfffffffe0f0f7812 */ /* 0x000fe400078ec0ff */
[----:B------:R-:W-:Y:S02]  /*8b9e0*/  @P3 LOP3.LUT R14, R14, 0x80000000, RZ, 0xfc, !PT ;  /* 0x800000000e0e3812 */ /* 0x000fe400078efcff */
[----:B------:R-:W-:Y:S02]  /*8b9f0*/  @P4 LOP3.LUT R15, R15, 0x1, RZ, 0xfc, !PT ;  /* 0x000000010f0f4812 */ /* 0x000fe400078efcff */
[----:B------:R-:W-:Y:S01]  /*8ba00*/  ISETP.LT.AND P4, PT, R11, UR14, !P2 ;  /* 0x0000000e0b007c0c */ /* 0x000fe2000d781270 */
[----:B------:R0:W-:Y:S01]  /*8ba10*/  STL [R1+0xcb4], R156 ;  /* 0x000cb49c01007387 */ /* 0x0001e20000100800 */
[----:B------:R-:W-:-:S04]  /*8ba20*/  LOP3.LUT R14, R14, 0xbfffffff, RZ, 0xc0, !PT ;  /* 0xbfffffff0e0e7812 */ /* 0x000fc800078ec0ff */
[----:B------:R-:W-:Y:S01]  /*8ba30*/  @P5 LOP3.LUT R14, R14, 0x40000000, RZ, 0xfc, !PT ;  /* 0x400000000e0e5812 */ /* 0x000fe200078efcff */
[----:B0-----:R-:W-:Y:S01]  /*8ba40*/  VIADD R156, R156, UR36 ;  /* 0x000000249c9c7c36 */ /* 0x001fe20008000000 */
[----:B------:R-:W-:Y:S02]  /*8ba50*/  ISETP.LT.AND P3, PT, R12, UR26, !P2 ;  /* 0x0000001a0c007c0c */ /* 0x000fe4000d761270 */
[----:B------:R-:W-:Y:S02]  /*8ba60*/  LOP3.LUT R14, R14, 0xdfffffff, RZ, 0xc0, !PT ;  /* 0xdfffffff0e0e7812 */ /* 0x000fe400078ec0ff */
[----:B------:R0:W-:Y:S02]  /*8ba70*/  STL [R1+0xd18], R156 ;  /* 0x000d189c01007387 */ /* 0x0001e40000100800 */
[----:B------:R-:W-:Y:S01]  /*8ba80*/  @P4 LOP3.LUT R14, R14, 0x20000000, RZ, 0xfc, !PT ;  /* 0x200000000e0e4812 */ /* 0x000fe200078efcff */
[----:B0-----:R-:W-:Y:S01]  /*8ba90*/  VIADD R156, R156, UR19 ;  /* 0x000000139c9c7c36 */ /* 0x001fe20008000000 */
[----:B------:R-:W-:-:S04]  /*8baa0*/  ISETP.LT.AND P2, PT, R9, UR24, !P2 ;  /* 0x0000001809007c0c */ /* 0x000fc8000d741270 */
[----:B------:R0:W-:Y:S01]  /*8bab0*/  STL [R1+0xd1c], R156 ;  /* 0x000d1c9c01007387 */ /* 0x0001e20000100800 */
[----:B------:R-:W-:Y:S01]  /*8bac0*/  LOP3.LUT R14, R14, 0xefffffff, RZ, 0xc0, !PT ;  /* 0xefffffff0e0e7812 */ /* 0x000fe200078ec0ff */
[----:B0-----:R-:W-:-:S03]  /*8bad0*/  VIADD R156, R156, UR50 ;  /* 0x000000329c9c7c36 */ /* 0x001fc60008000000 */
[----:B------:R-:W-:Y:S02]  /*8bae0*/  @P3 LOP3.LUT R14, R14, 0x10000000, RZ, 0xfc, !PT ;  /* 0x100000000e0e3812 */ /* 0x000fe400078efcff */
[----:B------:R0:W-:Y:S01]  /*8baf0*/  STL [R1+0xd20], R156 ;  /* 0x000d209c01007387 */ /* 0x0001e20000100800 */
[----:B------:R-:W-:Y:S01]  /*8bb00*/  VIADD R153, R8, 0x2 ;  /* 0x0000000208997836 */ /* 0x000fe20000000000 */
[----:B------:R-:W-:Y:S01]  /*8bb10*/  LOP3.LUT R14, R14, 0xf7ffffff, RZ, 0xc0, !PT ;  /* 0xf7ffffff0e0e7812 */ /* 0x000fe200078ec0ff */
[----:B0-----:R-:W-:-:S03]  /*8bb20*/  VIADD R156, R156, UR47 ;  /* 0x0000002f9c9c7c36 */ /* 0x001fc60008000000 */
[----:B------:R-:W-:Y:S02]  /*8bb30*/  @P2 LOP3.LUT R14, R14, 0x8000000, RZ, 0xfc, !PT ;  /* 0x080000000e0e2812 */ /* 0x000fe400078efcff */
[----:B------:R0:W-:Y:S01]  /*8bb40*/  STL [R1+0xd24], R156 ;  /* 0x000d249c01007387 */ /* 0x0001e20000100800 */
[----:B------:R-:W-:Y:S01]  /*8bb50*/  ISETP.GE.AND P2, PT, R153, UR13, PT ;  /* 0x0000000d99007c0c */ /* 0x000fe2000bf46270 */
[----:B0-----:R-:W-:-:S04]  /*8bb60*/  VIADD R156, R156, UR46 ;  /* 0x0000002e9c9c7c36 */ /* 0x001fc80008000000 */
[----:B------:R-:W-:Y:S01]  /*8bb70*/  VIADD R153, R156, UR43 ;  /* 0x0000002b9c997c36 */ /* 0x000fe20008000000 */
[----:B------:R-:W-:Y:S04]  /*8bb80*/  STL [R1+0xd28], R156 ;  /* 0x000d289c01007387 */ /* 0x000fe80000100800 */
[----:B------:R0:W-:Y:S02]  /*8bb90*/  STL [R1+0xd2c], R153 ;  /* 0x000d2c9901007387 */ /* 0x0001e40000100800 */
[----:B0-----:R-:W-:-:S05]  /*8bba0*/  VIADD R153, R153, UR21 ;  /* 0x0000001599997c36 */ /* 0x001fca0008000000 */
[----:B------:R0:W-:Y:S02]  /*8bbb0*/  STL [R1+0xd30], R153 ;  /* 0x000d309901007387 */ /* 0x0001e40000100800 */
[----:B0-----:R-:W-:-:S05]  /*8bbc0*/  VIADD R153, R153, UR48 ;  /* 0x0000003099997c36 */ /* 0x001fca0008000000 */
[----:B------:R0:W-:Y:S02]  /*8bbd0*/  STL [R1+0xd34], R153 ;  /* 0x000d349901007387 */ /* 0x0001e40000100800 */
[----:B0-----:R-:W-:-:S05]  /*8bbe0*/  VIADD R153, R153, UR49 ;  /* 0x0000003199997c36 */ /* 0x001fca0008000000 */
[----:B------:R0:W-:Y:S01]  /*8bbf0*/  STL [R1+0xd38], R153 ;  /* 0x000d389901007387 */ /* 0x0001e20000100800 */
[----:B------:R-:W-:Y:S01]  /*8bc00*/  ISETP.LT.AND P3, PT, R10, UR10, !P2 ;  /* 0x0000000a0a007c0c */ /* 0x000fe2000d761270 */
[----:B0-----:R-:W-:-:S05]  /*8bc10*/  VIADD R153, R153, UR18 ;  /* 0x0000001299997c36 */ /* 0x001fca0008000000 */
[----:B------:R0:W-:Y:S01]  /*8bc20*/  STL [R1+0xd3c], R153 ;  /* 0x000d3c9901007387 */ /* 0x0001e20000100800 */
[----:B------:R-:W-:Y:S02]  /*8bc30*/  ISETP.LT.AND P5, PT, R11, UR27, !P2 ;  /* 0x0000001b0b007c0c */ /* 0x000fe4000d7a1270 */
[----:B------:R-:W-:Y:S01]  /*8bc40*/  LOP3.LUT R14, R14, 0xfbffffff, RZ, 0xc0, !PT ;  /* 0xfbffffff0e0e7812 */ /* 0x000fe200078ec0ff */
[----:B0-----:R-:W-:-:S05]  /*8bc50*/  VIADD R153, R153, UR51 ;  /* 0x0000003399997c36 */ /* 0x001fca0008000000 */
[----:B------:R0:W-:Y:S01]  /*8bc60*/  STL [R1+0xd40], R153 ;  /* 0x000d409901007387 */ /* 0x0001e20000100800 */
        /* <DEDUP_REMOVED lines=8> */
[----:B------:R-:W-:Y:S02]  /*8bcf0*/  ISETP.LT.AND P3, PT, R9, UR6, !P2 ;  /* 0x0000000609007c0c */ /* 0x000fe4000d761270 */
[----:B------:R-:W-:Y:S01]  /*8bd00*/  LOP3.LUT R14, R14, 0xfeffffff, RZ, 0xc0, !PT ;  /* 0xfeffffff0e0e7812 */ /* 0x000fe200078ec0ff */
[----:B0-----:R-:W-:-:S03]  /*8bd10*/  VIADD R153, R153, UR54 ;  /* 0x0000003699997c36 */ /* 0x001fc60008000000 */
[----:B------:R-:W-:Y:S02]  /*8bd20*/  @P4 LOP3.LUT R14, R14, 0x1000000, RZ, 0xfc, !PT ;  /* 0x010000000e0e4812 */ /* 0x000fe400078efcff */
[----:B------:R0:W-:Y:S01]  /*8bd30*/  STL [R1+0xd4c], R153 ;  /* 0x000d4c9901007387 */ /* 0x0001e20000100800 */
[----:B------:R-:W-:Y:S01]  /*8bd40*/  VIADD R154, R8, 0x1 ;  /* 0x00000001089a7836 */ /* 0x000fe20000000000 */
[----:B------:R-:W-:Y:S01]  /*8bd50*/  LOP3.LUT R14, R14, 0xff7fffff, RZ, 0xc0, !PT ;  /* 0xff7fffff0e0e7812 */ /* 0x000fe200078ec0ff */
[----:B0-----:R-:W-:-:S03]  /*8bd60*/  VIADD R153, R153, UR9 ;  /* 0x0000000999997c36 */ /* 0x001fc60008000000 */
[----:B------:R-:W-:Y:S02]  /*8bd70*/  ISETP.GE.AND P2, PT, R154, UR45, PT ;  /* 0x0000002d9a007c0c */ /* 0x000fe4000bf46270 */
[----:B------:R0:W-:Y:S01]  /*8bd80*/  STL [R1+0xd50], R153 ;  /* 0x000d509901007387 */ /* 0x0001e20000100800 */
[----:B------:R-:W-:Y:S02]  /*8bd90*/  @P3 LOP3.LUT R14, R14, 0x800000, RZ, 0xfc, !PT ;  /* 0x008000000e0e3812 */ /* 0x000fe400078efcff */
[----:B------:R-:W-:Y:S01]  /*8bda0*/  ISETP.LT.AND P3, PT, R10, UR29, !P2 ;  /* 0x0000001d0a007c0c */ /* 0x000fe2000d761270 */
[----:B0-----:R-:W-:-:S05]  /*8bdb0*/  VIADD R153, R153, UR56 ;  /* 0x0000003899997c36 */ /* 0x001fca0008000000 */
[----:B------:R0:W-:Y:S01]  /*8bdc0*/  STL [R1+0xd54], R153 ;  /* 0x000d549901007387 */ /* 0x0001e20000100800 */
[----:B------:R-:W-:Y:S01]  /*8bdd0*/  ISETP.LT.AND P5, PT, R11, UR28, !P2 ;  /* 0x0000001c0b007c0c */ /* 0x000fe2000d7a1270 */
[----:B0-----:R-:W-:Y:S01]  /*8bde0*/  VIADD R153, R153, UR55 ;  /* 0x0000003799997c36 */ /* 0x001fe20008000000 */
[----:B------:R-:W-:-:S04]  /*8bdf0*/  LOP3.LUT R14, R14, 0xffbfffff, RZ, 0xc0, !PT ;  /* 0xffbfffff0e0e7812 */ /* 0x000fc800078ec0ff */
[----:B------:R0:W-:Y:S01]  /*8be00*/  STL [R1+0xd58], R153 ;  /* 0x000d589901007387 */ /* 0x0001e20000100800 */
[----:B------:R-:W-:Y:S01]  /*8be10*/  @P3 LOP3.LUT R14, R14, 0x400000, RZ, 0xfc, !PT ;  /* 0x004000000e0e3812 */ /* 0x000fe200078efcff */
[----:B0-----:R-:W-:-:S05]  /*8be20*/  VIADD R153, R153, UR40 ;  /* 0x0000002899997c36 */ /* 0x001fca0008000000 */
[----:B------:R0:W-:Y:S01]  /*8be30*/  STL [R1+0xd5c], R153 ;  /* 0x000d5c9901007387 */ /* 0x0001e20000100800 */
[----:B------:R-:W-:Y:S02]  /*8be40*/  ISETP.LT.AND P4, PT, R12, UR8, !P2 ;  /* 0x000000080c007c0c */ /* 0x000fe4000d781270 */
[----:B------:R-:W-:Y:S01]  /*8be50*/  LOP3.LUT R14, R14, 0xffdfffff, RZ, 0xc0, !PT ;  /* 0xffdfffff0e0e7812 */ /* 0x000fe200078ec0ff */
[----:B0-----:R-:W-:-:S03]  /*8be60*/  VIADD R153, R153, UR57 ;  /* 0x0000003999997c36 */ /* 0x001fc60008000000 */
[----:B------:R-:W-:Y:S02]  /*8be70*/  @P5 LOP3.LUT R14, R14, 0x200000, RZ, 0xfc, !PT ;  /* 0x002000000e0e5812 */ /* 0x000fe400078efcff */
[----:B------:R0:W-:Y:S01]  /*8be80*/  STL [R1+0xd60], R153 ;  /* 0x000d609901007387 */ /* 0x0001e20000100800 */
[----:B------:R-:W-:Y:S02]  /*8be90*/  ISETP.LT.AND P3, PT, R9, UR30, !P2 ;  /* 0x0000001e09007c0c */ /* 0x000fe4000d761270 */
[----:B------:R-:W-:Y:S01]  /*8bea0*/  LOP3.LUT R14, R14, 0xffefffff, RZ, 0xc0, !PT ;  /* 0xffefffff0e0e7812 */ /* 0x000fe200078ec0ff */
[----:B0-----:R-:W-:-:S05]  /*8beb0*/  VIADD R153, R153, UR31 ;  /* 0x0000001f99997c36 */ /* 0x001fca0008000000 */
[----:B------:R0:W-:Y:S01]  /*8bec0*/  STL [R1+0xd64], R153 ;  /* 0x000d649901007387 */ /* 0x0001e20000100800 */
[----:B------:R-:W-:Y:S02]  /*8bed0*/  ISETP.GE.AND P2, PT, R8, UR39, PT ;  /* 0x0000002708007c0c */ /* 0x000fe4000bf46270 */
        /* <DEDUP_REMOVED lines=12> */
[----:B------:R-:W-:Y:S01]  /*8bfa0*/  STL [R1+0xd70], R153 ;  /* 0x000d709901007387 */ /* 0x000fe20000100800 */
[----:B------:R-:W-:Y:S02]  /*8bfb0*/  ISETP.LT.AND P2, PT, R12, UR7, !P2 ;  /* 0x000000070c007c0c */ /* 0x000fe4000d741270 */
[----:B------:R-:W-:-:S04]  /*8bfc0*/  LOP3.LUT R14, R14, 0xfffeffff, RZ, 0xc0, !PT ;  /* 0xfffeffff0e0e7812 */ /* 0x000fc800078ec0ff */
[----:B------:R-:W-:-:S04]  /*8bfd0*/  @P3 LOP3.LUT R14, R14, 0x10000, RZ, 0xfc, !PT ;  /* 0x000100000e0e3812 */ /* 0x000fc800078efcff */
[----:B------:R-:W-:Y:S02]  /*8bfe0*/  LOP3.LUT R14, R14, 0xffff7fff, RZ, 0xc0, !PT ;  /* 0xffff7fff0e0e7812 */ /* 0x000fe400078ec0ff */
[----:B------:R-:W-:Y:S02]  /*8bff0*/  PRMT R155, R160, 0x5410, R155 ;  /* 0x00005410a09b7816 */ /* 0x000fe4000000009b */
[----:B------:R-:W-:Y:S01]  /*8c000*/  @P2 LOP3.LUT R14, R14, 0x8000, RZ, 0xfc, !PT ;  /* 0x000080000e0e2812 */ /* 0x000fe200078efcff */
[----:B------:R-:W2:Y:S01]  /*8c010*/  LDL.LU R157, [R1+0xc54] ;  /* 0x000c5400019d7983 */ /* 0x000ea20000300800 */
[----:B------:R-:W-:Y:S01]  /*8c020*/  ULDC.64 UR20, c[0x0][0x228] ;  /* 0x00008a0000147ab9 */ /* 0x000fe20000000a00 */
[----:B------:R-:W-:Y:S01]  /*8c030*/  ULDC.64 UR22, c[0x0][0x228] ;  /* 0x00008a0000167ab9 */ /* 0x000fe20000000a00 */
[----:B------:R-:W-:Y:S01]  /*8c040*/  ULDC.64 UR24, c[0x0][0x228] ;  /* 0x00008a0000187ab9 */ /* 0x000fe20000000a00 */
[----:B------:R-:W3:Y:S01]  /*8c050*/  LDL.LU R156, [R1+0xc30] ;  /* 0x000c3000019c7983 */ /* 0x000ee20000300800 */
[----:B------:R-:W-:Y:S01]  /*8c060*/  ULDC UR36, c[0x0][0x22c] ;  /* 0x00008b0000247ab9 */ /* 0x000fe20000000800 */
[----:B------:R-:W-:Y:S01]  /*8c070*/  ULDC.64 UR26, c[0x0][0x228] ;  /* 0x00008a00001a7ab9 */ /* 0x000fe20000000a00 */
[----:B------:R-:W-:Y:S01]  /*8c080*/  ULDC.64 UR28, c[0x0][0x228] ;  /* 0x00008a00001c7ab9 */ /* 0x000fe20000000a00 */
[----:B------:R-:W4:Y:S01]  /*8c090*/  LDL.LU R160, [R1+0x804] ;  /* 0x0008040001a07983 */ /* 0x000f220000300800 */
[----:B------:R-:W-:Y:S01]  /*8c0a0*/  ULDC.64 UR30, c[0x0][0x228] ;  /* 0x00008a00001e7ab9 */ /* 0x000fe20000000a00 */
[----:B------:R-:W-:Y:S01]  /*8c0b0*/  ULDC.64 UR32, c[0x0][0x228] ;  /* 0x00008a0000207ab9 */ /* 0x000fe20000000a00 */
[----:B------:R-:W-:Y:S01]  /*8c0c0*/  ULDC UR42, c[0x0][0x22c] ;  /* 0x00008b00002a7ab9 */ /* 0x000fe20000000800 */
[----:B------:R-:W3:Y:S01]  /*8c0d0*/  LDL.LU R158, [R1+0x824] ;  /* 0x00082400019e7983 */ /* 0x000ee20000300800 */
[----:B------:R-:W-:Y:S01]  /*8c0e0*/  ULDC.64 UR34, c[0x0][0x228] ;  /* 0x00008a0000227ab9 */ /* 0x000fe20000000a00 */
[----:B------:R-:W-:Y:S01]  /*8c0f0*/  ULDC.64 UR38, c[0x0][0x228] ;  /* 0x00008a0000267ab9 */ /* 0x000fe20000000a00 */
[----:B------:R-:W-:Y:S01]  /*8c100*/  ULDC.64 UR40, c[0x0][0x228] ;  /* 0x00008a0000287ab9 */ /* 0x000fe20000000a00 */
[----:B------:R-:W3:Y:S01]  /*8c110*/  LDL.LU R159, [R1+0x400] ;  /* 0x00040000019f7983 */ /* 0x000ee20000300800 */
[----:B------:R-:W-:Y:S01]  /*8c120*/  ULDC UR5, c[0x0][0x22c] ;  /* 0x00008b0000057ab9 */ /* 0x000fe20000000800 */
[----:B------:R-:W-:Y:S01]  /*8c130*/  ULDC UR6, c[0x0][0x22c] ;  /* 0x00008b0000067ab9 */ /* 0x000fe20000000800 */
[----:B------:R-:W-:Y:S01]  /*8c140*/  ULDC UR7, c[0x0][0x22c] ;  /* 0x00008b0000077ab9 */ /* 0x000fe20000000800 */
[----:B------:R0:W-:Y:S01]  /*8c150*/  STL [R1+0x5280], R8 ;  /* 0x0052800801007387 */ /* 0x0001e20000100800 */
[----:B------:R-:W-:Y:S01]  /*8c160*/  ULDC UR8, c[0x0][0x22c] ;  /* 0x00008b0000087ab9 */ /* 0x000fe20000000800 */
        /* <DEDUP_REMOVED lines=8> */
[----:B0-----:R-:W3:Y:S01]  /*8c1f0*/  LDL.LU R8, [R1+0xc58] ;  /* 0x000c580001087983 */ /* 0x001ee20000300800 */
        /* <DEDUP_REMOVED lines=22> */
[----:B0-----:R-:W3:Y:S04]  /*8c360*/  LDL.LU R11, [R1+0xc24] ;  /* 0x000c2400010b7983 */ /* 0x001ee80000300800 */
[----:B------:R0:W-:Y:S04]  /*8c370*/  STL [R1+0x5274], R10 ;  /* 0x0052740a01007387 */ /* 0x0001e80000100800 */
[----:B------:R1:W-:Y:S01]  /*8c380*/  STL [R1+0x5270], R9 ;  /* 0x0052700901007387 */ /* 0x0003e20000100800 */
[----:B0-----:R-:W-:-:S03]  /*8c390*/  IMAD.MOV.U32 R10, RZ, RZ, R222 ;  /* 0x000000ffff0a7224 */ /* 0x001fc600078e00de */
[----:B-1----:R-:W3:Y:S04]  /*8c3a0*/  LDL.LU R9, [R1+0xc10] ;  /* 0x000c100001097983 */ /* 0x002ee80000300800 */
[----:B------:R0:W-:Y:S04]  /*8c3b0*/  STL [R1+0x526c], R12 ;  /* 0x00526c0c01007387 */ /* 0x0001e80000100800 */
[----:B0-----:R-:W3:Y:S04]  /*8c3c0*/  LDL.LU R12, [R1+0xc14] ;  /* 0x000c1400010c7983 */ /* 0x001ee80000300800 */
        /* <DEDUP_REMOVED lines=9> */
[----:B0-----:R-:W3:Y:S01]  /*8c460*/  LDL.LU R244, [R1+0xc18] ;  /* 0x000c180001f47983 */ /* 0x001ee20000300800 */
[----:B------:R-:W0:Y:S03]  /*8c470*/  S2R R222, SR_TID.X ;  /* 0x0000000000de7919 */ /* 0x000e260000002100 */
[----:B------:R1:W-:Y:S04]  /*8c480*/  STL [R1+0x5254], R243 ;  /* 0x005254f301007387 */ /* 0x0003e80000100800 */
[----:B------:R-:W-:Y:S04]  /*8c490*/  STL [R1+0x5250], R242 ;  /* 0x005250f201007387 */ /* 0x000fe80000100800 */
[----:B------:R-:W-:Y:S04]  /*8c4a0*/  STL [R1+0x524c], R241 ;  /* 0x00524cf101007387 */ /* 0x000fe80000100800 */
[----:B------:R-:W-:Y:S04]  /*8c4b0*/  STL [R1+0x5248], R240 ;  /* 0x005248f001007387 */ /* 0x000fe80000100800 */
[----:B------:R-:W-:Y:S04]  /*8c4c0*/  STL [R1+0x5244], R239 ;  /* 0x005244ef01007387 */ /* 0x000fe80000100800 */
[----:B------:R-:W-:Y:S04]  /*8c4d0*/  STL [R1+0x5240], R238 ;  /* 0x005240ee01007387 */ /* 0x000fe80000100800 */
[----:B------:R-:W-:Y:S04]  /*8c4e0*/  STL [R1+0x523c], R237 ;  /* 0x00523ced01007387 */ /* 0x000fe80000100800 */
[----:B------:R-:W-:Y:S01]  /*8c4f0*/  STL [R1+0x5238], R236 ;  /* 0x005238ec01007387 */ /* 0x000fe20000100800 */
[----:B0-----:R-:W-:-:S02]  /*8c500*/  IMAD.SHL.U32 R153, R222, 0x10, RZ ;  /* 0x00000010de997824 */ /* 0x001fc400078e00ff */
[----:B------:R-:W-:Y:S01]  /*8c510*/  IMAD.SHL.U32 R222, R222, 0x40, RZ ;  /* 0x00000040dede7824 */ /* 0x000fe200078e00ff */
[----:B------:R-:W-:Y:S02]  /*8c520*/  STL [R1+0x5234], R235 ;  /* 0x005234eb01007387 */ /* 0x000fe40000100800 */
[----:B------:R-:W-:Y:S02]  /*8c530*/  LOP3.LUT R153, R153, 0xf0, RZ, 0xc0, !PT ;  /* 0x000000f099997812 */ /* 0x000fe400078ec0ff */
[----:B------:R-:W-:Y:S01]  /*8c540*/  STL [R1+0x5230], R234 ;  /* 0x005230ea01007387 */ /* 0x000fe20000100800 */
[----:B------:R-:W-:-:S03]  /*8c550*/  LOP3.LUT R222, R222, 0x400, RZ, 0xc0, !PT ;  /* 0x00000400dede7812 */ /* 0x000fc600078ec0ff */
[----:B------:R0:W-:Y:S01]  /*8c560*/  STL [R1+0x522c], R233 ;  /* 0x00522ce901007387 */ /* 0x0001e20000100800 */
[----:B------:R-:W-:-:S03]  /*8c570*/  IADD3 R222, R222, UR4, R153 ;  /* 0x00000004dede7c10 */ /* 0x000fc6000fffe099 */
        /* <DEDUP_REMOVED lines=23> */
[----:B--2---:R-:W-:-:S03]  /*8c6f0*/  PRMT R157, R157, 0x3340, R10 ;  /* 0x000033409d9d7816 */ /* 0x004fc6000000000a */
[----:B------:R-:W-:Y:S04]  /*8c700*/  STL [R1+0x51cc], R16 ;  /* 0x0051cc1001007387 */ /* 0x000fe80000100800 */
[----:B------:R-:W-:Y:S04]  /*8c710*/  STL [R1+0x51c8], R15 ;  /* 0x0051c80f01007387 */ /* 0x000fe80000100800 */
[----:B------:R-:W2:Y:S01]  /*8c720*/  LDL.LU R10, [R1+0x80c] ;  /* 0x00080c00010a7983 */ /* 0x000ea20000300800 */
[----:B----4-:R-:W-:Y:S01]  /*8c730*/  LOP3.LUT R160, R160, 0xffff, RZ, 0xc0, !PT ;  /* 0x0000ffffa0a07812 */ /* 0x010fe200078ec0ff */
[----:B-1----:R-:W1:Y:S01]  /*8c740*/  S2R R243, SR_TID.X ;  /* 0x0000000000f37919 */ /* 0x002e620000002100 */
[----:B---3--:R-:W-:-:S02]  /*8c750*/  PRMT R153, R8, 0x3340, R0 ;  /* 0x0000334008997816 */ /* 0x008fc40000000000 */
[----:B------:R-:W-:Y:S02]  /*8c760*/  PRMT R156, R156, 0x3340, R11 ;  /* 0x000033409c9c7816 */ /* 0x000fe4000000000b */
[----:B------:R-:W3:Y:S01]  /*8c770*/  LDL.LU R11, [R1+0x4678] ;  /* 0x00467800010b7983 */ /* 0x000ee20000300800 */
[----:B-1----:R-:W-:-:S03]  /*8c780*/  LOP3.LUT R243, R243, 0x60, RZ, 0xc0, !PT ;  /* 0x00000060f3f37812 */ /* 0x002fc600078ec0ff */
[----:B------:R-:W4:Y:S01]  /*8c790*/  LDL.LU R8, [R1+0x1000] ;  /* 0x0010000001087983 */ /* 0x000f220000300800 */
[----:B------:R-:W-:Y:S01]  /*8c7a0*/  PRMT R153, R157, 0x5410, R153 ;  /* 0x000054109d997816 */ /* 0x000fe20000000099 */
[----:B------:R-:W-:Y:S01]  /*8c7b0*/  IMAD R222, R243, 0x8, R222 ;  /* 0x00000008f3de7824 */ /* 0x000fe200078e02de */
[----:B------:R-:W-:Y:S02]  /*8c7c0*/  PRMT R158, R158, 0x3340, R246 ;  /* 0x000033409e9e7816 */ /* 0x000fe400000000f6 */
[----:B------:R-:W-:-:S04]  /*8c7d0*/  PRMT R154, R244, 0x3340, R154 ;  /* 0x00003340f49a7816 */ /* 0x000fc8000000009a */
[----:B------:R-:W-:Y:S02]  /*8c7e0*/  PRMT R154, R156, 0x5410, R154 ;  /* 0x000054109c9a7816 */ /* 0x000fe4000000009a */
[--C-:B------:R-:W-:Y:S02]  /*8c7f0*/  PRMT R156, R155, 0x5210, R160.reuse ;  /* 0x000052109b9c7816 */ /* 0x100fe400000000a0 */
[----:B------:R-:W-:Y:S02]  /*8c800*/  PRMT R160, R154, 0x4210, R160 ;  /* 0x000042109aa07816 */ /* 0x000fe400000000a0 */
[----:B------:R-:W-:Y:S02]  /*8c810*/  LOP3.LUT R154, R245, 0xffff, RZ, 0xc0, !PT ;  /* 0x0000fffff59a7812 */ /* 0x000fe400078ec0ff */
[----:B------:R-:W-:Y:S02]  /*8c820*/  PRMT R155, R248, 0x3340, R247 ;  /* 0x00003340f89b7816 */ /* 0x000fe400000000f7 */
[----:B------:R-:W-:-:S02]  /*8c830*/  PRMT R157, R161, 0x5210, R154 ;  /* 0x00005210a19d7816 */ /* 0x000fc4000000009a */
[----:B------:R-:W-:Y:S02]  /*8c840*/  PRMT R161, R153, 0x4210, R154 ;  /* 0x0000421099a17816 */ /* 0x000fe4000000009a */
[--C-:B------:R-:W-:Y:S02]  /*8c850*/  PRMT R154, R12, 0x3340, R0.reuse ;  /* 0x000033400c9a7816 */ /* 0x100fe40000000000 */
[----:B------:R-:W-:Y:S02]  /*8c860*/  PRMT R153, R9, 0x3340, R0 ;  /* 0x0000334009997816 */ /* 0x000fe40000000000 */
[----:B------:R-:W-:Y:S01]  /*8c870*/  PRMT R154, R155, 0x5410, R154 ;  /* 0x000054109b9a7816 */ /* 0x000fe2000000009a */
[----:B------:R-:W3:Y:S01]  /*8c880*/  LDL.LU R9, [R1+0x808] ;  /* 0x0008080001097983 */ /* 0x000ee20000300800 */
[----:B------:R-:W-:-:S03]  /*8c890*/  LOP3.LUT R155, R14, 0xffff, RZ, 0xc0, !PT ;  /* 0x0000ffff0e9b7812 */ /* 0x000fc600078ec0ff */
[----:B------:R-:W3:Y:S04]  /*8c8a0*/  LDL.LU R245, [R1+0x41c] ;  /* 0x00041c0001f57983 */ /* 0x000ee80000300800 */
[----:B------:R-:W3:Y:S04]  /*8c8b0*/  LDL.LU R14, [R1+0x418] ;  /* 0x00041800010e7983 */ /* 0x000ee80000300800 */
[----:B------:R-:W3:Y:S04]  /*8c8c0*/  LDL.LU R246, [R1+0x414] ;  /* 0x0004140001f67983 */ /* 0x000ee80000300800 */
[----:B------:R-:W3:Y:S04]  /*8c8d0*/  LDL.LU R247, [R1+0x81c] ;  /* 0x00081c0001f77983 */ /* 0x000ee80000300800 */
[----:B------:R-:W3:Y:S04]  /*8c8e0*/  LDL.LU R248, [R1+0x818] ;  /* 0x0008180001f87983 */ /* 0x000ee80000300800 */
[----:B------:R-:W3:Y:S01]  /*8c8f0*/  LDL.LU R12, [R1+0x814] ;  /* 0x00081400010c7983 */ /* 0x000ee20000300800 */
[----:B------:R-:W-:-:S02]  /*8c900*/  PRMT R153, R158, 0x5410, R153 ;  /* 0x000054109e997816 */ /* 0x000fc40000000099 */
[--C-:B------:R-:W-:Y:S01]  /*8c910*/  PRMT R158, R162, 0x5210, R155.reuse ;  /* 0x00005210a29e7816 */ /* 0x100fe2000000009b */
[----:B0-----:R-:W3:Y:S01]  /*8c920*/  LDL.LU R233, [R1+0x828] ;  /* 0x0008280001e97983 */ /* 0x001ee20000300800 */
[----:B------:R-:W-:Y:S02]  /*8c930*/  PRMT R162, R154, 0x4210, R155 ;  /* 0x000042109aa27816 */ /* 0x000fe4000000009b */
[----:B------:R-:W-:Y:S01]  /*8c940*/  LOP3.LUT R154, R159, 0xffff, RZ, 0xc0, !PT ;  /* 0x0000ffff9f9a7812 */ /* 0x000fe200078ec0ff */
[----:B------:R-:W3:Y:S03]  /*8c950*/  LDL.LU R234, [R1+0x82c] ;  /* 0x00082c0001ea7983 */ /* 0x000ee60000300800 */
[--C-:B------:R-:W-:Y:S01]  /*8c960*/  PRMT R159, R163, 0x5210, R154.reuse ;  /* 0x00005210a39f7816 */ /* 0x100fe2000000009a */
[----:B------:R-:W-:Y:S01]  /*8c970*/  BAR.SYNC.DEFER_BLOCKING 0x0 ;  /* 0x0000000000007b1d */ /* 0x000fe20000010000 */
[----:B------:R-:W-:-:S05]  /*8c980*/  PRMT R163, R153, 0x4210, R154 ;  /* 0x0000421099a37816 */ /* 0x000fca000000009a */
[----:B------:R-:W3:Y:S04]  /*8c990*/  LDL.LU R235, [R1+0x420] ;  /* 0x0004200001eb7983 */ /* 0x000ee80000300800 */
[----:B------:R-:W3:Y:S04]  /*8c9a0*/  LDL.LU R236, [R1+0x424] ;  /* 0x0004240001ec7983 */ /* 0x000ee80000300800 */
[----:B------:R-:W3:Y:S04]  /*8c9b0*/  LDL.LU R237, [R1+0xc3c] ;  /* 0x000c3c0001ed7983 */ /* 0x000ee80000300800 */
[----:B------:R-:W3:Y:S04]  /*8c9c0*/  LDL.LU R238, [R1+0xc20] ;  /* 0x000c200001ee7983 */ /* 0x000ee80000300800 */
[----:B------:R4:W-:Y:S04]  /*8c9d0*/  STSM.16.M88.4 [R222], R160 ;  /* 0x000000a0de007844 */ /* 0x0009e80000000200 */
[----:B------:R-:W3:Y:S04]  /*8c9e0*/  LDL.LU R239, [R1+0x428] ;  /* 0x0004280001ef7983 */ /* 0x000ee80000300800 */
[----:B------:R-:W3:Y:S04]  /*8c9f0*/  LDL.LU R240, [R1+0x42c] ;  /* 0x00042c0001f07983 */ /* 0x000ee80000300800 */
[----:B------:R-:W3:Y:S04]  /*8ca00*/  LDL.LU R241, [R1+0xe00] ;  /* 0x000e000001f17983 */ /* 0x000ee80000300800 */
[----:B------:R-:W3:Y:S01]  /*8ca10*/  LDL.LU R242, [R1+0xe04] ;  /* 0x000e040001f27983 */ /* 0x000ee20000300800 */
[----:B----4-:R-:W-:-:S02]  /*8ca20*/  LOP3.LUT R163, R8, 0xffff, RZ, 0xc0, !PT ;  /* 0x0000ffff08a37812 */ /* 0x010fc400078ec0ff */
[----:B------:R-:W-:Y:S01]  /*8ca30*/  LEA R8, R152, UR4, 0x4 ;  /* 0x0000000498087c11 */ /* 0x000fe2000f8e20ff */
[----:B------:R-:W-:Y:S01]  /*8ca40*/  BAR.SYNC.DEFER_BLOCKING 0x0 ;  /* 0x0000000000007b1d */ /* 0x000fe20000010000 */
[----:B--2---:R-:W-:Y:S02]  /*8ca50*/  LOP3.LUT R10, R10, 0xffff, RZ, 0xc0, !PT ;  /* 0x0000ffff0a0a7812 */ /* 0x004fe400078ec0ff */
[----:B---3--:R-:W-:-:S03]  /*8ca60*/  LOP3.LUT R11, R11, 0xffff, RZ, 0xc0, !PT ;  /* 0x0000ffff0b0b7812 */ /* 0x008fc600078ec0ff */
[----:B------:R-:W-:Y:S01]  /*8ca70*/  ULDC UR4, c[0x0][0x22c] ;  /* 0x00008b0000047ab9 */ /* 0x000fe20000000800 */
[----:B------:R-:W0:Y:S01]  /*8ca80*/  LDS.128 R16, [R8] ;  /* 0x0000000008107984 */ /* 0x000e220000000c00 */
[----:B------:R-:W-:Y:S06]  /*8ca90*/  BAR.SYNC.DEFER_BLOCKING 0x0 ;  /* 0x0000000000007b1d */ /* 0x000fec0000010000 */
[----:B------:R-:W-:Y:S02]  /*8caa0*/  STSM.16.M88.4 [R222], R156 ;  /* 0x0000009cde007844 */ /* 0x000fe40000000200 */
[----:B------:R-:W-:Y:S06]  /*8cab0*/  BAR.SYNC.DEFER_BLOCKING 0x0 ;  /* 0x0000000000007b1d */ /* 0x000fec0000010000 */
[----:B------:R-:W1:Y:S01]  /*8cac0*/  LDS.128 R20, [R8] ;  /* 0x0000000008147984 */ /* 0x000e620000000c00 */
[----:B------:R-:W-:-:S03]  /*8cad0*/  PRMT R153, R10, 0x3340, R0 ;  /* 0x000033400a997816 */ /* 0x000fc60000000000 */
[----:B------:R-:W-:Y:S01]  /*8cae0*/  STL [R1+0x400], R8 ;  /* 0x0004000801007387 */ /* 0x000fe20000100800 */
[----:B------:R-:W-:-:S03]  /*8caf0*/  PRMT R155, R11, 0x3340, R163 ;  /* 0x000033400b9b7816 */ /* 0x000fc600000000a3 */
[----:B0-----:R0:W-:Y:S04]  /*8cb00*/  STL.64 [R1+0xc60], R16 ;  /* 0x000c601001007387 */ /* 0x0011e80000100a00 */
[----:B------:R2:W-:Y:S04]  /*8cb10*/  STL.64 [R1+0xc68], R18 ;  /* 0x000c681201007387 */ /* 0x0005e80000100a00 */
[----:B------:R-:W3:Y:S01]  /*8cb20*/  LDL.LU R243, [R1+0xc4c] ;  /* 0x000c4c0001f37983 */ /* 0x000ee20000300800 */
[----:B------:R-:W-:-:S03]  /*8cb30*/  PRMT R155, R155, 0x5410, R153 ;  /* 0x000054109b9b7816 */ /* 0x000fc60000000099 */
[----:B------:R-:W4:Y:S01]  /*8cb40*/  LDL.LU R244, [R1+0xc40] ;  /* 0x000c400001f47983 */ /* 0x000f220000300800 */
[----:B------:R-:W-:Y:S02]  /*8cb50*/  LOP3.LUT R9, R9, 0xffff, RZ, 0xc0, !PT ;  /* 0x0000ffff09097812 */ /* 0x000fe400078ec0ff */
[----:B0-----:R-:W-:Y:S02]  /*8cb60*/  LOP3.LUT R16, R245, 0xffff, RZ, 0xc0, !PT ;  /* 0x0000fffff5107812 */ /* 0x001fe400078ec0ff */
[----:B------:R-:W3:Y:S01]  /*8cb70*/  LDL.LU R245, [R1+0xc28] ;  /* 0x000c280001f57983 */ /* 0x000ee20000300800 */
[----:B------:R-:W-:Y:S02]  /*8cb80*/  LOP3.LUT R14, R14, 0xffff, RZ, 0xc0, !PT ;  /* 0x0000ffff0e0e7812 */ /* 0x000fe400078ec0ff */
[----:B------:R-:W-:Y:S02]  /*8cb90*/  LOP3.LUT R15, R246, 0xffff, RZ, 0xc0, !PT ;  /* 0x0000fffff60f7812 */ /* 0x000fe400078ec0ff */
[----:B------:R-:W3:Y:S01]  /*8cba0*/  LDL.LU R246, [R1+0xc34] ;  /* 0x000c340001f67983 */ /* 0x000ee20000300800 */
[----:B------:R-:W-:-:S03]  /*8cbb0*/  PRMT R152, R247, 0x4210, R9 ;  /* 0x00004210f7987816 */ /* 0x000fc60000000009 */
[----:B------:R-:W3:Y:S01]  /*8cbc0*/  LDL.LU R247, [R1+0xc48] ;  /* 0x000c480001f77983 */ /* 0x000ee20000300800 */
[----:B------:R-:W-:-:S03]  /*8cbd0*/  PRMT R153, R248, 0x4210, R16 ;  /* 0x00004210f8997816 */ /* 0x000fc60000000010 */
[----:B------:R-:W3:Y:S01]  /*8cbe0*/  LDL.LU R248, [R1+0xc38] ;  /* 0x000c380001f87983 */ /* 0x000ee20000300800 */
[----:B------:R-:W-:-:S03]  /*8cbf0*/  PRMT R154, R12, 0x4210, R14 ;  /* 0x000042100c9a7816 */ /* 0x000fc6000000000e */
[----:B-1----:R-:W-:Y:S04]  /*8cc00*/  STL.64 [R1+0xc50], R20 ;  /* 0x000c501401007387 */ /* 0x002fe80000100a00 */
[----:B------:R-:W-:Y:S04]  /*8cc10*/  STL.64 [R1+0xc58], R22 ;  /* 0x000c581601007387 */ /* 0x000fe80000100a00 */
[----:B------:R-:W3:Y:S01]  /*8cc20*/  LDL.LU R12, [R1+0xc44] ;  /* 0x000c4400010c7983 */ /* 0x000ee20000300800 */
[----:B------:R-:W-:Y:S01]  /*8cc30*/  PRMT R155, R155, 0x4210, R15 ;  /* 0x000042109b9b7816 */ /* 0x000fe2000000000f */
[----:B------:R-:W-:Y:S01]  /*8cc40*/  BAR.SYNC.DEFER_BLOCKING 0x0 ;  /* 0x0000000000007b1d */ /* 0x000fe20000010000 */
[----:B------:R-:W-:-:S02]  /*8cc50*/  SHF.R.U32.HI R162, RZ, 0x8, R238 ;  /* 0x00000008ffa27819 */ /* 0x000fc400000116ee */
[----:B--2---:R-:W-:-:S05]  /*8cc60*/  IADD3 R18, P2, R241, R0, RZ ;  /* 0x00000000f1127210 */ /* 0x004fca0007f5e0ff */
[----:B------:R-:W-:Y:S01]  /*8cc70*/  IMAD.X R19, R242, 0x1, R7, P2 ;  /* 0x00000001f2137824 */ /* 0x000fe200010e0607 */
[----:B------:R-:W-:Y:S04]  /*8cc80*/  STSM.16.M88.4 [R222], R152 ;  /* 0x00000098de007844 */ /* 0x000fe80000000200 */
[----:B------:R0:W-:Y:S01]  /*8cc90*/  STL.64 [R1+0x16e0], R18 ;  /* 0x0016e01201007387 */ /* 0x0001e20000100a00 */
[----:B------:R-:W-:Y:S02]  /*8cca0*/  LOP3.LUT R162, R162, 0xffff, RZ, 0xc0, !PT ;  /* 0x0000ffffa2a27812 */ /* 0x000fe400078ec0ff */
[----:B0-----:R-:W-:Y:S02]  /*8ccb0*/  IADD3 R18, P2, R241, R6, RZ ;  /* 0x00000006f1127210 */ /* 0x001fe40007f5e0ff */
[----:B------:R-:W-:-:S03]  /*8ccc0*/  SHF.R.U32.HI R152, RZ, 0x8, R237 ;  /* 0x00000008ff987819 */ /* 0x000fc600000116ed */
[----:B------:R-:W-:Y:S01]  /*8ccd0*/  IMAD.X R19, R242, 0x1, R5, P2 ;  /* 0x00000001f2137824 */ /* 0x000fe200010e0605 */
[----:B------:R-:W-:-:S04]  /*8cce0*/  LOP3.LUT R152, R152, 0xffff, RZ, 0xc0, !PT ;  /* 0x0000ffff98987812 */ /* 0x000fc800078ec0ff */
[----:B------:R0:W-:Y:S01]  /*8ccf0*/  STL.64 [R1+0x16d8], R18 ;  /* 0x0016d81201007387 */ /* 0x0001e20000100a00 */
[----:B------:R-:W-:Y:S02]  /*8cd00*/  PRMT R162, R152, 0x3340, R162 ;  /* 0x0000334098a27816 */ /* 0x000fe400000000a2 */
[----:B0-----:R-:W-:-:S05]  /*8cd10*/  IADD3 R18, P2, R241, R4, RZ ;  /* 0x00000004f1127210 */ /* 0x001fca0007f5e0ff */
[----:B------:R-:W-:-:S05]  /*8cd20*/  IMAD.X R19, R242, 0x1, R3, P2 ;  /* 0x00000001f2137824 */ /* 0x000fca00010e0603 */
[----:B------:R0:W-:Y:S01]  /*8cd30*/  STL.64 [R1+0x16d0], R18 ;  /* 0x0016d01201007387 */ /* 0x0001e20000100a00 */
[----:B------:R-:W-:Y:S02]  /*8cd40*/  SHF.R.U32.HI R163, RZ, 0x8, R163 ;  /* 0x00000008ffa37819 */ /* 0x000fe400000116a3 */
[----:B------:R-:W-:Y:S02]  /*8cd50*/  SHF.R.U32.HI R10, RZ, 0x8, R10 ;  /* 0x00000008ff0a7819 */ /* 0x000fe4000001160a */
[----:B0-----:R-:W-:Y:S02]  /*8cd60*/  IADD3 R18, P2, R164, R2, RZ ;  /* 0x00000002a4127210 */ /* 0x001fe40007f5e0ff */
[----:B------:R-:W-:Y:S02]  /*8cd70*/  LOP3.LUT R163, R163, 0xffff, RZ, 0xc0, !PT ;  /* 0x0000ffffa3a37812 */ /* 0x000fe400078ec0ff */
[----:B------:R-:W-:Y:S02]  /*8cd80*/  LOP3.LUT R10, R10, 0xffff, RZ, 0xc0, !PT ;  /* 0x0000ffff0a0a7812 */ /* 0x000fe400078ec0ff */
[----:B------:R-:W-:-:S02]  /*8cd90*/  F2FP.SATFINITE.E5M2.F32.PACK_AB_MERGE_C R157, R240, R239, RZ ;  /* 0x000000eff09d723e */ /* 0x000fc400048060ff */
[----:B----4-:R-:W-:-:S04]  /*8cda0*/  SHF.R.U32.HI R152, RZ, 0x8, R244 ;  /* 0x00000008ff987819 */ /* 0x010fc800000116f4 */
[----:B------:R-:W-:Y:S02]  /*8cdb0*/  LOP3.LUT R152, R152, 0xffff, RZ, 0xc0, !PT ;  /* 0x0000ffff98987812 */ /* 0x000fe400078ec0ff */
[----:B---3--:R-:W-:-:S04]  /*8cdc0*/  SHF.R.U32.HI R160, RZ, 0x8, R245 ;  /* 0x00000008ffa07819 */ /* 0x008fc800000116f5 */
[----:B------:R-:W-:-:S04]  /*8cdd0*/  LOP3.LUT R160, R160, 0xffff, RZ, 0xc0, !PT ;  /* 0x0000ffffa0a07812 */ /* 0x000fc800078ec0ff */
[----:B------:R-:W-:Y:S02]  /*8cde0*/  PRMT R160, R152, 0x3340, R160 ;  /* 0x0000334098a07816 */ /* 0x000fe400000000a0 */
[----:B------:R-:W-:Y:S02]  /*8cdf0*/  SHF.R.U32.HI R155, RZ, 0x8, R247 ;  /* 0x00000008ff9b7819 */ /* 0x000fe400000116f7 */
[----:B------:R-:W-:Y:S02]  /*8ce00*/  SHF.R.U32.HI R161, RZ, 0x8, R248 ;  /* 0x00000008ffa17819 */ /* 0x000fe400000116f8 */
[----:B------:R-:W-:Y:S02]  /*8ce10*/  SHF.R.S32.HI R152, RZ, 0x1f, R164 ;  /* 0x0000001fff987819 */ /* 0x000fe400000114a4 */
[----:B------:R-:W-:Y:S02]  /*8ce20*/  LOP3.LUT R155, R155, 0xffff, RZ, 0xc0, !PT ;  /* 0x0000ffff9b9b7812 */ /* 0x000fe400078ec0ff */
[----:B------:R-:W-:-:S02]  /*8ce30*/  LOP3.LUT R161, R161, 0xffff, RZ, 0xc0, !PT ;  /* 0x0000ffffa1a17812 */ /* 0x000fc400078ec0ff */
[----:B------:R-:W-:Y:S01]  /*8ce40*/  SHF.R.U32.HI R156, RZ, 0x8, R12 ;  /* 0x00000008ff9c7819 */ /* 0x000fe2000001160c */
[----:B------:R-:W-:-:S03]  /*8ce50*/  IMAD.X R19, R152, 0x1, R13, P2 ;  /* 0x0000000198137824 */ /* 0x000fc600010e060d */
[----:B------:R-:W-:Y:S02]  /*8ce60*/  LOP3.LUT R156, R156, 0xffff, RZ, 0xc0, !PT ;  /* 0x0000ffff9c9c7812 */ /* 0x000fe400078ec0ff */
[----:B------:R-:W-:Y:S02]  /*8ce70*/  PRMT R161, R155, 0x3340, R161 ;  /* 0x000033409ba17816 */ /* 0x000fe400000000a1 */
[----:B------:R-:W-:Y:S02]  /*8ce80*/  PRMT R155, R156, 0x3340, R1 ;  /* 0x000033409c9b7816 */ /* 0x000fe40000000001 */
[----:B------:R-:W-:Y:S01]  /*8ce90*/  SHF.R.U32.HI R156, RZ, 0x8, R11 ;  /* 0x00000008ff9c7819 */ /* 0x000fe2000001160b */
[----:B------:R0:W-:Y:S03]  /*8cea0*/  STL.64 [R1+0x16c8], R18 ;  /* 0x0016c81201007387 */ /* 0x0001e60000100a00 */
[----:B------:R-:W-:-:S04]  /*8ceb0*/  LOP3.LUT R156, R156, 0xffff, RZ, 0xc0, !PT ;  /* 0x0000ffff9c9c7812 */ /* 0x000fc800078ec0ff */
[----:B------:R-:W-:Y:S01]  /*8cec0*/  PRMT R163, R156, 0x3340, R163 ;  /* 0x000033409ca37816 */ /* 0x000fe200000000a3 */
[----:B------:R-:W-:Y:S01]  /*8ced0*/  BAR.SYNC.DEFER_BLOCKING 0x0 ;  /* 0x0000000000007b1d */ /* 0x000fe20000010000 */
[----:B0-----:R-:W-:Y:S02]  /*8cee0*/  IADD3 R18, P2, R164, R0, RZ ;  /* 0x00000000a4127210 */ /* 0x001fe40007f5e0ff */
[----:B------:R-:W-:-:S03]  /*8cef0*/  PRMT R156, R10, 0x3340, R0 ;  /* 0x000033400a9c7816 */ /* 0x000fc60000000000 */
[----:B------:R-:W-:Y:S01]  /*8cf00*/  IMAD.X R19, R152, 0x1, R7, P2 ;  /* 0x0000000198137824 */ /* 0x000fe200010e0607 */
[----:B------:R-:W-:-:S05]  /*8cf10*/  IADD3 R10, P2, R164, R6, RZ ;  /* 0x00000006a40a7210 */ /* 0x000fca0007f5e0ff */
[----:B------:R-:W-:Y:S01]  /*8cf20*/  IMAD.X R11, R152, 0x1, R5, P2 ;  /* 0x00000001980b7824 */ /* 0x000fe200010e0605 */
[----:B------:R-:W-:Y:S04]  /*8cf30*/  STL.64 [R1+0x16e8], R18 ;  /* 0x0016e81201007387 */ /* 0x000fe80000100a00 */
[----:B------:R0:W-:Y:S04]  /*8cf40*/  STL.64 [R1+0x16f8], R10 ;  /* 0x0016f80a01007387 */ /* 0x0001e80000100a00 */
[----:B------:R-:W2:Y:S04]  /*8cf50*/  LDL.LU R239, [R1+0x20] ;  /* 0x0000200001ef7983 */ /* 0x000ea80000300800 */
[----:B------:R-:W2:Y:S01]  /*8cf60*/  LDL.LU R240, [R1+0x24] ;  /* 0x0000240001f07983 */ /* 0x000ea20000300800 */
[----:B0-----:R-:W-:-:S03]  /*8cf70*/  IADD3 R10, P2, R164, R4, RZ ;  /* 0x00000004a40a7210 */ /* 0x001fc60007f5e0ff */
[----:B------:R-:W3:Y:S02]  /*8cf80*/  LDL.LU R241, [R1+0x28] ;  /* 0x0000280001f17983 */ /* 0x000ee40000300800 */
[----:B------:R-:W-:-:S05]  /*8cf90*/  IMAD.X R11, R152, 0x1, R3, P2 ;  /* 0x00000001980b7824 */ /* 0x000fca00010e0603 */
[----:B------:R0:W-:Y:S04]  /*8cfa0*/  STL.64 [R1+0x16f0], R10 ;  /* 0x0016f00a01007387 */ /* 0x0001e80000100a00 */
[----:B------:R-:W3:Y:S01]  /*8cfb0*/  LDL.LU R242, [R1+0x2c] ;  /* 0x00002c0001f27983 */ /* 0x000ee20000300800 */
[----:B------:R-:W-:-:S03]  /*8cfc0*/  SHF.R.U32.HI R153, RZ, 0x8, R243 ;  /* 0x00000008ff997819 */ /* 0x000fc600000116f3 */
[----:B------:R-:W4:Y:S04]  /*8cfd0*/  LDL.LU R243, [R1+0x46a0] ;  /* 0x0046a00001f37983 */ /* 0x000f280000300800 */
[----:B------:R-:W4:Y:S01]  /*8cfe0*/  LDL.LU R244, [R1+0xc04] ;  /* 0x000c040001f47983 */ /* 0x000f220000300800 */
[----:B------:R-:W-:-:S03]  /*8cff0*/  SHF.R.U32.HI R154, RZ, 0x8, R246 ;  /* 0x00000008ff9a7819 */ /* 0x000fc600000116f6 */
[----:B------:R-:W4:Y:S04]  /*8d000*/  LDL.LU R245, [R1+0x1404] ;  /* 0x0014040001f57983 */ /* 0x000f280000300800 */
[----:B------:R-:W4:Y:S04]  /*8d010*/  LDL.LU R246, [R1+0x469c] ;  /* 0x00469c0001f67983 */ /* 0x000f280000300800 */
[----:B------:R-:W4:Y:S04]  /*8d020*/  LDL.LU R247, [R1+0xc00] ;  /* 0x000c000001f77983 */ /* 0x000f280000300800 */
[----:B------:R-:W4:Y:S01]  /*8d030*/  LDL.LU R248, [R1+0x1400] ;  /* 0x0014000001f87983 */ /* 0x000f220000300800 */
[----:B------:R-:W-:-:S02]  /*8d040*/  LOP3.LUT R153, R153, 0xffff, RZ, 0xc0, !PT ;  /* 0x0000ffff99997812 */ /* 0x000fc400078ec0ff */
[----:B------:R-:W-:Y:S01]  /*8d050*/  LOP3.LUT R154, R154, 0xffff, RZ, 0xc0, !PT ;  /* 0x0000ffff9a9a7812 */ /* 0x000fe200078ec0ff */
[----:B------:R-:W4:Y:S01]  /*8d060*/  LDL.LU R12, [R1+0x4680] ;  /* 0x00468000010c7983 */ /* 0x000f220000300800 */
[----:B------:R-:W-:Y:S02]  /*8d070*/  PRMT R153, R153, 0x3340, R0 ;  /* 0x0000334099997816 */ /* 0x000fe40000000000 */
[----:B------:R-:W-:Y:S02]  /*8d080*/  PRMT R154, R154, 0x3340, R1 ;  /* 0x000033409a9a7816 */ /* 0x000fe40000000001 */
[----:B------:R-:W-:Y:S02]  /*8d090*/  PRMT R152, R162, 0x5410, R153 ;  /* 0x00005410a2987816 */ /* 0x000fe40000000099 */
[----:B------:R-:W-:Y:S02]  /*8d0a0*/  PRMT R153, R160, 0x5410, R154 ;  /* 0x00005410a0997816 */ /* 0x000fe4000000009a */
[----:B------:R-:W-:-:S02]  /*8d0b0*/  PRMT R154, R161, 0x5410, R155 ;  /* 0x00005410a19a7816 */ /* 0x000fc4000000009b */
[----:B------:R-:W-:Y:S02]  /*8d0c0*/  SHF.R.S32.HI R155, RZ, 0x1f, R165 ;  /* 0x0000001fff9b7819 */ /* 0x000fe400000114a5 */
[----:B0-----:R-:W-:-:S05]  /*8d0d0*/  IADD3 R10, P2, R165, R2, RZ ;  /* 0x00000002a50a7210 */ /* 0x001fca0007f5e0ff */
[----:B------:R-:W-:Y:S01]  /*8d0e0*/  IMAD.X R11, R155, 0x1, R13, P2 ;  /* 0x000000019b0b7824 */ /* 0x000fe200010e060d */
[----:B------:R-:W-:Y:S02]  /*8d0f0*/  IADD3 R18, P2, R165, R0, RZ ;  /* 0x00000000a5127210 */ /* 0x000fe40007f5e0ff */
[----:B------:R-:W-:-:S03]  /*8d100*/  PRMT R153, R153, 0x5210, R16 ;  /* 0x0000521099997816 */ /* 0x000fc60000000010 */
[----:B------:R-:W-:Y:S01]  /*8d110*/  IMAD.X R19, R155, 0x1, R7, P2 ;  /* 0x000000019b137824 */ /* 0x000fe200010e0607 */
[----:B------:R-:W-:Y:S01]  /*8d120*/  IADD3 R16, P2, R165, R6, RZ ;  /* 0x00000006a5107210 */ /* 0x000fe20007f5e0ff */
[----:B------:R0:W-:Y:S01]  /*8d130*/  STL.64 [R1+0x16c0], R10 ;  /* 0x0016c00a01007387 */ /* 0x0001e20000100a00 */
[----:B------:R-:W-:-:S03]  /*8d140*/  PRMT R152, R152, 0x5210, R9 ;  /* 0x0000521098987816 */ /* 0x000fc60000000009 */
[----:B------:R-:W4:Y:S01]  /*8d150*/  LDL.LU R9, [R1+0x810] ;  /* 0x0008100001097983 */ /* 0x000f220000300800 */
[----:B------:R-:W-:Y:S01]  /*8d160*/  IMAD.X R17, R155, 0x1, R5, P2 ;  /* 0x000000019b117824 */ /* 0x000fe200010e0605 */
[----:B------:R-:W-:Y:S02]  /*8d170*/  PRMT R154, R154, 0x5210, R14 ;  /* 0x000052109a9a7816 */ /* 0x000fe4000000000e */
[----:B0-----:R-:W4:Y:S04]  /*8d180*/  LDL.LU R10, [R1+0x1008] ;  /* 0x00100800010a7983 */ /* 0x001f280000300800 */
[----:B------:R-:W4:Y:S04]  /*8d190*/  LDL.LU R11, [R1+0x467c] ;  /* 0x00467c00010b7983 */ /* 0x000f280000300800 */
[----:B------:R-:W4:Y:S04]  /*8d1a0*/  LDL.LU R14, [R1+0x1004] ;  /* 0x00100400010e7983 */ /* 0x000f280000300800 */
[----:B------:R-:W-:Y:S04]  /*8d1b0*/  STL.64 [R1+0x16b8], R18 ;  /* 0x0016b81201007387 */ /* 0x000fe80000100a00 */
[----:B------:R0:W-:Y:S02]  /*8d1c0*/  STL.64 [R1+0x16b0], R16 ;  /* 0x0016b01001007387 */ /* 0x0001e40000100a00 */
[----:B0-----:R-:W-:-:S05]  /*8d1d0*/  IADD3 R16, P2, R165, R4, RZ ;  /* 0x00000004a5107210 */ /* 0x001fca0007f5e0ff */
[----:B------:R-:W-:-:S05]  /*8d1e0*/  IMAD.X R17, R155, 0x1, R3, P2 ;  /* 0x000000019b117824 */ /* 0x000fca00010e0603 */
[----:B------:R-:W-:Y:S04]  /*8d1f0*/  STL.64 [R1+0x16a8], R16 ;  /* 0x0016a81001007387 */ /* 0x000fe80000100a00 */
[----:B------:R-:W0:Y:S01]  /*8d200*/  LDS.128 R16, [R8] ;  /* 0x0000000008107984 */ /* 0x000e220000000c00 */
[----:B------:R-:W-:Y:S02]  /*8d210*/  F2FP.SATFINITE.E5M2.F32.PACK_AB_MERGE_C R159, R234, R233, RZ ;  /* 0x000000e9ea9f723e */ /* 0x000fe400048060ff */
[----:B------:R-:W-:Y:S01]  /*8d220*/  F2FP.SATFINITE.E5M2.F32.PACK_AB_MERGE_C R158, R236, R235, RZ ;  /* 0x000000ebec9e723e */ /* 0x000fe200048060ff */
[----:B0-----:R-:W-:Y:S04]  /*8d230*/  STL.64 [R1+0xc40], R16 ;  /* 0x000c401001007387 */ /* 0x001fe80000100a00 */
[----:B------:R-:W-:Y:S04]  /*8d240*/  STL.64 [R1+0xc48], R18 ;  /* 0x000c481201007387 */ /* 0x000fe80000100a00 */
        /* <DEDUP_REMOVED lines=8> */
[----:B------:R-:W-:-:S03]  /*8d2d0*/  PRMT R156, R163, 0x5410, R156 ;  /* 0x00005410a39c7816 */ /* 0x000fc6000000009c */
[----:B------:R-:W4:Y:S01]  /*8d2e0*/  LDL.LU R237, [R1+0xdf8] ;  /* 0x000df80001ed7983 */ /* 0x000f220000300800 */
[----:B------:R-:W-:Y:S01]  /*8d2f0*/  PRMT R155, R156, 0x5210, R15 ;  /* 0x000052109c9b7816 */ /* 0x000fe2000000000f */
[----:B------:R-:W-:Y:S06]  /*8d300*/  BAR.SYNC.DEFER_BLOCKING 0x0 ;  /* 0x0000000000007b1d */ /* 0x000fec0000010000 */
[----:B------:R-:W4:Y:S04]  /*8d310*/  LDL.LU R238, [R1+0xdfc] ;  /* 0x000dfc0001ee7983 */ /* 0x000f280000300800 */
[----:B------:R2:W-:Y:S02]  /*8d320*/  STSM.16.M88.4 [R222], R152 ;  /* 0x00000098de007844 */ /* 0x0005e40000000200 */
[----:B--2---:R-:W-:-:S02]  /*8d330*/  F2FP.SATFINITE.E5M2.F32.PACK_AB_MERGE_C R154, R240, R239, RZ ;  /* 0x000000eff09a723e */ /* 0x004fc400048060ff */
[----:B------:R-:W2:Y:S04]  /*8d340*/  LDL.LU R239, [R1+0xa00] ;  /* 0x000a000001ef7983 */ /* 0x000ea80000300800 */
[----:B------:R-:W2:Y:S01]  /*8d350*/  LDL.LU R240, [R1+0xa04] ;  /* 0x000a040001f07983 */ /* 0x000ea20000300800 */
[----:B---3--:R-:W-:-:S03]  /*8d360*/  F2FP.SATFINITE.E5M2.F32.PACK_AB_MERGE_C R153, R242, R241, RZ ;  /* 0x000000f1f299723e */ /* 0x008fc600048060ff */
[----:B------:R-:W3:Y:S04]  /*8d370*/  LDL.LU R241, [R1+0x830] ;  /* 0x0008300001f17983 */ /* 0x000ee80000300800 */
[----:B------:R-:W3:Y:S01]  /*8d380*/  LDL.LU R242, [R1+0x834] ;  /* 0x0008340001f27983 */ /* 0x000ee20000300800 */
[----:B----4-:R-:W-:Y:S02]  /*8d390*/  LOP3.LUT R163, R243, 0xffff, RZ, 0xc0, !PT ;  /* 0x0000fffff3a37812 */ /* 0x010fe400078ec0ff */
[----:B------:R-:W-:Y:S01]  /*8d3a0*/  LOP3.LUT R22, R244, 0xffff, RZ, 0xc0, !PT ;  /* 0x0000fffff4167812 */ /* 0x000fe200078ec0ff */
[----:B------:R-:W4:Y:S04]  /*8d3b0*/  LDL.LU R243, [R1+0x838] ;  /* 0x0008380001f37983 */ /* 0x000f280000300800 */
[----:B------:R-:W4:Y:S01]  /*8d3c0*/  LDL.LU R244, [R1+0x83c] ;  /* 0x00083c0001f47983 */ /* 0x000f220000300800 */
[----:B------:R-:W-:-:S02]  /*8d3d0*/  LOP3.LUT R162, R245, 0xffff, RZ, 0xc0, !PT ;  /* 0x0000fffff5a27812 */ /* 0x000fc400078ec0ff */
[----:B------:R-:W-:Y:S01]  /*8d3e0*/  LOP3.LUT R21, R246, 0xffff, RZ, 0xc0, !PT ;  /* 0x0000fffff6157812 */ /* 0x000fe200078ec0ff */
[----:B------:R-:W4:Y:S01]  /*8d3f0*/  LDL.LU R245, [R1+0x430] ;  /* 0x0004300001f57983 */ /* 0x000f220000300800 */
[----:B------:R-:W-:-:S03]  /*8d400*/  LOP3.LUT R165, R247, 0xffff, RZ, 0xc0, !PT ;  /* 0x0000fffff7a57812 */ /* 0x000fc600078ec0ff */
[----:B------:R-:W4:Y:S01]  /*8d410*/  LDL.LU R246, [R1+0x434] ;  /* 0x0004340001f67983 */ /* 0x000f220000300800 */
[----:B------:R-:W-:-:S03]  /*8d420*/  LOP3.LUT R164, R248, 0xffff, RZ, 0xc0, !PT ;  /* 0x0000fffff8a47812 */ /* 0x000fc600078ec0ff */
[----:B------:R-:W4:Y:S04]  /*8d430*/  LDL.LU R247, [R1+0x438] ;  /* 0x0004380001f77983 */ /* 0x000f280000300800 */
[----:B------:R-:W4:Y:S01]  /*8d440*/  LDL.LU R248, [R1+0x43c] ;  /* 0x00043c0001f87983 */ /* 0x000f220000300800 */
[----:B------:R-:W-:Y:S02]  /*8d450*/  PRMT R152, R22, 0x3340, R0 ;  /* 0x0000334016987816 */ /* 0x000fe40000000000 */
[----:B------:R-:W-:Y:S02]  /*8d460*/  PRMT R161, R163, 0x3340, R162 ;  /* 0x00003340a3a17816 */ /* 0x000fe400000000a2 */
[----:B------:R-:W-:Y:S02]  /*8d470*/  PRMT R160, R21, 0x3340, R164 ;  /* 0x0000334015a07816 */ /* 0x000fe400000000a4 */
[----:B------:R-:W-:-:S02]  /*8d480*/  PRMT R161, R161, 0x5410, R152 ;  /* 0x00005410a1a17816 */ /* 0x000fc40000000098 */
[----:B------:R-:W-:Y:S02]  /*8d490*/  PRMT R152, R165, 0x3340, R0 ;  /* 0x00003340a5987816 */ /* 0x000fe40000000000 */
[----:B------:R-:W-:Y:S02]  /*8d4a0*/  LOP3.LUT R20, R12, 0xffff, RZ, 0xc0, !PT ;  /* 0x0000ffff0c147812 */ /* 0x000fe400078ec0ff */
[----:B------:R-:W-:Y:S02]  /*8d4b0*/  PRMT R160, R160, 0x5410, R152 ;  /* 0x00005410a0a07816 */ /* 0x000fe40000000098 */
[----:B------:R-:W-:Y:S02]  /*8d4c0*/  LOP3.LUT R17, R157, 0xffff, RZ, 0xc0, !PT ;  /* 0x0000ffff9d117812 */ /* 0x000fe400078ec0ff */
[----:B------:R-:W-:-:S04]  /*8d4d0*/  LOP3.LUT R18, R9, 0xffff, RZ, 0xc0, !PT ;  /* 0x0000ffff09127812 */ /* 0x000fc800078ec0ff */
[----:B------:R-:W-:Y:S02]  /*8d4e0*/  PRMT R152, R18, 0x3340, R0 ;  /* 0x0000334012987816 */ /* 0x000fe40000000000 */
[----:B------:R-:W-:-:S04]  /*8d4f0*/  LOP3.LUT R19, R10, 0xffff, RZ, 0xc0, !PT ;  /* 0x0000ffff0a137812 */ /* 0x000fc800078ec0ff */
[----:B------:R-:W-:Y:S02]  /*8d500*/  PRMT R156, R20, 0x3340, R19 ;  /* 0x00003340149c7816 */ /* 0x000fe40000000013 */
[----:B------:R-:W-:Y:S02]  /*8d510*/  LOP3.LUT R12, R11, 0xffff, RZ, 0xc0, !PT ;  /* 0x0000ffff0b0c7812 */ /* 0x000fe400078ec0ff */
[----:B------:R-:W-:Y:S02]  /*8d520*/  LOP3.LUT R11, R14, 0xffff, RZ, 0xc0, !PT ;  /* 0x0000ffff0e0b7812 */ /* 0x000fe400078ec0ff */
[----:B------:R-:W-:Y:S02]  /*8d530*/  PRMT R156, R156, 0x5410, R152 ;  /* 0x000054109c9c7816 */ /* 0x000fe40000000098 */
[----:B------:R-:W-:Y:S02]  /*8d540*/  LOP3.LUT R14, R154, 0xffff, RZ, 0xc0, !PT ;  /* 0x0000ffff9a0e7812 */ /* 0x000fe400078ec0ff */
[----:B------:R-:W-:-:S02]  /*8d550*/  LOP3.LUT R10, R159, 0xffff, RZ, 0xc0, !PT ;  /* 0x0000ffff9f0a7812 */ /* 0x000fc400078ec0ff */
[----:B------:R-:W-:Y:S02]  /*8d560*/  LOP3.LUT R9, R158, 0xffff, RZ, 0xc0, !PT ;  /* 0x0000ffff9e097812 */ /* 0x000fe400078ec0ff */
[----:B------:R-:W-:Y:S01]  /*8d570*/  PRMT R154, R156, 0x4210, R14 ;  /* 0x000042109c9a7816 */ /* 0x000fe2000000000e */
[----:B------:R-:W-:Y:S06]  /*8d580*/  BAR.SYNC.DEFER_BLOCKING 0x0 ;  /* 0x0000000000007b1d */ /* 0x000fec0000010000 */
[----:B------:R-:W0:Y:S01]  /*8d590*/  LDS.128 R156, [R8] ;  /* 0x00000000089c7984 */ /* 0x000e220000000c00 */
[----:B------:R-:W-:-:S02]  /*8d5a0*/  PRMT R152, R10, 0x3340, R0 ;  /* 0x000033400a987816 */ /* 0x000fc40000000000 */
[----:B------:R-:W-:Y:S02]  /*8d5b0*/  PRMT R155, R12, 0x3340, R11 ;  /* 0x000033400c9b7816 */ /* 0x000fe4000000000b */
[----:B------:R-:W-:Y:S02]  /*8d5c0*/  LOP3.LUT R15, R153, 0xffff, RZ, 0xc0, !PT ;  /* 0x0000ffff990f7812 */ /* 0x000fe400078ec0ff */
[----:B------:R-:W-:Y:S02]  /*8d5d0*/  PRMT R155, R155, 0x5410, R152 ;  /* 0x000054109b9b7816 */ /* 0x000fe40000000098 */
[----:B------:R-:W-:Y:S02]  /*8d5e0*/  PRMT R152, R161, 0x4210, R9 ;  /* 0x00004210a1987816 */ /* 0x000fe40000000009 */
[----:B------:R-:W-:Y:S02]  /*8d5f0*/  PRMT R153, R160, 0x4210, R17 ;  /* 0x00004210a0997816 */ /* 0x000fe40000000011 */
[----:B------:R-:W-:Y:S01]  /*8d600*/  PRMT R155, R155, 0x4210, R15 ;  /* 0x000042109b9b7816 */ /* 0x000fe2000000000f */
[----:B------:R-:W-:Y:S06]  /*8d610*/  BAR.SYNC.DEFER_BLOCKING 0x0 ;  /* 0x0000000000007b1d */ /* 0x000fec0000010000 */
[----:B------:R1:W-:Y:S04]  /*8d620*/  STSM.16.M88.4 [R222], R152 ;  /* 0x00000098de007844 */ /* 0x0003e80000000200 */
[----:B0-----:R0:W-:Y:S04]  /*8d630*/  STL.64 [R1+0xc30], R156 ;  /* 0x000c309c01007387 */ /* 0x0011e80000100a00 */
[----:B------:R-:W-:Y:S01]  /*8d640*/  STL.64 [R1+0xc38], R158 ;  /* 0x000c389e01007387 */ /* 0x000fe20000100a00 */
[----:B------:R-:W-:-:S02]  /*8d650*/  F2FP.SATFINITE.E5M2.F32.PACK_AB_MERGE_C R16, R230, R229, RZ ;  /* 0x000000e5e610723e */ /* 0x000fc400048060ff */
[----:B-1----:R-:W-:Y:S02]  /*8d660*/  SHF.R.S32.HI R152, RZ, 0x1f, R168 ;  /* 0x0000001fff987819 */ /* 0x002fe400000114a8 */
[----:B0-----:R-:W-:Y:S01]  /*8d670*/  IADD3 R156, P2, R168, R2, RZ ;  /* 0x00000002a89c7210 */ /* 0x001fe20007f5e0ff */
[----:B------:R0:W-:Y:S04]  /*8d680*/  STL [R1+0x5510], R16 ;  /* 0x0055101001007387 */ /* 0x0001e80000100800 */
[----:B------:R-:W-:Y:S01]  /*8d690*/  IMAD.X R157, R152, 0x1, R13, P2 ;  /* 0x00000001989d7824 */ /* 0x000fe200010e060d */
[----:B------:R-:W-:Y:S02]  /*8d6a0*/  IADD3 R154, P2, R168, R0, RZ ;  /* 0x00000000a89a7210 */ /* 0x000fe40007f5e0ff */
[----:B0-----:R-:W-:-:S02]  /*8d6b0*/  F2FP.SATFINITE.E5M2.F32.PACK_AB_MERGE_C R16, R232, R231, RZ ;  /* 0x000000e7e810723e */ /* 0x001fc400048060ff */
[----:B------:R-:W-:Y:S01]  /*8d6c0*/  STL.64 [R1+0x16a0], R156 ;  /* 0x0016a09c01007387 */ /* 0x000fe20000100a00 */
[----:B------:R-:W-:-:S03]  /*8d6d0*/  IMAD.X R155, R152, 0x1, R7, P2 ;  /* 0x00000001989b7824 */ /* 0x000fc600010e0607 */
[----:B------:R0:W-:Y:S02]  /*8d6e0*/  STL [R1+0x4acc], R16 ;  /* 0x004acc1001007387 */ /* 0x0001e40000100800 */
[----:B0-----:R-:W-:-:S05]  /*8d6f0*/  F2FP.SATFINITE.E5M2.F32.PACK_AB_MERGE_C R16, R234, R233, RZ ;  /* 0x000000e9ea10723e */ /* 0x001fca00048060ff */
[----:B------:R0:W-:Y:S04]  /*8d700*/  STL [R1+0x5514], R16 ;  /* 0x0055141001007387 */ /* 0x0001e80000100800 */
[----:B------:R1:W-:Y:S01]  /*8d710*/  STL.64 [R1+0x1698], R154 ;  /* 0x0016989a01007387 */ /* 0x0003e20000100a00 */
[----:B0-----:R-:W-:Y:S02]  /*8d720*/  F2FP.SATFINITE.E5M2.F32.PACK_AB_MERGE_C R16, R236, R235, RZ ;  /* 0x000000ebec10723e */ /* 0x001fe400048060ff */
[----:B-1----:R-:W-:-:S03]  /*8d730*/  IADD3 R154, P2, R168, R6, RZ ;  /* 0x00000006a89a7210 */ /* 0x002fc60007f5e0ff */
[----:B------:R-:W-:Y:S02]  /*8d740*/  STL [R1+0x4a60], R16 ;  /* 0x004a601001007387 */ /* 0x000fe40000100800 */
[----:B------:R-:W-:-:S05]  /*8d750*/  IMAD.X R155, R152, 0x1, R5, P2 ;  /* 0x00000001989b7824 */ /* 0x000fca00010e0605 */
[----:B------:R0:W-:Y:S02]  /*8d760*/  STL.64 [R1+0x1690], R154 ;  /* 0x0016909a01007387 */ /* 0x0001e40000100a00 */
[----:B0-----:R-:W-:-:S05]  /*8d770*/  IADD3 R154, P2, R168, R4, RZ ;  /* 0x00000004a89a7210 */ /* 0x001fca0007f5e0ff */
[----:B------:R-:W-:Y:S01]  /*8d780*/  IMAD.X R155, R152, 0x1, R3, P2 ;  /* 0x00000001989b7824 */ /* 0x000fe200010e0603 */
[----:B------:R-:W-:-:S04]  /*8d790*/  SHF.R.S32.HI R152, RZ, 0x1f, R167 ;  /* 0x0000001fff987819 */ /* 0x000fc800000114a7 */
[----:B------:R0:W-:Y:S01]  /*8d7a0*/  STL.64 [R1+0x1688], R154 ;  /* 0x0016889a01007387 */ /* 0x0001e20000100a00 */
[----:B------:R-:W-:Y:S02]  /*8d7b0*/  F2FP.SATFINITE.E5M2.F32.PACK_AB_MERGE_C R23, R238, R237, RZ ;  /* 0x000000edee17723e */ /* 0x000fe400048060ff */
[----:B0-----:R-:W-:-:S03]  /*8d7c0*/  IADD3 R154, P2, R167, R2, RZ ;  /* 0x00000002a79a7210 */ /* 0x001fc60007f5e0ff */
[----:B------:R-:W-:Y:S02]  /*8d7d0*/  STL [R1+0x4a74], R23 ;  /* 0x004a741701007387 */ /* 0x000fe40000100800 */
[----:B------:R-:W-:Y:S01]  /*8d7e0*/  IMAD.X R155, R152, 0x1, R13, P2 ;  /* 0x00000001989b7824 */ /* 0x000fe200010e060d */
[----:B--2---:R-:W-:-:S05]  /*8d7f0*/  F2FP.SATFINITE.E5M2.F32.PACK_AB_MERGE_C R16, R240, R239, RZ ;  /* 0x000000eff010723e */ /* 0x004fca00048060ff */
[----:B------:R-:W-:Y:S04]  /*8d800*/  STL [R1+0x49f0], R16 ;  /* 0x0049f01001007387 */ /* 0x000fe80000100800 */
[----:B------:R0:W-:Y:S02]  /*8d810*/  STL.64 [R1+0x15f8], R154 ;  /* 0x0015f89a01007387 */ /* 0x0001e40000100a00 */
[----:B0-----:R-:W-:-:S05]  /*8d820*/  IADD3 R154, P2, R167, R0, RZ ;  /* 0x00000000a79a7210 */ /* 0x001fca0007f5e0ff */
[----:B------:R-:W-:-:S05]  /*8d830*/  IMAD.X R155, R152, 0x1, R7, P2 ;  /* 0x00000001989b7824 */ /* 0x000fca00010e0607 */
[----:B------:R0:W-:Y:S02]  /*8d840*/  STL.64 [R1+0x15e8], R154 ;  /* 0x0015e89a01007387 */ /* 0x0001e40000100a00 */
[----:B0-----:R-:W-:-:S05]  /*8d850*/  IADD3 R154, P2, R167, R6, RZ ;  /* 0x00000006a79a7210 */ /* 0x001fca0007f5e0ff */
[----:B------:R-:W-:-:S05]  /*8d860*/  IMAD.X R155, R152, 0x1, R5, P2 ;  /* 0x00000001989b7824 */ /* 0x000fca00010e0605 */
[----:B------:R0:W-:Y:S01]  /*8d870*/  STL.64 [R1+0x15e0], R154 ;  /* 0x0015e09a01007387 */ /* 0x0001e20000100a00 */
[----:B------:R-:W-:Y:S02]  /*8d880*/  SHF.R.U32.HI R153, RZ, 0x8, R163 ;  /* 0x00000008ff997819 */ /* 0x000fe400000116a3 */
[----:B------:R-:W-:Y:S02]  /*8d890*/  SHF.R.U32.HI R163, RZ, 0x8, R162 ;  /* 0x00000008ffa37819 */ /* 0x000fe400000116a2 */
[----:B------:R-:W-:Y:S02]  /*8d8a0*/  SHF.R.U32.HI R161, RZ, 0x8, R164 ;  /* 0x00000008ffa17819 */ /* 0x000fe400000116a4 */
[----:B0-----:R-:W-:-:S05]  /*8d8b0*/  IADD3 R154, P2, R167, R4, RZ ;  /* 0x00000004a79a7210 */ /* 0x001fca0007f5e0ff */
[----:B------:R-:W-:Y:S01]  /*8d8c0*/  IMAD.X R155, R152, 0x1, R3, P2 ;  /* 0x00000001989b7824 */ /* 0x000fe200010e0603 */
[----:B------:R-:W-:Y:S02]  /*8d8d0*/  SHF.R.U32.HI R152, RZ, 0x8, R21 ;  /* 0x00000008ff987819 */ /* 0x000fe40000011615 */
[----:B------:R-:W-:Y:S02]  /*8d8e0*/  LOP3.LUT R153, R153, 0xffff, RZ, 0xc0, !PT ;  /* 0x0000ffff99997812 */ /* 0x000fe400078ec0ff */
[----:B------:R-:W-:Y:S02]  /*8d8f0*/  LOP3.LUT R163, R163, 0xffff, RZ, 0xc0, !PT ;  /* 0x0000ffffa3a37812 */ /* 0x000fe400078ec0ff */
[----:B------:R-:W-:Y:S02]  /*8d900*/  LOP3.LUT R152, R152, 0xffff, RZ, 0xc0, !PT ;  /* 0x0000ffff98987812 */ /* 0x000fe400078ec0ff */
[----:B------:R-:W-:Y:S02]  /*8d910*/  LOP3.LUT R161, R161, 0xffff, RZ, 0xc0, !PT ;  /* 0x0000ffffa1a17812 */ /* 0x000fe400078ec0ff */
[----:B------:R-:W-:-:S02]  /*8d920*/  PRMT R163, R153, 0x3340, R163 ;  /* 0x0000334099a37816 */ /* 0x000fc400000000a3 */
[----:B------:R-:W-:Y:S02]  /*8d930*/  SHF.R.U32.HI R153, RZ, 0x8, R22 ;  /* 0x00000008ff997819 */ /* 0x000fe40000011616 */
[----:B------:R-:W-:Y:S02]  /*8d940*/  PRMT R161, R152, 0x3340, R161 ;  /* 0x0000334098a17816 */ /* 0x000fe400000000a1 */
[----:B------:R-:W-:Y:S02]  /*8d950*/  SHF.R.S32.HI R152, RZ, 0x1f, R166 ;  /* 0x0000001fff987819 */ /* 0x000fe400000114a6 */
[----:B------:R-:W-:Y:S02]  /*8d960*/  IADD3 R22, P2, R166, R2, RZ ;  /* 0x00000002a6167210 */ /* 0x000fe40007f5e0ff */
[----:B------:R-:W-:-:S03]  /*8d970*/  SHF.R.U32.HI R156, RZ, 0x8, R18 ;  /* 0x00000008ff9c7819 */ /* 0x000fc60000011612 */
[----:B------:R-:W-:Y:S01]  /*8d980*/  IMAD.X R23, R152, 0x1, R13, P2 ;  /* 0x0000000198177824 */ /* 0x000fe200010e060d */
[----:B------:R-:W-:Y:S01]  /*8d990*/  IADD3 R18, P2, R166, R0, RZ ;  /* 0x00000000a6127210 */ /* 0x000fe20007f5e0ff */
[----:B------:R0:W-:Y:S01]  /*8d9a0*/  STL.64 [R1+0x15d8], R154 ;  /* 0x0015d89a01007387 */ /* 0x0001e20000100a00 */
[----:B------:R-:W-:-:S03]  /*8d9b0*/  SHF.R.U32.HI R162, RZ, 0x8, R19 ;  /* 0x00000008ffa27819 */ /* 0x000fc60000011613 */
[----:B------:R-:W-:Y:S01]  /*8d9c0*/  IMAD.X R19, R152, 0x1, R7, P2 ;  /* 0x0000000198137824 */ /* 0x000fe200010e0607 */
[----:B------:R-:W-:Y:S02]  /*8d9d0*/  SHF.R.U32.HI R164, RZ, 0x8, R11 ;  /* 0x00000008ffa47819 */ /* 0x000fe4000001160b */
[----:B0-----:R-:W-:Y:S02]  /*8d9e0*/  SHF.R.U32.HI R154, RZ, 0x8, R165 ;  /* 0x00000008ff9a7819 */ /* 0x001fe400000116a5 */
[----:B------:R-:W-:Y:S02]  /*8d9f0*/  SHF.R.U32.HI R165, RZ, 0x8, R10 ;  /* 0x00000008ffa57819 */ /* 0x000fe4000001160a */
[----:B------:R-:W-:Y:S01]  /*8da00*/  IADD3 R10, P2, R166, R6, RZ ;  /* 0x00000006a60a7210 */ /* 0x000fe20007f5e0ff */
[----:B------:R-:W-:Y:S04]  /*8da10*/  STL.64 [R1+0x15d0], R22 ;  /* 0x0015d01601007387 */ /* 0x000fe80000100a00 */
[----:B------:R-:W-:Y:S01]  /*8da20*/  IMAD.X R11, R152, 0x1, R5, P2 ;  /* 0x00000001980b7824 */ /* 0x000fe200010e0605 */
[----:B------:R-:W-:Y:S01]  /*8da30*/  STL.64 [R1+0x15f0], R18 ;  /* 0x0015f01201007387 */ /* 0x000fe20000100a00 */
[----:B---3--:R-:W-:-:S03]  /*8da40*/  F2FP.SATFINITE.E5M2.F32.PACK_AB_MERGE_C R160, R242, R241, RZ ;  /* 0x000000f1f2a0723e */ /* 0x008fc600048060ff */
[----:B------:R0:W-:Y:S04]  /*8da50*/  STL.64 [R1+0x1680], R10 ;  /* 0x0016800a01007387 */ /* 0x0001e80000100a00 */
[----:B------:R-:W2:Y:S04]  /*8da60*/  LDL.LU R240, [R1+0x30] ;  /* 0x0000300001f07983 */ /* 0x000ea80000300800 */
[----:B------:R-:W2:Y:S01]  /*8da70*/  LDL.LU R241, [R1+0x34] ;  /* 0x0000340001f17983 */ /* 0x000ea20000300800 */
[----:B0-----:R-:W-:-:S03]  /*8da80*/  IADD3 R10, P2, R166, R4, RZ ;  /* 0x00000004a60a7210 */ /* 0x001fc60007f5e0ff */
[----:B------:R-:W3:Y:S02]  /*8da90*/  LDL.LU R242, [R1+0x38] ;  /* 0x0000380001f27983 */ /* 0x000ee40000300800 */
[----:B------:R-:W-:Y:S01]  /*8daa0*/  IMAD.X R11, R152, 0x1, R3, P2 ;  /* 0x00000001980b7824 */ /* 0x000fe200010e0603 */
[----:B----4-:R-:W-:-:S04]  /*8dab0*/  F2FP.SATFINITE.E5M2.F32.PACK_AB_MERGE_C R159, R244, R243, RZ ;  /* 0x000000f3f49f723e */ /* 0x010fc800048060ff */
[----:B------:R0:W-:Y:S04]  /*8dac0*/  STL.64 [R1+0x1678], R10 ;  /* 0x0016780a01007387 */ /* 0x0001e80000100a00 */
[----:B------:R-:W3:Y:S01]  /*8dad0*/  LDL.LU R243, [R1+0x3c] ;  /* 0x00003c0001f37983 */ /* 0x000ee20000300800 */
[----:B------:R-:W-:-:S03]  /*8dae0*/  F2FP.SATFINITE.E5M2.F32.PACK_AB_MERGE_C R158, R246, R245, RZ ;  /* 0x000000f5f69e723e */ /* 0x000fc600048060ff */
[----:B------:R-:W4:Y:S01]  /*8daf0*/  LDL.LU R244, [R1+0x46b0] ;  /* 0x0046b00001f47983 */ /* 0x000f220000300800 */
[----:B------:R-:W-:-:S03]  /*8db00*/  F2FP.SATFINITE.E5M2.F32.PACK_AB_MERGE_C R157, R248, R247, RZ ;  /* 0x000000f7f89d723e */ /* 0x000fc600048060ff */
[----:B------:R-:W3:Y:S04]  /*8db10*/  LDL.LU R245, [R1+0xc0c] ;  /* 0x000c0c0001f57983 */ /* 0x000ee80000300800 */
[----:B------:R-:W3:Y:S04]  /*8db20*/  LDL.LU R246, [R1+0x140c] ;  /* 0x00140c0001f67983 */ /* 0x000ee80000300800 */
[----:B------:R-:W3:Y:S04]  /*8db30*/  LDL.LU R247, [R1+0x46ac] ;  /* 0x0046ac0001f77983 */ /* 0x000ee80000300800 */
[----:B------:R-:W3:Y:S01]  /*8db40*/  LDL.LU R248, [R1+0xc08] ;  /* 0x000c080001f87983 */ /* 0x000ee20000300800 */
[----:B------:R-:W-:-:S02]  /*8db50*/  SHF.R.U32.HI R155, RZ, 0x8, R20 ;  /* 0x00000008ff9b7819 */ /* 0x000fc40000011614 */
[----:B------:R-:W-:Y:S01]  /*8db60*/  LOP3.LUT R153, R153, 0xffff, RZ, 0xc0, !PT ;  /* 0x0000ffff99997812 */ /* 0x000fe200078ec0ff */
[----:B------:R-:W-:Y:S01]  /*8db70*/  BAR.SYNC.DEFER_BLOCKING 0x0 ;  /* 0x0000000000007b1d */ /* 0x000fe20000010000 */
[----:B------:R-:W-:Y:S02]  /*8db80*/  LOP3.LUT R154, R154, 0xffff, RZ, 0xc0, !PT ;  /* 0x0000ffff9a9a7812 */ /* 0x000fe400078ec0ff */
[----:B------:R-:W-:Y:S02]  /*8db90*/  LOP3.LUT R155, R155, 0xffff, RZ, 0xc0, !PT ;  /* 0x0000ffff9b9b7812 */ /* 0x000fe400078ec0ff */
[----:B------:R-:W-:Y:S02]  /*8dba0*/  LOP3.LUT R162, R162, 0xffff, RZ, 0xc0, !PT ;  /* 0x0000ffffa2a27812 */ /* 0x000fe400078ec0ff */
[----:B------:R-:W-:Y:S02]  /*8dbb0*/  LOP3.LUT R156, R156, 0xffff, RZ, 0xc0, !PT ;  /* 0x0000ffff9c9c7812 */ /* 0x000fe400078ec0ff */
[----:B------:R-:W-:-:S02]  /*8dbc0*/  PRMT R153, R153, 0x3340, R0 ;  /* 0x0000334099997816 */ /* 0x000fc40000000000 */
[--C-:B------:R-:W-:Y:S02]  /*8dbd0*/  PRMT R154, R154, 0x3340, R1.reuse ;  /* 0x000033409a9a7816 */ /* 0x100fe40000000001 */
        /* <DEDUP_REMOVED lines=9> */
[----:B------:R-:W-:Y:S02]  /*8dc70*/  SHF.R.U32.HI R156, RZ, 0x8, R12 ;  /* 0x00000008ff9c7819 */ /* 0x000fe4000001160c */
[----:B------:R-:W3:Y:S01]  /*8dc80*/  LDL.LU R12, [R1+0x1408] ;  /* 0x00140800010c7983 */ /* 0x000ee20000300800 */
[----:B------:R-:W-:Y:S01]  /*8dc90*/  IMAD.X R19, R155, 0x1, R7, P2 ;  /* 0x000000019b137824 */ /* 0x000fe200010e0607 */
[----:B------:R-:W-:Y:S02]  /*8dca0*/  IADD3 R16, P2, R169, R6, RZ ;  /* 0x00000006a9107210 */ /* 0x000fe40007f5e0ff */
[----:B------:R-:W-:Y:S02]  /*8dcb0*/  PRMT R152, R152, 0x5210, R9 ;  /* 0x0000521098987816 */ /* 0x000fe40000000009 */
[----:B------:R-:W3:Y:S01]  /*8dcc0*/  LDL.LU R9, [R1+0x4688] ;  /* 0x0046880001097983 */ /* 0x000ee20000300800 */
[----:B------:R-:W-:Y:S01]  /*8dcd0*/  PRMT R153, R153, 0x5210, R17 ;  /* 0x0000521099997816 */ /* 0x000fe20000000011 */
[----:B------:R-:W-:-:S02]  /*8dce0*/  IMAD.X R17, R155, 0x1, R5, P2 ;  /* 0x000000019b117824 */ /* 0x000fc400010e0605 */
[----:B------:R0:W-:Y:S01]  /*8dcf0*/  STL.64 [R1+0x15c8], R10 ;  /* 0x0015c80a01007387 */ /* 0x0001e20000100a00 */
[----:B------:R-:W-:-:S03]  /*8dd00*/  PRMT R154, R154, 0x5210, R14 ;  /* 0x000052109a9a7816 */ /* 0x000fc6000000000e */
[----:B0-----:R-:W3:Y:S04]  /*8dd10*/  LDL.LU R10, [R1+0x1010] ;  /* 0x00101000010a7983 */ /* 0x001ee80000300800 */
[----:B------:R-:W3:Y:S04]  /*8dd20*/  LDL.LU R11, [R1+0x4684] ;  /* 0x00468400010b7983 */ /* 0x000ee80000300800 */
[----:B------:R-:W3:Y:S04]  /*8dd30*/  LDL.LU R14, [R1+0x100c] ;  /* 0x00100c00010e7983 */ /* 0x000ee80000300800 */
[----:B------:R-:W-:Y:S04]  /*8dd40*/  STL.64 [R1+0x15c0], R18 ;  /* 0x0015c01201007387 */ /* 0x000fe80000100a00 */
[----:B------:R0:W-:Y:S02]  /*8dd50*/  STL.64 [R1+0x15b8], R16 ;  /* 0x0015b81001007387 */ /* 0x0001e40000100a00 */
[----:B0-----:R-:W-:-:S05]  /*8dd60*/  IADD3 R16, P2, R169, R4, RZ ;  /* 0x00000004a9107210 */ /* 0x001fca0007f5e0ff */
[----:B------:R-:W-:-:S05]  /*8dd70*/  IMAD.X R17, R155, 0x1, R3, P2 ;  /* 0x000000019b117824 */ /* 0x000fca00010e0603 */
[----:B------:R-:W-:Y:S04]  /*8dd80*/  STL.64 [R1+0x15b0], R16 ;  /* 0x0015b01001007387 */ /* 0x000fe80000100a00 */
[----:B------:R-:W0:Y:S01]  /*8dd90*/  LDS.128 R16, [R8] ;  /* 0x0000000008107984 */ /* 0x000e220000000c00 */
[----:B------:R-:W-:Y:S02]  /*8dda0*/  LOP3.LUT R156, R156, 0xffff, RZ, 0xc0, !PT ;  /* 0x0000ffff9c9c7812 */ /* 0x000fe400078ec0ff */
[----:B------:R-:W-:Y:S02]  /*8ddb0*/  LOP3.LUT R164, R164, 0xffff, RZ, 0xc0, !PT ;  /* 0x0000ffffa4a47812 */ /* 0x000fe400078ec0ff */
[----:B------:R-:W-:Y:S02]  /*8ddc0*/  LOP3.LUT R165, R165, 0xffff, RZ, 0xc0, !PT ;  /* 0x0000ffffa5a57812 */ /* 0x000fe400078ec0ff */
[----:B------:R-:W-:-:S02]  /*8ddd0*/  PRMT R164, R156, 0x3340, R164 ;  /* 0x000033409ca47816 */ /* 0x000fc400000000a4 */
[----:B------:R-:W-:Y:S01]  /*8dde0*/  PRMT R156, R165, 0x3340, R0 ;  /* 0x00003340a59c7816 */ /* 0x000fe20000000000 */
[----:B0-----:R-:W-:Y:S04]  /*8ddf0*/  STL.64 [R1+0xc20], R16 ;  /* 0x000c201001007387 */ /* 0x001fe80000100a00 */
[----:B------:R-:W-:Y:S04]  /*8de00*/  STL.64 [R1+0xc28], R18 ;  /* 0x000c281201007387 */ /* 0x000fe80000100a00 */
        /* <DEDUP_REMOVED lines=8> */
[----:B------:R-:W-:-:S03]  /*8de90*/  PRMT R156, R164, 0x5410, R156 ;  /* 0x00005410a49c7816 */ /* 0x000fc6000000009c */
[----:B------:R-:W3:Y:S01]  /*8dea0*/  LDL.LU R237, [R1+0xa28] ;  /* 0x000a280001ed7983 */ /* 0x000ee20000300800 */
[----:B------:R-:W-:Y:S01]  /*8deb0*/  PRMT R155, R156, 0x5210, R15 ;  /* 0x000052109c9b7816 */ /* 0x000fe2000000000f */
[----:B------:R-:W-:Y:S06]  /*8dec0*/  BAR.SYNC.DEFER_BLOCKING 0x0 ;  /* 0x0000000000007b1d */ /* 0x000fec0000010000 */
[----:B------:R-:W3:Y:S04]  /*8ded0*/  LDL.LU R238, [R1+0xa2c] ;  /* 0x000a2c0001ee7983 */ /* 0x000ee80000300800 */
[----:B------:R-:W3:Y:S04]  /*8dee0*/  LDL.LU R239, [R1+0xa30] ;  /* 0x000a300001ef7983 */ /* 0x000ee80000300800 */
[----:B------:R2:W-:Y:S01]  /*8def0*/  STSM.16.M88.4 [R222], R152 ;  /* 0x00000098de007844 */ /* 0x0005e20000000200 */
[----:B------:R-:W-:Y:S01]  /*8df00*/  BAR.SYNC.DEFER_BLOCKING 0x0 ;  /* 0x0000000000007b1d */ /* 0x000fe20000010000 */
[----:B----4-:R-:W-:-:S05]  /*8df10*/  LOP3.LUT R166, R244, 0xffff, RZ, 0xc0, !PT ;  /* 0x0000fffff4a67812 */ /* 0x010fca00078ec0ff */
[----:B------:R-:W0:Y:S01]  /*8df20*/  LDS.128 R20, [R8] ;  /* 0x0000000008147984 */ /* 0x000e220000000c00 */
[----:B--2---:R-:W-:-:S03]  /*8df30*/  F2FP.SATFINITE.E5M2.F32.PACK_AB_MERGE_C R154, R241, R240, RZ ;  /* 0x000000f0f19a723e */ /* 0x004fc600048060ff */
[----:B------:R-:W2:Y:S01]  /*8df40*/  LDL.LU R240, [R1+0xa34] ;  /* 0x000a340001f07983 */ /* 0x000ea20000300800 */
[----:B---3--:R-:W-:-:S03]  /*8df50*/  F2FP.SATFINITE.E5M2.F32.PACK_AB_MERGE_C R153, R243, R242, RZ ;  /* 0x000000f2f399723e */ /* 0x008fc600048060ff */
[----:B------:R-:W3:Y:S04]  /*8df60*/  LDL.LU R241, [R1+0x840] ;  /* 0x0008400001f17983 */ /* 0x000ee80000300800 */
[----:B------:R-:W3:Y:S04]  /*8df70*/  LDL.LU R242, [R1+0x844] ;  /* 0x0008440001f27983 */ /* 0x000ee80000300800 */
[----:B------:R-:W4:Y:S01]  /*8df80*/  LDL.LU R243, [R1+0x848] ;  /* 0x0008480001f37983 */ /* 0x000f220000300800 */
[----:B------:R-:W-:-:S03]  /*8df90*/  LOP3.LUT R168, R245, 0xffff, RZ, 0xc0, !PT ;  /* 0x0000fffff5a87812 */ /* 0x000fc600078ec0ff */
[----:B------:R-:W4:Y:S01]  /*8dfa0*/  LDL.LU R244, [R1+0x84c] ;  /* 0x00084c0001f47983 */ /* 0x000f220000300800 */
[----:B------:R-:W-:Y:S02]  /*8dfb0*/  LOP3.LUT R163, R246, 0xffff, RZ, 0xc0, !PT ;  /* 0x0000fffff6a37812 */ /* 0x000fe400078ec0ff */
[----:B------:R-:W-:Y:S01]  /*8dfc0*/  LOP3.LUT R169, R247, 0xffff, RZ, 0xc0, !PT ;  /* 0x0000fffff7a97812 */ /* 0x000fe200078ec0ff */
[----:B------:R-:W4:Y:S01]  /*8dfd0*/  LDL.LU R245, [R1+0x440] ;  /* 0x0004400001f57983 */ /* 0x000f220000300800 */
[----:B------:R-:W-:-:S03]  /*8dfe0*/  LOP3.LUT R17, R248, 0xffff, RZ, 0xc0, !PT ;  /* 0x0000fffff8117812 */ /* 0x000fc600078ec0ff */
[----:B------:R-:W4:Y:S04]  /*8dff0*/  LDL.LU R246, [R1+0x444] ;  /* 0x0004440001f67983 */ /* 0x000f280000300800 */
[----:B------:R-:W4:Y:S04]  /*8e000*/  LDL.LU R247, [R1+0x448] ;  /* 0x0004480001f77983 */ /* 0x000f280000300800 */
[----:B------:R-:W4:Y:S01]  /*8e010*/  LDL.LU R248, [R1+0x44c] ;  /* 0x00044c0001f87983 */ /* 0x000f220000300800 */
[----:B------:R-:W-:Y:S02]  /*8e020*/  PRMT R152, R168, 0x3340, R0 ;  /* 0x00003340a8987816 */ /* 0x000fe40000000000 */
[----:B------:R-:W-:-:S02]  /*8e030*/  PRMT R162, R166, 0x3340, R163 ;  /* 0x00003340a6a27816 */ /* 0x000fc400000000a3 */
[----:B------:R-:W-:Y:S02]  /*8e040*/  LOP3.LUT R18, R160, 0xffff, RZ, 0xc0, !PT ;  /* 0x0000ffffa0127812 */ /* 0x000fe400078ec0ff */
[----:B------:R-:W-:Y:S02]  /*8e050*/  PRMT R162, R162, 0x5410, R152 ;  /* 0x00005410a2a27816 */ /* 0x000fe40000000098 */
[----:B------:R-:W-:Y:S02]  /*8e060*/  PRMT R152, R17, 0x3340, R0 ;  /* 0x0000334011987816 */ /* 0x000fe40000000000 */
[----:B------:R-:W-:-:S04]  /*8e070*/  LOP3.LUT R167, R12, 0xffff, RZ, 0xc0, !PT ;  /* 0x0000ffff0ca77812 */ /* 0x000fc800078ec0ff */
[----:B------:R-:W-:Y:S02]  /*8e080*/  PRMT R161, R169, 0x3340, R167 ;  /* 0x00003340a9a17816 */ /* 0x000fe400000000a7 */
[----:B------:R-:W-:Y:S02]  /*8e090*/  LOP3.LUT R165, R9, 0xffff, RZ, 0xc0, !PT ;  /* 0x0000ffff09a57812 */ /* 0x000fe400078ec0ff */
[----:B------:R-:W-:Y:S02]  /*8e0a0*/  PRMT R161, R161, 0x5410, R152 ;  /* 0x00005410a1a17816 */ /* 0x000fe40000000098 */
[----:B------:R-:W-:Y:S02]  /*8e0b0*/  PRMT R152, R18, 0x3340, R0 ;  /* 0x0000334012987816 */ /* 0x000fe40000000000 */
[----:B------:R-:W-:Y:S02]  /*8e0c0*/  LOP3.LUT R164, R10, 0xffff, RZ, 0xc0, !PT ;  /* 0x0000ffff0aa47812 */ /* 0x000fe400078ec0ff */
[----:B------:R-:W-:-:S02]  /*8e0d0*/  LOP3.LUT R10, R159, 0xffff, RZ, 0xc0, !PT ;  /* 0x0000ffff9f0a7812 */ /* 0x000fc400078ec0ff */
[----:B------:R-:W-:Y:S02]  /*8e0e0*/  LOP3.LUT R12, R11, 0xffff, RZ, 0xc0, !PT ;  /* 0x0000ffff0b0c7812 */ /* 0x000fe400078ec0ff */
[----:B------:R-:W-:Y:S02]  /*8e0f0*/  PRMT R156, R165, 0x3340, R164 ;  /* 0x00003340a59c7816 */ /* 0x000fe400000000a4 */
[----:B------:R-:W-:Y:S02]  /*8e100*/  LOP3.LUT R11, R14, 0xffff, RZ, 0xc0, !PT ;  /* 0x0000ffff0e0b7812 */ /* 0x000fe400078ec0ff */
[----:B------:R-:W-:Y:S02]  /*8e110*/  PRMT R156, R156, 0x5410, R152 ;  /* 0x000054109c9c7816 */ /* 0x000fe40000000098 */
[----:B------:R-:W-:Y:S02]  /*8e120*/  PRMT R152, R10, 0x3340, R0 ;  /* 0x000033400a987816 */ /* 0x000fe40000000000 */
[----:B------:R-:W-:-:S02]  /*8e130*/  PRMT R155, R12, 0x3340, R11 ;  /* 0x000033400c9b7816 */ /* 0x000fc4000000000b */
[----:B------:R-:W-:Y:S02]  /*8e140*/  LOP3.LUT R9, R158, 0xffff, RZ, 0xc0, !PT ;  /* 0x0000ffff9e097812 */ /* 0x000fe400078ec0ff */
[----:B------:R-:W-:Y:S02]  /*8e150*/  PRMT R155, R155, 0x5410, R152 ;  /* 0x000054109b9b7816 */ /* 0x000fe40000000098 */
[----:B------:R-:W-:Y:S02]  /*8e160*/  LOP3.LUT R16, R157, 0xffff, RZ, 0xc0, !PT ;  /* 0x0000ffff9d107812 */ /* 0x000fe400078ec0ff */
[----:B------:R-:W-:Y:S02]  /*8e170*/  LOP3.LUT R14, R154, 0xffff, RZ, 0xc0, !PT ;  /* 0x0000ffff9a0e7812 */ /* 0x000fe400078ec0ff */
[----:B------:R-:W-:Y:S02]  /*8e180*/  LOP3.LUT R15, R153, 0xffff, RZ, 0xc0, !PT ;  /* 0x0000ffff990f7812 */ /* 0x000fe400078ec0ff */
[----:B------:R-:W-:-:S02]  /*8e190*/  PRMT R152, R162, 0x4210, R9 ;  /* 0x00004210a2987816 */ /* 0x000fc40000000009 */
[----:B------:R-:W-:Y:S02]  /*8e1a0*/  PRMT R153, R161, 0x4210, R16 ;  /* 0x00004210a1997816 */ /* 0x000fe40000000010 */
[----:B------:R-:W-:Y:S02]  /*8e1b0*/  PRMT R154, R156, 0x4210, R14 ;  /* 0x000042109c9a7816 */ /* 0x000fe4000000000e */
[----:B------:R-:W-:Y:S01]  /*8e1c0*/  PRMT R155, R155, 0x4210, R15 ;  /* 0x000042109b9b7816 */ /* 0x000fe2000000000f */
[----:B------:R-:W-:Y:S06]  /*8e1d0*/  BAR.SYNC.DEFER_BLOCKING 0x0 ;  /* 0x0000000000007b1d */ /* 0x000fec0000010000 */
[----:B0-----:R0:W-:Y:S02]  /*8e1e0*/  STL.64 [R1+0xc10], R20 ;  /* 0x000c101401007387 */ /* 0x0011e40000100a00 */
[----:B0-----:R-:W-:-:S02]  /*8e1f0*/  IADD3 R20, P2, R172, R2, RZ ;  /* 0x00000002ac147210 */ /* 0x001fc40007f5e0ff */
[----:B------:R0:W-:Y:S04]  /*8e200*/  STSM.16.M88.4 [R222], R152 ;  /* 0x00000098de007844 */ /* 0x0001e80000000200 */
[----:B------:R-:W-:Y:S01]  /*8e210*/  STL.64 [R1+0xc18], R22 ;  /* 0x000c181601007387 */ /* 0x000fe20000100a00 */
[----:B0-----:R-:W-:-:S05]  /*8e220*/  SHF.R.S32.HI R152, RZ, 0x1f, R172 ;  /* 0x0000001fff987819 */ /* 0x001fca00000114ac */
[----:B------:R-:W-:-:S05]  /*8e230*/  IMAD.X R21, R152, 0x1, R13, P2 ;  /* 0x0000000198157824 */ /* 0x000fca00010e060d */
[----:B------:R0:W-:Y:S02]  /*8e240*/  STL.64 [R1+0x15a8], R20 ;  /* 0x0015a81401007387 */ /* 0x0001e40000100a00 */
[----:B0-----:R-:W-:Y:S02]  /*8e250*/  IADD3 R20, P2, R172, R0, RZ ;  /* 0x00000000ac147210 */ /* 0x001fe40007f5e0ff */
[----:B------:R-:W-:-:S03]  /*8e260*/  F2FP.SATFINITE.E5M2.F32.PACK_AB_MERGE_C R22, R230, R229, RZ ;  /* 0x000000e5e616723e */ /* 0x000fc600048060ff */
[----:B------:R-:W-:Y:S01]  /*8e270*/  IMAD.X R21, R152, 0x1, R7, P2 ;  /* 0x0000000198157824 */ /* 0x000fe200010e0607 */
[----:B------:R-:W-:Y:S01]  /*8e280*/  F2FP.SATFINITE.E5M2.F32.PACK_AB_MERGE_C R19, R232, R231, RZ ;  /* 0x000000e7e813723e */ /* 0x000fe200048060ff */
[----:B------:R0:W-:Y:S04]  /*8e290*/  STL [R1+0x4970], R22 ;  /* 0x0049701601007387 */ /* 0x0001e80000100800 */
[----:B------:R1:W-:Y:S04]  /*8e2a0*/  STL [R1+0x4920], R19 ;  /* 0x0049201301007387 */ /* 0x0003e80000100800 */
[----:B------:R1:W-:Y:S01]  /*8e2b0*/  STL.64 [R1+0x15a0], R20 ;  /* 0x0015a01401007387 */ /* 0x0003e20000100a00 */
[----:B0-----:R-:W-:-:S02]  /*8e2c0*/  F2FP.SATFINITE.E5M2.F32.PACK_AB_MERGE_C R22, R234, R233, RZ ;  /* 0x000000e9ea16723e */ /* 0x001fc400048060ff */
[----:B-1----:R-:W-:Y:S02]  /*8e2d0*/  F2FP.SATFINITE.E5M2.F32.PACK_AB_MERGE_C R19, R236, R235, RZ ;  /* 0x000000ebec13723e */ /* 0x002fe400048060ff */
[----:B------:R-:W-:Y:S01]  /*8e2e0*/  IADD3 R20, P2, R172, R6, RZ ;  /* 0x00000006ac147210 */ /* 0x000fe20007f5e0ff */
[----:B------:R-:W-:Y:S04]  /*8e2f0*/  STL [R1+0x4934], R22 ;  /* 0x0049341601007387 */ /* 0x000fe80000100800 */
[----:B------:R-:W-:Y:S01]  /*8e300*/  IMAD.X R21, R152, 0x1, R5, P2 ;  /* 0x0000000198157824 */ /* 0x000fe200010e0605 */
[----:B------:R-:W-:Y:S04]  /*8e310*/  STL [R1+0x48d4], R19 ;  /* 0x0048d41301007387 */ /* 0x000fe80000100800 */
[----:B------:R0:W-:Y:S02]  /*8e320*/  STL.64 [R1+0x1598], R20 ;  /* 0x0015981401007387 */ /* 0x0001e40000100a00 */
[----:B0-----:R-:W-:-:S05]  /*8e330*/  IADD3 R20, P2, R172, R4, RZ ;  /* 0x00000004ac147210 */ /* 0x001fca0007f5e0ff */
[----:B------:R-:W-:-:S05]  /*8e340*/  IMAD.X R21, R152, 0x1, R3, P2 ;  /* 0x0000000198157824 */ /* 0x000fca00010e0603 */
[----:B------:R0:W-:Y:S01]  /*8e350*/  STL.64 [R1+0x1590], R20 ;  /* 0x0015901401007387 */ /* 0x0001e20000100a00 */
[----:B------:R-:W-:Y:S02]  /*8e360*/  SHF.R.S32.HI R152, RZ, 0x1f, R171 ;  /* 0x0000001fff987819 */ /* 0x000fe400000114ab */
[----:B0-----:R-:W-:-:S05]  /*8e370*/  F2FP.SATFINITE.E5M2.F32.PACK_AB_MERGE_C R20, R238, R237, RZ ;  /* 0x000000edee14723e */ /* 0x001fca00048060ff */
[----:B------:R0:W-:Y:S02]  /*8e380*/  STL [R1+0x48e0], R20 ;  /* 0x0048e01401007387 */ /* 0x0001e40000100800 */
[----:B0-----:R-:W-:-:S05]  /*8e390*/  IADD3 R20, P2, R171, R2, RZ ;  /* 0x00000002ab147210 */ /* 0x001fca0007f5e0ff */
[----:B------:R-:W-:Y:S01]  /*8e3a0*/  IMAD.X R21, R152, 0x1, R13, P2 ;  /* 0x0000000198157824 */ /* 0x000fe200010e060d */
[----:B------:R-:W-:Y:S02]  /*8e3b0*/  SHF.R.U32.HI R162, RZ, 0x8, R167 ;  /* 0x00000008ffa27819 */ /* 0x000fe400000116a7 */
        /* <DEDUP_REMOVED lines=9> */
[----:B------:R-:W-:Y:S02]  /*8e450*/  LOP3.LUT R162, R162, 0xffff, RZ, 0xc0, !PT ;  /* 0x0000ffffa2a27812 */ /* 0x000fe400078ec0ff */
[----:B0-----:R-:W-:-:S05]  /*8e460*/  IADD3 R20, P2, R171, R4, RZ ;  /* 0x00000004ab147210 */ /* 0x001fca0007f5e0ff */
[----:B------:R-:W-:Y:S01]  /*8e470*/  IMAD.X R21, R152, 0x1, R3, P2 ;  /* 0x0000000198157824 */ /* 0x000fe200010e0603 */
[----:B------:R-:W-:-:S04]  /*8e480*/  SHF.R.U32.HI R152, RZ, 0x8, R169 ;  /* 0x00000008ff987819 */ /* 0x000fc800000116a9 */
[----:B------:R-:W-:Y:S01]  /*8e490*/  LOP3.LUT R152, R152, 0xffff, RZ, 0xc0, !PT ;  /* 0x0000ffff98987812 */ /* 0x000fe200078ec0ff */
[----:B------:R0:W-:Y:S03]  /*8e4a0*/  STL.64 [R1+0x1558], R20 ;  /* 0x0015581401007387 */ /* 0x0001e60000100a00 */
[----:B------:R-:W-:Y:S02]  /*8e4b0*/  PRMT R162, R152, 0x3340, R162 ;  /* 0x0000334098a27816 */ /* 0x000fe400000000a2 */
[----:B------:R-:W-:Y:S02]  /*8e4c0*/  SHF.R.S32.HI R152, RZ, 0x1f, R170 ;  /* 0x0000001fff987819 */ /* 0x000fe400000114aa */
[----:B------:R-:W-:Y:S02]  /*8e4d0*/  SHF.R.U32.HI R155, RZ, 0x8, R18 ;  /* 0x00000008ff9b7819 */ /* 0x000fe40000011612 */
[----:B0-----:R-:W-:-:S05]  /*8e4e0*/  IADD3 R20, P2, R170, R2, RZ ;  /* 0x00000002aa147210 */ /* 0x001fca0007f5e0ff */
[----:B------:R-:W-:Y:S01]  /*8e4f0*/  IMAD.X R21, R152, 0x1, R13, P2 ;  /* 0x0000000198157824 */ /* 0x000fe200010e060d */
[----:B------:R-:W-:Y:S02]  /*8e500*/  IADD3 R18, P2, R170, R0, RZ ;  /* 0x00000000aa127210 */ /* 0x000fe40007f5e0ff */
[----:B------:R-:W-:Y:S02]  /*8e510*/  SHF.R.U32.HI R154, RZ, 0x8, R165 ;  /* 0x00000008ff9a7819 */ /* 0x000fe400000116a5 */
[----:B------:R-:W-:Y:S01]  /*8e520*/  SHF.R.U32.HI R165, RZ, 0x8, R10 ;  /* 0x00000008ffa57819 */ /* 0x000fe2000001160a */
[----:B------:R-:W-:Y:S01]  /*8e530*/  IMAD.X R19, R152, 0x1, R7, P2 ;  /* 0x0000000198137824 */ /* 0x000fe200010e0607 */
[----:B------:R-:W-:Y:S02]  /*8e540*/  IADD3 R10, P2, R170, R6, RZ ;  /* 0x00000006aa0a7210 */ /* 0x000fe40007f5e0ff */
[----:B------:R-:W-:Y:S02]  /*8e550*/  SHF.R.U32.HI R157, RZ, 0x8, R164 ;  /* 0x00000008ff9d7819 */ /* 0x000fe400000116a4 */
[----:B------:R-:W-:Y:S01]  /*8e560*/  SHF.R.U32.HI R164, RZ, 0x8, R11 ;  /* 0x00000008ffa47819 */ /* 0x000fe2000001160b */
[----:B------:R-:W-:Y:S01]  /*8e570*/  IMAD.X R11, R152, 0x1, R5, P2 ;  /* 0x00000001980b7824 */ /* 0x000fe200010e0605 */
[----:B------:R-:W-:-:S02]  /*8e580*/  SHF.R.U32.HI R153, RZ, 0x8, R166 ;  /* 0x00000008ff997819 */ /* 0x000fc400000116a6 */
[----:B------:R-:W-:Y:S01]  /*8e590*/  SHF.R.U32.HI R163, RZ, 0x8, R163 ;  /* 0x00000008ffa37819 */ /* 0x000fe200000116a3 */
[----:B------:R-:W-:Y:S01]  /*8e5a0*/  STL.64 [R1+0x1550], R20 ;  /* 0x0015501401007387 */ /* 0x000fe20000100a00 */
[----:B------:R-:W-:Y:S02]  /*8e5b0*/  LOP3.LUT R153, R153, 0xffff, RZ, 0xc0, !PT ;  /* 0x0000ffff99997812 */ /* 0x000fe400078ec0ff */
[----:B------:R-:W-:Y:S01]  /*8e5c0*/  LOP3.LUT R163, R163, 0xffff, RZ, 0xc0, !PT ;  /* 0x0000ffffa3a37812 */ /* 0x000fe200078ec0ff */
[----:B------:R-:W-:Y:S01]  /*8e5d0*/  STL.64 [R1+0x1570], R18 ;  /* 0x0015701201007387 */ /* 0x000fe20000100a00 */
[----:B---3--:R-:W-:-:S03]  /*8e5e0*/  F2FP.SATFINITE.E5M2.F32.PACK_AB_MERGE_C R161, R242, R241, RZ ;  /* 0x000000f1f2a1723e */ /* 0x008fc600048060ff */
[----:B------:R0:W-:Y:S01]  /*8e5f0*/  STL.64 [R1+0x1588], R10 ;  /* 0x0015880a01007387 */ /* 0x0001e20000100a00 */
[----:B------:R-:W-:-:S03]  /*8e600*/  PRMT R163, R153, 0x3340, R163 ;  /* 0x0000334099a37816 */ /* 0x000fc600000000a3 */
[----:B------:R-:W2:Y:S01]  /*8e610*/  LDL.LU R240, [R1+0x40] ;  /* 0x0000400001f07983 */ /* 0x000ea20000300800 */
[----:B------:R-:W-:-:S03]  /*8e620*/  LOP3.LUT R154, R154, 0xffff, RZ, 0xc0, !PT ;  /* 0x0000ffff9a9a7812 */ /* 0x000fc600078ec0ff */
[----:B------:R-:W2:Y:S01]  /*8e630*/  LDL.LU R241, [R1+0x44] ;  /* 0x0000440001f17983 */ /* 0x000ea20000300800 */
[----:B------:R-:W-:Y:S02]  /*8e640*/  LOP3.LUT R157, R157, 0xffff, RZ, 0xc0, !PT ;  /* 0x0000ffff9d9d7812 */ /* 0x000fe400078ec0ff */
[----:B0-----:R-:W-:Y:S01]  /*8e650*/  IADD3 R10, P2, R170, R4, RZ ;  /* 0x00000004aa0a7210 */ /* 0x001fe20007f5e0ff */
[----:B------:R-:W3:Y:S01]  /*8e660*/  LDL.LU R242, [R1+0x48] ;  /* 0x0000480001f27983 */ /* 0x000ee20000300800 */
[----:B------:R-:W-:Y:S02]  /*8e670*/  LOP3.LUT R155, R155, 0xffff, RZ, 0xc0, !PT ;  /* 0x0000ffff9b9b7812 */ /* 0x000fe400078ec0ff */
[----:B------:R-:W-:Y:S01]  /*8e680*/  SHF.R.U32.HI R153, RZ, 0x8, R168 ;  /* 0x00000008ff997819 */ /* 0x000fe200000116a8 */
[----:B------:R-:W-:Y:S01]  /*8e690*/  IMAD.X R11, R152, 0x1, R3, P2 ;  /* 0x00000001980b7824 */ /* 0x000fe200010e0603 */
[----:B------:R-:W-:Y:S01]  /*8e6a0*/  PRMT R157, R154, 0x3340, R157 ;  /* 0x000033409a9d7816 */ /* 0x000fe2000000009d */
[----:B------:R-:W-:Y:S01]  /*8e6b0*/  BAR.SYNC.DEFER_BLOCKING 0x0 ;  /* 0x0000000000007b1d */ /* 0x000fe20000010000 */
[----:B------:R-:W-:-:S02]  /*8e6c0*/  PRMT R155, R155, 0x3340, R0 ;  /* 0x000033409b9b7816 */ /* 0x000fc40000000000 */
[----:B------:R-:W-:Y:S02]  /*8e6d0*/  LOP3.LUT R153, R153, 0xffff, RZ, 0xc0, !PT ;  /* 0x0000ffff99997812 */ /* 0x000fe400078ec0ff */
[----:B----4-:R-:W-:Y:S02]  /*8e6e0*/  F2FP.SATFINITE.E5M2.F32.PACK_AB_MERGE_C R160, R244, R243, RZ ;  /* 0x000000f3f4a0723e */ /* 0x010fe400048060ff */
[----:B------:R-:W-:Y:S01]  /*8e6f0*/  PRMT R157, R157, 0x5410, R155 ;  /* 0x000054109d9d7816 */ /* 0x000fe2000000009b */
[----:B------:R0:W-:Y:S01]  /*8e700*/  STL.64 [R1+0x1580], R10 ;  /* 0x0015800a01007387 */ /* 0x0001e20000100a00 */
[----:B------:R-:W-:Y:S02]  /*8e710*/  PRMT R153, R153, 0x3340, R0 ;  /* 0x0000334099997816 */ /* 0x000fe40000000000 */
[----:B------:R-:W-:Y:S01]  /*8e720*/  SHF.R.S32.HI R155, RZ, 0x1f, R173 ;  /* 0x0000001fff9b7819 */ /* 0x000fe200000114ad */
[----:B------:R-:W3:Y:S01]  /*8e730*/  LDL.LU R243, [R1+0x4c] ;  /* 0x00004c0001f37983 */ /* 0x000ee20000300800 */
[----:B------:R-:W-:-:S02]  /*8e740*/  F2FP.SATFINITE.E5M2.F32.PACK_AB_MERGE_C R159, R246, R245, RZ ;  /* 0x000000f5f69f723e */ /* 0x000fc400048060ff */
[----:B------:R-:W-:Y:S01]  /*8e750*/  PRMT R152, R163, 0x5410, R153 ;  /* 0x00005410a3987816 */ /* 0x000fe20000000099 */
[----:B------:R-:W4:Y:S01]  /*8e760*/  LDL.LU R244, [R1+0x46c0] ;  /* 0x0046c00001f47983 */ /* 0x000f220000300800 */
[----:B0-----:R-:W-:-:S03]  /*8e770*/  IADD3 R10, P2, R173, R2, RZ ;  /* 0x00000002ad0a7210 */ /* 0x001fc60007f5e0ff */
[----:B------:R-:W3:Y:S01]  /*8e780*/  LDL.LU R245, [R1+0xe0c] ;  /* 0x000e0c0001f57983 */ /* 0x000ee20000300800 */
[----:B------:R-:W-:-:S03]  /*8e790*/  F2FP.SATFINITE.E5M2.F32.PACK_AB_MERGE_C R158, R248, R247, RZ ;  /* 0x000000f7f89e723e */ /* 0x000fc600048060ff */
[----:B------:R-:W3:Y:S01]  /*8e7a0*/  LDL.LU R246, [R1+0x1414] ;  /* 0x0014140001f67983 */ /* 0x000ee20000300800 */
[----:B------:R-:W-:Y:S01]  /*8e7b0*/  IMAD.X R11, R155, 0x1, R13, P2 ;  /* 0x000000019b0b7824 */ /* 0x000fe200010e060d */
[----:B------:R-:W-:Y:S02]  /*8e7c0*/  SHF.R.U32.HI R156, RZ, 0x8, R12 ;  /* 0x00000008ff9c7819 */ /* 0x000fe4000001160c */
[----:B------:R-:W3:Y:S01]  /*8e7d0*/  LDL.LU R247, [R1+0x46bc] ;  /* 0x0046bc0001f77983 */ /* 0x000ee20000300800 */
[----:B------:R-:W-:-:S03]  /*8e7e0*/  PRMT R152, R152, 0x5210, R9 ;  /* 0x0000521098987816 */ /* 0x000fc60000000009 */
[----:B------:R-:W3:Y:S04]  /*8e7f0*/  LDL.LU R248, [R1+0xe08] ;  /* 0x000e080001f87983 */ /* 0x000ee80000300800 */
[----:B------:R-:W3:Y:S04]  /*8e800*/  LDL.LU R12, [R1+0x1410] ;  /* 0x00141000010c7983 */ /* 0x000ee80000300800 */
[----:B------:R-:W3:Y:S04]  /*8e810*/  LDL.LU R9, [R1+0x4690] ;  /* 0x0046900001097983 */ /* 0x000ee80000300800 */
[----:B------:R0:W-:Y:S04]  /*8e820*/  STL.64 [R1+0x1548], R10 ;  /* 0x0015480a01007387 */ /* 0x0001e80000100a00 */
[----:B0-----:R-:W3:Y:S04]  /*8e830*/  LDL.LU R10, [R1+0x1018] ;  /* 0x00101800010a7983 */ /* 0x001ee80000300800 */
[----:B------:R-:W3:Y:S01]  /*8e840*/  LDL.LU R11, [R1+0x468c] ;  /* 0x00468c00010b7983 */ /* 0x000ee20000300800 */
[----:B------:R-:W-:-:S04]  /*8e850*/  SHF.R.U32.HI R154, RZ, 0x8, R17 ;  /* 0x00000008ff9a7819 */ /* 0x000fc80000011611 */
[----:B------:R-:W-:-:S04]  /*8e860*/  LOP3.LUT R154, R154, 0xffff, RZ, 0xc0, !PT ;  /* 0x0000ffff9a9a7812 */ /* 0x000fc800078ec0ff */
[----:B------:R-:W-:Y:S02]  /*8e870*/  PRMT R154, R154, 0x3340, R0 ;  /* 0x000033409a9a7816 */ /* 0x000fe40000000000 */
[----:B------:R-:W-:Y:S02]  /*8e880*/  IADD3 R18, P2, R173, R0, RZ ;  /* 0x00000000ad127210 */ /* 0x000fe40007f5e0ff */
[----:B------:R-:W-:-:S03]  /*8e890*/  PRMT R153, R162, 0x5410, R154 ;  /* 0x00005410a2997816 */ /* 0x000fc6000000009a */
[----:B------:R-:W-:Y:S01]  /*8e8a0*/  IMAD.X R19, R155, 0x1, R7, P2 ;  /* 0x000000019b137824 */ /* 0x000fe200010e0607 */
[----:B------:R-:W-:Y:S02]  /*8e8b0*/  PRMT R153, R153, 0x5210, R16 ;  /* 0x0000521099997816 */ /* 0x000fe40000000010 */
[----:B------:R-:W-:Y:S02]  /*8e8c0*/  IADD3 R16, P2, R173, R6, RZ ;  /* 0x00000006ad107210 */ /* 0x000fe40007f5e0ff */
[----:B------:R-:W-:Y:S02]  /*8e8d0*/  PRMT R154, R157, 0x5210, R14 ;  /* 0x000052109d9a7816 */ /* 0x000fe4000000000e */
[----:B------:R-:W3:Y:S01]  /*8e8e0*/  LDL.LU R14, [R1+0x1014] ;  /* 0x00101400010e7983 */ /* 0x000ee20000300800 */
[----:B------:R-:W-:-:S03]  /*8e8f0*/  IMAD.X R17, R155, 0x1, R5, P2 ;  /* 0x000000019b117824 */ /* 0x000fc600010e0605 */
        /* <DEDUP_REMOVED lines=10> */
[----:B------:R-:W-:-:S04]  /*8e9a0*/  PRMT R156, R165, 0x3340, R0 ;  /* 0x00003340a59c7816 */ /* 0x000fc80000000000 */
        /* <DEDUP_REMOVED lines=11> */
[----:B------:R-:W-:Y:S01]  /*8ea60*/  PRMT R155, R156, 0x5210, R15 ;  /* 0x000052109c9b7816 */ /* 0x000fe2000000000f */
[----:B------:R-:W-:Y:S01]  /*8ea70*/  BAR.SYNC.DEFER_BLOCKING 0x0 ;  /* 0x0000000000007b1d */ /* 0x000fe20000010000 */
[----:B------:R-:W-:-:S05]  /*8ea80*/  LOP3.LUT R166, R161, 0xffff, RZ, 0xc0, !PT ;  /* 0x0000ffffa1a67812 */ /* 0x000fca00078ec0ff */
[----:B------:R2:W-:Y:S02]  /*8ea90*/  STSM.16.M88.4 [R222], R152 ;  /* 0x00000098de007844 */ /* 0x0005e40000000200 */
[----:B------:R-:W-:Y:S01]  /*8eaa0*/  BAR.SYNC.DEFER_BLOCKING 0x0 ;  /* 0x0000000000007b1d */ /* 0x000fe20000010000 */
[----:B----4-:R-:W-:-:S05]  /*8eab0*/  LOP3.LUT R164, R244, 0xffff, RZ, 0xc0, !PT ;  /* 0x0000fffff4a47812 */ /* 0x010fca00078ec0ff */
[----:B------:R-:W0:Y:S01]  /*8eac0*/  LDS.128 R20, [R8] ;  /* 0x0000000008147984 */ /* 0x000e220000000c00 */
[----:B--2---:R-:W-:-:S03]  /*8ead0*/  F2FP.SATFINITE.E5M2.F32.PACK_AB_MERGE_C R154, R241, R240, RZ ;  /* 0x000000f0f19a723e */ /* 0x004fc600048060ff */
[----:B------:R-:W2:Y:S04]  /*8eae0*/  LDL.LU R240, [R1+0xa58] ;  /* 0x000a580001f07983 */ /* 0x000ea80000300800 */
[----:B------:R-:W2:Y:S01]  /*8eaf0*/  LDL.LU R241, [R1+0xa5c] ;  /* 0x000a5c0001f17983 */ /* 0x000ea20000300800 */
[----:B---3--:R-:W-:-:S03]  /*8eb00*/  F2FP.SATFINITE.E5M2.F32.PACK_AB_MERGE_C R153, R243, R242, RZ ;  /* 0x000000f2f399723e */ /* 0x008fc600048060ff */
[----:B------:R-:W3:Y:S04]  /*8eb10*/  LDL.LU R242, [R1+0xa60] ;  /* 0x000a600001f27983 */ /* 0x000ee80000300800 */
[----:B------:R-:W3:Y:S01]  /*8eb20*/  LDL.LU R243, [R1+0xa64] ;  /* 0x000a640001f37983 */ /* 0x000ee20000300800 */
[----:B------:R-:W-:Y:S02]  /*8eb30*/  LOP3.LUT R169, R245, 0xffff, RZ, 0xc0, !PT ;  /* 0x0000fffff5a97812 */ /* 0x000fe400078ec0ff */
[----:B------:R-:W-:Y:S01]  /*8eb40*/  LOP3.LUT R163, R246, 0xffff, RZ, 0xc0, !PT ;  /* 0x0000fffff6a37812 */ /* 0x000fe200078ec0ff */
[----:B------:R-:W4:Y:S01]  /*8eb50*/  LDL.LU R244, [R1+0x850] ;  /* 0x0008500001f47983 */ /* 0x000f220000300800 */
[----:B------:R-:W-:-:S03]  /*8eb60*/  LOP3.LUT R171, R247, 0xffff, RZ, 0xc0, !PT ;  /* 0x0000fffff7ab7812 */ /* 0x000fc600078ec0ff */
[----:B------:R-:W4:Y:S01]  /*8eb70*/  LDL.LU R245, [R1+0x854] ;  /* 0x0008540001f57983 */ /* 0x000f220000300800 */
[----:B------:R-:W-:-:S03]  /*8eb80*/  LOP3.LUT R167, R248, 0xffff, RZ, 0xc0, !PT ;  /* 0x0000fffff8a77812 */ /* 0x000fc600078ec0ff */
[----:B------:R-:W4:Y:S01]  /*8eb90*/  LDL.LU R246, [R1+0x858] ;  /* 0x0008580001f67983 */ /* 0x000f220000300800 */
[----:B------:R-:W-:-:S03]  /*8eba0*/  LOP3.LUT R165, R12, 0xffff, RZ, 0xc0, !PT ;  /* 0x0000ffff0ca57812 */ /* 0x000fc600078ec0ff */
[----:B------:R-:W4:Y:S04]  /*8ebb0*/  LDL.LU R247, [R1+0x85c] ;  /* 0x00085c0001f77983 */ /* 0x000f280000300800 */
        /* <DEDUP_REMOVED lines=13> */
[----:B------:R-:W-:Y:S02]  /*8ec90*/  PRMT R152, R166, 0x3340, R0 ;  /* 0x00003340a6987816 */ /* 0x000fe40000000000 */
[----:B------:R-:W-:Y:S02]  /*8eca0*/  PRMT R156, R168, 0x3340, R161 ;  /* 0x00003340a89c7816 */ /* 0x000fe400000000a1 */
[----:B------:R-:W-:-:S02]  /*8ecb0*/  LOP3.LUT R172, R160, 0xffff, RZ, 0xc0, !PT ;  /* 0x0000ffffa0ac7812 */ /* 0x000fc400078ec0ff */
[----:B------:R-:W-:Y:S02]  /*8ecc0*/  LOP3.LUT R170, R14, 0xffff, RZ, 0xc0, !PT ;  /* 0x0000ffff0eaa7812 */ /* 0x000fe400078ec0ff */
[----:B------:R-:W-:Y:S02]  /*8ecd0*/  PRMT R156, R156, 0x5410, R152 ;  /* 0x000054109c9c7816 */ /* 0x000fe40000000098 */
[----:B------:R-:W-:Y:S02]  /*8ece0*/  PRMT R152, R172, 0x3340, R0 ;  /* 0x00003340ac987816 */ /* 0x000fe40000000000 */
[----:B------:R-:W-:Y:S02]  /*8ecf0*/  PRMT R155, R173, 0x3340, R170 ;  /* 0x00003340ad9b7816 */ /* 0x000fe400000000aa */
[----:B------:R-:W-:Y:S02]  /*8ed00*/  LOP3.LUT R9, R159, 0xffff, RZ, 0xc0, !PT ;  /* 0x0000ffff9f097812 */ /* 0x000fe400078ec0ff */
[----:B------:R-:W-:-:S02]  /*8ed10*/  PRMT R155, R155, 0x5410, R152 ;  /* 0x000054109b9b7816 */ /* 0x000fc40000000098 */
[----:B------:R-:W-:Y:S02]  /*8ed20*/  LOP3.LUT R16, R158, 0xffff, RZ, 0xc0, !PT ;  /* 0x0000ffff9e107812 */ /* 0x000fe400078ec0ff */
[----:B------:R-:W-:Y:S02]  /*8ed30*/  LOP3.LUT R14, R154, 0xffff, RZ, 0xc0, !PT ;  /* 0x0000ffff9a0e7812 */ /* 0x000fe400078ec0ff */
[----:B------:R-:W-:Y:S02]  /*8ed40*/  LOP3.LUT R15, R153, 0xffff, RZ, 0xc0, !PT ;  /* 0x0000ffff990f7812 */ /* 0x000fe400078ec0ff */
[----:B------:R-:W-:Y:S02]  /*8ed50*/  PRMT R152, R162, 0x4210, R9 ;  /* 0x00004210a2987816 */ /* 0x000fe40000000009 */
[----:B------:R-:W-:Y:S02]  /*8ed60*/  PRMT R153, R157, 0x4210, R16 ;  /* 0x000042109d997816 */ /* 0x000fe40000000010 */
[----:B------:R-:W-:-:S02]  /*8ed70*/  PRMT R154, R156, 0x4210, R14 ;  /* 0x000042109c9a7816 */ /* 0x000fc4000000000e */
[----:B------:R-:W-:Y:S01]  /*8ed80*/  PRMT R155, R155, 0x4210, R15 ;  /* 0x000042109b9b7816 */ /* 0x000fe2000000000f */
[----:B------:R-:W-:Y:S01]  /*8ed90*/  BAR.SYNC.DEFER_BLOCKING 0x0 ;  /* 0x0000000000007b1d */ /* 0x000fe20000010000 */
[----:B------:R-:W-:-:S05]  /*8eda0*/  IADD3 R18, P2, R176, R2, RZ ;  /* 0x00000002b0127210 */ /* 0x000fca0007f5e0ff */
[----:B0-----:R-:W-:Y:S04]  /*8edb0*/  STL.64 [R1+0xa20], R20 ;  /* 0x000a201401007387 */ /* 0x001fe80000100a00 */
[----:B------:R-:W-:Y:S04]  /*8edc0*/  STL.64 [R1+0xa28], R22 ;  /* 0x000a281601007387 */ /* 0x000fe80000100a00 */
[----:B------:R0:W-:Y:S02]  /*8edd0*/  STSM.16.M88.4 [R222], R152 ;  /* 0x00000098de007844 */ /* 0x0001e40000000200 */
[----:B0-----:R-:W-:-:S05]  /*8ede0*/  SHF.R.S32.HI R152, RZ, 0x1f, R176 ;  /* 0x0000001fff987819 */ /* 0x001fca00000114b0 */
[----:B------:R-:W-:-:S05]  /*8edf0*/  IMAD.X R19, R152, 0x1, R13, P2 ;  /* 0x0000000198137824 */ /* 0x000fca00010e060d */
[----:B------:R0:W-:Y:S01]  /*8ee00*/  STL.64 [R1+0x1528], R18 ;  /* 0x0015281201007387 */ /* 0x0001e20000100a00 */
[----:B------:R-:W-:Y:S02]  /*8ee10*/  F2FP.SATFINITE.E5M2.F32.PACK_AB_MERGE_C R20, R233, R232, RZ ;  /* 0x000000e8e914723e */ /* 0x000fe400048060ff */
[----:B0-----:R-:W-:Y:S02]  /*8ee20*/  IADD3 R18, P2, R176, R0, RZ ;  /* 0x00000000b0127210 */ /* 0x001fe40007f5e0ff */
[----:B------:R-:W-:-:S03]  /*8ee30*/  F2FP.SATFINITE.E5M2.F32.PACK_AB_MERGE_C R17, R235, R234, RZ ;  /* 0x000000eaeb11723e */ /* 0x000fc600048060ff */
[----:B------:R-:W-:Y:S01]  /*8ee40*/  IMAD.X R19, R152, 0x1, R7, P2 ;  /* 0x0000000198137824 */ /* 0x000fe200010e0607 */
        /* <DEDUP_REMOVED lines=14> */
[----:B------:R-:W-:-:S04]  /*8ef30*/  SHF.R.U32.HI R162, RZ, 0x8, R165 ;  /* 0x00000008ffa27819 */ /* 0x000fc800000116a5 */
[----:B------:R-:W-:Y:S02]  /*8ef40*/  LOP3.LUT R162, R162, 0xffff, RZ, 0xc0, !PT ;  /* 0x0000ffffa2a27812 */ /* 0x000fe400078ec0ff */
[----:B--2---:R-:W-:-:S05]  /*8ef50*/  F2FP.SATFINITE.E5M2.F32.PACK_AB_MERGE_C R18, R241, R240, RZ ;  /* 0x000000f0f112723e */ /* 0x004fca00048060ff */
[----:B------:R0:W-:Y:S01]  /*8ef60*/  STL [R1+0x481c], R18 ;  /* 0x00481c1201007387 */ /* 0x0001e20000100800 */
[----:B---3--:R-:W-:Y:S02]  /*8ef70*/  F2FP.SATFINITE.E5M2.F32.PACK_AB_MERGE_C R17, R243, R242, RZ ;  /* 0x000000f2f311723e */ /* 0x008fe400048060ff */
[----:B0-----:R-:W-:-:S03]  /*8ef80*/  IADD3 R18, P2, R175, R2, RZ ;  /* 0x00000002af127210 */ /* 0x001fc60007f5e0ff */
[----:B------:R-:W-:Y:S02]  /*8ef90*/  STL [R1+0x4700], R17 ;  /* 0x0047001101007387 */ /* 0x000fe40000100800 */
[----:B------:R-:W-:-:S05]  /*8efa0*/  IMAD.X R19, R152, 0x1, R13, P2 ;  /* 0x0000000198137824 */ /* 0x000fca00010e060d */
[----:B------:R0:W-:Y:S02]  /*8efb0*/  STL.64 [R1+0x14f8], R18 ;  /* 0x0014f81201007387 */ /* 0x0001e40000100a00 */
[----:B0-----:R-:W-:Y:S02]  /*8efc0*/  IADD3 R18, P2, R175, R0, RZ ;  /* 0x00000000af127210 */ /* 0x001fe40007f5e0ff */
[----:B----4-:R-:W-:-:S03]  /*8efd0*/  F2FP.SATFINITE.E5M2.F32.PACK_AB_MERGE_C R157, R11, R10, RZ ;  /* 0x0000000a0b9d723e */ /* 0x010fc600048060ff */
[----:B------:R-:W-:Y:S01]  /*8efe0*/  IMAD.X R19, R152, 0x1, R7, P2 ;  /* 0x0000000198137824 */ /* 0x000fe200010e0607 */
[----:B------:R-:W-:-:S05]  /*8eff0*/  IADD3 R10, P2, R175, R6, RZ ;  /* 0x00000006af0a7210 */ /* 0x000fca0007f5e0ff */
[----:B------:R-:W-:Y:S01]  /*8f000*/  IMAD.X R11, R152, 0x1, R5, P2 ;  /* 0x00000001980b7824 */ /* 0x000fe200010e0605 */
[----:B------:R-:W-:Y:S04]  /*8f010*/  STL.64 [R1+0x14e8], R18 ;  /* 0x0014e81201007387 */ /* 0x000fe80000100a00 */
[----:B------:R0:W-:Y:S02]  /*8f020*/  STL.64 [R1+0x14e0], R10 ;  /* 0x0014e00a01007387 */ /* 0x0001e40000100a00 */
[----:B0-----:R-:W-:-:S05]  /*8f030*/  IADD3 R10, P2, R175, R4, RZ ;  /* 0x00000004af0a7210 */ /* 0x001fca0007f5e0ff */
[----:B------:R-:W-:Y:S01]  /*8f040*/  IMAD.X R11, R152, 0x1, R3, P2 ;  /* 0x00000001980b7824 */ /* 0x000fe200010e0603 */
[----:B------:R-:W-:-:S04]  /*8f050*/  SHF.R.U32.HI R152, RZ, 0x8, R171 ;  /* 0x00000008ff987819 */ /* 0x000fc800000116ab */
[----:B------:R-:W-:Y:S01]  /*8f060*/  LOP3.LUT R152, R152, 0xffff, RZ, 0xc0, !PT ;  /* 0x0000ffff98987812 */ /* 0x000fe200078ec0ff */
[----:B------:R0:W-:Y:S03]  /*8f070*/  STL.64 [R1+0x14d8], R10 ;  /* 0x0014d80a01007387 */ /* 0x0001e60000100a00 */
[----:B------:R-:W-:Y:S02]  /*8f080*/  PRMT R162, R152, 0x3340, R162 ;  /* 0x0000334098a27816 */ /* 0x000fe400000000a2 */
[----:B------:R-:W-:Y:S02]  /*8f090*/  SHF.R.S32.HI R152, RZ, 0x1f, R174 ;  /* 0x0000001fff987819 */ /* 0x000fe400000114ae */
[----:B0-----:R-:W-:-:S05]  /*8f0a0*/  IADD3 R10, P2, R174, R2, RZ ;  /* 0x00000002ae0a7210 */ /* 0x001fca0007f5e0ff */
[----:B------:R-:W-:-:S05]  /*8f0b0*/  IMAD.X R11, R152, 0x1, R13, P2 ;  /* 0x00000001980b7824 */ /* 0x000fca00010e060d */
[----:B------:R0:W-:Y:S02]  /*8f0c0*/  STL.64 [R1+0x14d0], R10 ;  /* 0x0014d00a01007387 */ /* 0x0001e40000100a00 */
[----:B0-----:R-:W-:-:S05]  /*8f0d0*/  IADD3 R10, P2, R174, R0, RZ ;  /* 0x00000000ae0a7210 */ /* 0x001fca0007f5e0ff */
[----:B------:R-:W-:-:S05]  /*8f0e0*/  IMAD.X R11, R152, 0x1, R7, P2 ;  /* 0x00000001980b7824 */ /* 0x000fca00010e0607 */
[----:B------:R0:W-:Y:S02]  /*8f0f0*/  STL.64 [R1+0x14f0], R10 ;  /* 0x0014f00a01007387 */ /* 0x0001e40000100a00 */
[----:B0-----:R-:W-:-:S05]  /*8f100*/  IADD3 R10, P2, R174, R6, RZ ;  /* 0x00000006ae0a7210 */ /* 0x001fca0007f5e0ff */
[----:B------:R-:W-:-:S05]  /*8f110*/  IMAD.X R11, R152, 0x1, R5, P2 ;  /* 0x00000001980b7824 */ /* 0x000fca00010e0605 */
[----:B------:R0:W-:Y:S04]  /*8f120*/  STL.64 [R1+0x1508], R10 ;  /* 0x0015080a01007387 */ /* 0x0001e80000100a00 */
[----:B------:R-:W2:Y:S04]  /*8f130*/  LDL.LU R240, [R1+0x50] ;  /* 0x0000500001f07983 */ /* 0x000ea80000300800 */
[----:B------:R-:W2:Y:S01]  /*8f140*/  LDL.LU R241, [R1+0x54] ;  /* 0x0000540001f17983 */ /* 0x000ea20000300800 */
[----:B------:R-:W-:Y:S02]  /*8f150*/  SHF.R.U32.HI R153, RZ, 0x8, R164 ;  /* 0x00000008ff997819 */ /* 0x000fe400000116a4 */
[----:B------:R-:W-:Y:S01]  /*8f160*/  SHF.R.U32.HI R163, RZ, 0x8, R163 ;  /* 0x00000008ffa37819 */ /* 0x000fe200000116a3 */
[----:B------:R-:W3:Y:S01]  /*8f170*/  LDL.LU R242, [R1+0x58] ;  /* 0x0000580001f27983 */ /* 0x000ee20000300800 */
[----:B0-----:R-:W-:-:S02]  /*8f180*/  IADD3 R10, P2, R174, R4, RZ ;  /* 0x00000004ae0a7210 */ /* 0x001fc40007f5e0ff */
[----:B------:R-:W-:Y:S02]  /*8f190*/  LOP3.LUT R153, R153, 0xffff, RZ, 0xc0, !PT ;  /* 0x0000ffff99997812 */ /* 0x000fe400078ec0ff */
[----:B------:R-:W-:Y:S01]  /*8f1a0*/  LOP3.LUT R163, R163, 0xffff, RZ, 0xc0, !PT ;  /* 0x0000ffffa3a37812 */ /* 0x000fe200078ec0ff */
[----:B------:R-:W-:Y:S01]  /*8f1b0*/  IMAD.X R11, R152, 0x1, R3, P2 ;  /* 0x00000001980b7824 */ /* 0x000fe200010e0603 */
[----:B------:R-:W-:Y:S02]  /*8f1c0*/  SHF.R.U32.HI R154, RZ, 0x8, R167 ;  /* 0x00000008ff9a7819 */ /* 0x000fe400000116a7 */
[----:B------:R-:W-:Y:S02]  /*8f1d0*/  PRMT R163, R153, 0x3340, R163 ;  /* 0x0000334099a37816 */ /* 0x000fe400000000a3 */
[----:B------:R-:W-:Y:S01]  /*8f1e0*/  SHF.R.U32.HI R153, RZ, 0x8, R169 ;  /* 0x00000008ff997819 */ /* 0x000fe200000116a9 */
[----:B------:R0:W-:Y:S01]  /*8f1f0*/  STL.64 [R1+0x1500], R10 ;  /* 0x0015000a01007387 */ /* 0x0001e20000100a00 */
[----:B------:R-:W-:-:S02]  /*8f200*/  SHF.R.U32.HI R155, RZ, 0x8, R168 ;  /* 0x00000008ff9b7819 */ /* 0x000fc400000116a8 */
[----:B------:R-:W-:Y:S01]  /*8f210*/  SHF.R.U32.HI R161, RZ, 0x8, R161 ;  /* 0x00000008ffa17819 */ /* 0x000fe200000116a1 */
[----:B------:R-:W3:Y:S01]  /*8f220*/  LDL.LU R243, [R1+0x5c] ;  /* 0x00005c0001f37983 */ /* 0x000ee20000300800 */
[----:B------:R-:W-:Y:S02]  /*8f230*/  F2FP.SATFINITE.E5M2.F32.PACK_AB_MERGE_C R160, R245, R244, RZ ;  /* 0x000000f4f5a0723e */ /* 0x000fe400048060ff */
[----:B------:R-:W-:Y:S01]  /*8f240*/  SHF.R.U32.HI R156, RZ, 0x8, R166 ;  /* 0x00000008ff9c7819 */ /* 0x000fe200000116a6 */
[----:B------:R-:W4:Y:S01]  /*8f250*/  LDL.LU R244, [R1+0x46d0] ;  /* 0x0046d00001f47983 */ /* 0x000f220000300800 */
[----:B------:R-:W-:Y:S02]  /*8f260*/  LOP3.LUT R153, R153, 0xffff, RZ, 0xc0, !PT ;  /* 0x0000ffff99997812 */ /* 0x000fe400078ec0ff */
[----:B------:R-:W-:Y:S01]  /*8f270*/  LOP3.LUT R154, R154, 0xffff, RZ, 0xc0, !PT ;  /* 0x0000ffff9a9a7812 */ /* 0x000fe200078ec0ff */
[----:B------:R-:W3:Y:S01]  /*8f280*/  LDL.LU R245, [R1+0xe14] ;  /* 0x000e140001f57983 */ /* 0x000ee20000300800 */
[----:B------:R-:W-:-:S02]  /*8f290*/  LOP3.LUT R155, R155, 0xffff, RZ, 0xc0, !PT ;  /* 0x0000ffff9b9b7812 */ /* 0x000fc400078ec0ff */
[----:B------:R-:W-:Y:S02]  /*8f2a0*/  LOP3.LUT R161, R161, 0xffff, RZ, 0xc0, !PT ;  /* 0x0000ffffa1a17812 */ /* 0x000fe400078ec0ff */
[----:B------:R-:W-:Y:S02]  /*8f2b0*/  LOP3.LUT R156, R156, 0xffff, RZ, 0xc0, !PT ;  /* 0x0000ffff9c9c7812 */ /* 0x000fe400078ec0ff */
[--C-:B------:R-:W-:Y:S02]  /*8f2c0*/  PRMT R153, R153, 0x3340, R0.reuse ;  /* 0x0000334099997816 */ /* 0x100fe40000000000 */
[--C-:B------:R-:W-:Y:S02]  /*8f2d0*/  PRMT R154, R154, 0x3340, R0.reuse ;  /* 0x000033409a9a7816 */ /* 0x100fe40000000000 */
[----:B------:R-:W-:Y:S02]  /*8f2e0*/  PRMT R161, R155, 0x3340, R161 ;  /* 0x000033409ba17816 */ /* 0x000fe400000000a1 */
[----:B------:R-:W-:-:S02]  /*8f2f0*/  PRMT R155, R156, 0x3340, R0 ;  /* 0x000033409c9b7816 */ /* 0x000fc40000000000 */
[----:B------:R-:W-:Y:S02]  /*8f300*/  PRMT R152, R163, 0x5410, R153 ;  /* 0x00005410a3987816 */ /* 0x000fe40000000099 */
[----:B------:R-:W-:Y:S02]  /*8f310*/  PRMT R153, R162, 0x5410, R154 ;  /* 0x00005410a2997816 */ /* 0x000fe4000000009a */
[----:B------:R-:W-:Y:S02]  /*8f320*/  PRMT R154, R161, 0x5410, R155 ;  /* 0x00005410a19a7816 */ /* 0x000fe4000000009b */
[----:B------:R-:W-:Y:S02]  /*8f330*/  SHF.R.S32.HI R155, RZ, 0x1f, R177 ;  /* 0x0000001fff9b7819 */ /* 0x000fe400000114b1 */
[----:B0-----:R-:W-:Y:S02]  /*8f340*/  IADD3 R10, P2, R177, R2, RZ ;  /* 0x00000002b10a7210 */ /* 0x001fe40007f5e0ff */
[----:B------:R-:W-:-:S02]  /*8f350*/  F2FP.SATFINITE.E5M2.F32.PACK_AB_MERGE_C R159, R247, R246, RZ ;  /* 0x000000f6f79f723e */ /* 0x000fc400048060ff */
[----:B------:R-:W3:Y:S01]  /*8f360*/  LDL.LU R246, [R1+0x141c] ;  /* 0x00141c0001f67983 */ /* 0x000ee20000300800 */
[----:B------:R-:W-:Y:S01]  /*8f370*/  IMAD.X R11, R155, 0x1, R13, P2 ;  /* 0x000000019b0b7824 */ /* 0x000fe200010e060d */
[----:B------:R-:W-:Y:S02]  /*8f380*/  F2FP.SATFINITE.E5M2.F32.PACK_AB_MERGE_C R158, R12, R248, RZ ;  /* 0x000000f80c9e723e */ /* 0x000fe400048060ff */
[----:B------:R-:W3:Y:S01]  /*8f390*/  LDL.LU R247, [R1+0x46cc] ;  /* 0x0046cc0001f77983 */ /* 0x000ee20000300800 */
[----:B------:R-:W-:-:S03]  /*8f3a0*/  PRMT R152, R152, 0x5210, R9 ;  /* 0x0000521098987816 */ /* 0x000fc60000000009 */
[----:B------:R-:W3:Y:S04]  /*8f3b0*/  LDL.LU R248, [R1+0xe10] ;  /* 0x000e100001f87983 */ /* 0x000ee80000300800 */
[----:B------:R-:W3:Y:S04]  /*8f3c0*/  LDL.LU R12, [R1+0x1418] ;  /* 0x00141800010c7983 */ /* 0x000ee80000300800 */
[----:B------:R-:W3:Y:S04]  /*8f3d0*/  LDL.LU R9, [R1+0x4698] ;  /* 0x0046980001097983 */ /* 0x000ee80000300800 */
[----:B------:R0:W-:Y:S01]  /*8f3e0*/  STL.64 [R1+0x14c8], R10 ;  /* 0x0014c80a01007387 */ /* 0x0001e20000100a00 */
[----:B------:R-:W-:-:S03]  /*8f3f0*/  PRMT R154, R154, 0x5210, R14 ;  /* 0x000052109a9a7816 */ /* 0x000fc6000000000e */
[----:B0-----:R-:W3:Y:S04]  /*8f400*/  LDL.LU R10, [R1+0x1020] ;  /* 0x00102000010a7983 */ /* 0x001ee80000300800 */
[----:B------:R-:W3:Y:S04]  /*8f410*/  LDL.LU R11, [R1+0x4694] ;  /* 0x00469400010b7983 */ /* 0x000ee80000300800 */
[----:B------:R-:W3:Y:S01]  /*8f420*/  LDL.LU R14, [R1+0x101c] ;  /* 0x00101c00010e7983 */ /* 0x000ee20000300800 */
[----:B------:R-:W-:Y:S02]  /*8f430*/  IADD3 R18, P2, R177, R0, RZ ;  /* 0x00000000b1127210 */ /* 0x000fe40007f5e0ff */
[----:B------:R-:W-:-:S03]  /*8f440*/  PRMT R153, R153, 0x5210, R16 ;  /* 0x0000521099997816 */ /* 0x000fc60000000010 */
[----:B------:R-:W-:Y:S01]  /*8f450*/  IMAD.X R19, R155, 0x1, R7, P2 ;  /* 0x000000019b137824 */ /* 0x000fe200010e0607 */
[----:B------:R-:W-:-:S05]  /*8f460*/  IADD3 R16, P2, R177, R6, RZ ;  /* 0x00000006b1107210 */ /* 0x000fca0007f5e0ff */
[----:B------:R-:W-:Y:S01]  /*8f470*/  IMAD.X R17, R155, 0x1, R5, P2 ;  /* 0x000000019b117824 */ /* 0x000fe200010e0605 */
[----:B------:R-:W-:Y:S04]  /*8f480*/  STL.64 [R1+0x14c0], R18 ;  /* 0x0014c01201007387 */ /* 0x000fe80000100a00 */
[----:B------:R0:W-:Y:S02]  /*8f490*/  STL.64 [R1+0x14b8], R16 ;  /* 0x0014b81001007387 */ /* 0x0001e40000100a00 */
[----:B0-----:R-:W-:-:S05]  /*8f4a0*/  IADD3 R16, P2, R177, R4, RZ ;  /* 0x00000004b1107210 */ /* 0x001fca0007f5e0ff */
[----:B------:R-:W-:-:S05]  /*8f4b0*/  IMAD.X R17, R155, 0x1, R3, P2 ;  /* 0x000000019b117824 */ /* 0x000fca00010e0603 */
[----:B------:R-:W-:Y:S01]  /*8f4c0*/  STL.64 [R1+0x14b0], R16 ;  /* 0x0014b01001007387 */ /* 0x000fe20000100a00 */
[----:B------:R-:W-:Y:S06]  /*8f4d0*/  BAR.SYNC.DEFER_BLOCKING 0x0 ;  /* 0x0000000000007b1d */ /* 0x000fec0000010000 */
[----:B------:R-:W0:Y:S01]  /*8f4e0*/  LDS.128 R16, [R8] ;  /* 0x0000000008107984 */ /* 0x000e220000000c00 */
[----:B------:R-:W-:Y:S02]  /*8f4f0*/  SHF.R.U32.HI R156, RZ, 0x8, R173 ;  /* 0x00000008ff9c7819 */ /* 0x000fe400000116ad */
[----:B------:R-:W-:-:S02]  /*8f500*/  SHF.R.U32.HI R164, RZ, 0x8, R170 ;  /* 0x00000008ffa47819 */ /* 0x000fc400000116aa */
[----:B------:R-:W-:Y:S02]  /*8f510*/  SHF.R.U32.HI R165, RZ, 0x8, R172 ;  /* 0x00000008ffa57819 */ /* 0x000fe400000116ac */
[----:B------:R-:W-:Y:S02]  /*8f520*/  LOP3.LUT R156, R156, 0xffff, RZ, 0xc0, !PT ;  /* 0x0000ffff9c9c7812 */ /* 0x000fe400078ec0ff */
[----:B------:R-:W-:Y:S02]  /*8f530*/  LOP3.LUT R164, R164, 0xffff, RZ, 0xc0, !PT ;  /* 0x0000ffffa4a47812 */ /* 0x000fe400078ec0ff */
[----:B------:R-:W-:Y:S02]  /*8f540*/  LOP3.LUT R165, R165, 0xffff, RZ, 0xc0, !PT ;  /* 0x0000ffffa5a57812 */ /* 0x000fe400078ec0ff */
[----:B------:R-:W-:Y:S02]  /*8f550*/  PRMT R164, R156, 0x3340, R164 ;  /* 0x000033409ca47816 */ /* 0x000fe400000000a4 */
[----:B------:R-:W-:-:S04]  /*8f560*/  PRMT R156, R165, 0x3340, R0 ;  /* 0x00003340a59c7816 */ /* 0x000fc80000000000 */
[----:B------:R-:W-:-:S04]  /*8f570*/  PRMT R156, R164, 0x5410, R156 ;  /* 0x00005410a49c7816 */ /* 0x000fc8000000009c */
[----:B------:R-:W-:Y:S01]  /*8f580*/  PRMT R155, R156, 0x5210, R15 ;  /* 0x000052109c9b7816 */ /* 0x000fe2000000000f */
[----:B------:R-:W-:Y:S06]  /*8f590*/  BAR.SYNC.DEFER_BLOCKING 0x0 ;  /* 0x0000000000007b1d */ /* 0x000fec0000010000 */
[----:B0-----:R-:W-:Y:S04]  /*8f5a0*/  STL.64 [R1+0xa10], R16 ;  /* 0x000a101001007387 */ /* 0x001fe80000100a00 */
[----:B------:R-:W-:Y:S04]  /*8f5b0*/  STL.64 [R1+0xa18], R18 ;  /* 0x000a181201007387 */ /* 0x000fe80000100a00 */
[----:B------:R-:W3:Y:S04]  /*8f5c0*/  LDL.LU R234, [R1+0xa68] ;  /* 0x000a680001ea7983 */ /* 0x000ee80000300800 */
[----:B------:R-:W3:Y:S04]  /*8f5d0*/  LDL.LU R235, [R1+0xa6c] ;  /* 0x000a6c0001eb7983 */ /* 0x000ee80000300800 */
[----:B------:R-:W3:Y:S04]  /*8f5e0*/  LDL.LU R236, [R1+0xa70] ;  /* 0x000a700001ec7983 */ /* 0x000ee80000300800 */
[----:B------:R-:W3:Y:S04]  /*8f5f0*/  LDL.LU R237, [R1+0xa74] ;  /* 0x000a740001ed7983 */ /* 0x000ee80000300800 */
[----:B------:R2:W-:Y:S04]  /*8f600*/  STSM.16.M88.4 [R222], R152 ;  /* 0x00000098de007844 */ /* 0x0005e80000000200 */
[----:B------:R-:W3:Y:S04]  /*8f610*/  LDL.LU R238, [R1+0xa78] ;  /* 0x000a780001ee7983 */ /* 0x000ee80000300800 */
[----:B------:R-:W3:Y:S01]  /*8f620*/  LDL.LU R239, [R1+0xa7c] ;  /* 0x000a7c0001ef7983 */ /* 0x000ee20000300800 */
[----:B------:R-:W-:Y:S01]  /*8f630*/  BAR.SYNC.DEFER_BLOCKING 0x0 ;  /* 0x0000000000007b1d */ /* 0x000fe20000010000 */
[----:B----4-:R-:W-:-:S05]  /*8f640*/  LOP3.LUT R174, R244, 0xffff, RZ, 0xc0, !PT ;  /* 0x0000fffff4ae7812 */ /* 0x010fca00078ec0ff */
[----:B------:R-:W0:Y:S01]  /*8f650*/  LDS.128 R16, [R8] ;  /* 0x0000000008107984 */ /* 0x000e220000000c00 */
[----:B--2---:R-:W-:-:S03]  /*8f660*/  F2FP.SATFINITE.E5M2.F32.PACK_AB_MERGE_C R154, R241, R240, RZ ;  /* 0x000000f0f19a723e */ /* 0x004fc600048060ff */
[----:B------:R-:W2:Y:S04]  /*8f670*/  LDL.LU R240, [R1+0xa80] ;  /* 0x000a800001f07983 */ /* 0x000ea80000300800 */
[----:B------:R-:W2:Y:S01]  /*8f680*/  LDL.LU R241, [R1+0xa84] ;  /* 0x000a840001f17983 */ /* 0x000ea20000300800 */
[----:B---3--:R-:W-:-:S03]  /*8f690*/  F2FP.SATFINITE.E5M2.F32.PACK_AB_MERGE_C R153, R243, R242, RZ ;  /* 0x000000f2f399723e */ /* 0x008fc600048060ff */
[----:B------:R-:W3:Y:S01]  /*8f6a0*/  LDL.LU R242, [R1+0xa88] ;  /* 0x000a880001f27983 */ /* 0x000ee20000300800 */
[----:B------:R-:W-:-:S03]  /*8f6b0*/  LOP3.LUT R172, R245, 0xffff, RZ, 0xc0, !PT ;  /* 0x0000fffff5ac7812 */ /* 0x000fc600078ec0ff */
[----:B------:R-:W3:Y:S04]  /*8f6c0*/  LDL.LU R243, [R1+0xa8c] ;  /* 0x000a8c0001f37983 */ /* 0x000ee80000300800 */
[----:B------:R-:W4:Y:S04]  /*8f6d0*/  LDL.LU R244, [R1+0xa90] ;  /* 0x000a900001f47983 */ /* 0x000f280000300800 */
[----:B------:R-:W4:Y:S01]  /*8f6e0*/  LDL.LU R245, [R1+0xa94] ;  /* 0x000a940001f57983 */ /* 0x000f220000300800 */
[----:B------:R-:W-:-:S03]  /*8f6f0*/  LOP3.LUT R170, R246, 0xffff, RZ, 0xc0, !PT ;  /* 0x0000fffff6aa7812 */ /* 0x000fc600078ec0ff */
        /* <DEDUP_REMOVED lines=15> */
[----:B------:R-:W-:Y:S02]  /*8f7f0*/  PRMT R152, R172, 0x3340, R0 ;  /* 0x00003340ac987816 */ /* 0x000fe40000000000 */
[----:B------:R-:W-:Y:S02]  /*8f800*/  PRMT R162, R174, 0x3340, R170 ;  /* 0x00003340aea27816 */ /* 0x000fe400000000aa */
[----:B------:R-:W-:Y:S02]  /*8f810*/  PRMT R161, R164, 0x3340, R163 ;  /* 0x00003340a4a17816 */ /* 0x000fe400000000a3 */
[----:B------:R-:W-:Y:S02]  /*8f820*/  PRMT R162, R162, 0x5410, R152 ;  /* 0x00005410a2a27816 */ /* 0x000fe40000000098 */
[----:B------:R-:W-:Y:S02]  /*8f830*/  PRMT R152, R165, 0x3340, R0 ;  /* 0x00003340a5987816 */ /* 0x000fe40000000000 */
[----:B------:R-:W-:-:S02]  /*8f840*/  LOP3.LUT R167, R160, 0xffff, RZ, 0xc0, !PT ;  /* 0x0000ffffa0a77812 */ /* 0x000fc400078ec0ff */
[----:B------:R-:W-:Y:S02]  /*8f850*/  PRMT R161, R161, 0x5410, R152 ;  /* 0x00005410a1a17816 */ /* 0x000fe40000000098 */
[----:B------:R-:W-:Y:S02]  /*8f860*/  PRMT R152, R167, 0x3340, R0 ;  /* 0x00003340a7987816 */ /* 0x000fe40000000000 */
[----:B------:R-:W-:Y:S02]  /*8f870*/  PRMT R156, R168, 0x3340, R166 ;  /* 0x00003340a89c7816 */ /* 0x000fe400000000a6 */
[----:B------:R-:W-:Y:S02]  /*8f880*/  LOP3.LUT R171, R159, 0xffff, RZ, 0xc0, !PT ;  /* 0x0000ffff9fab7812 */ /* 0x000fe400078ec0ff */
[----:B------:R-:W-:Y:S02]  /*8f890*/  PRMT R156, R156, 0x5410, R152 ;  /* 0x000054109c9c7816 */ /* 0x000fe40000000098 */
[----:B------:R-:W-:-:S02]  /*8f8a0*/  PRMT R152, R171, 0x3340, R0 ;  /* 0x00003340ab987816 */ /* 0x000fc40000000000 */
[----:B------:R-:W-:Y:S02]  /*8f8b0*/  PRMT R155, R173, 0x3340, R169 ;  /* 0x00003340ad9b7816 */ /* 0x000fe400000000a9 */
[----:B------:R-:W-:Y:S02]  /*8f8c0*/  LOP3.LUT R175, R158, 0xffff, RZ, 0xc0, !PT ;  /* 0x0000ffff9eaf7812 */ /* 0x000fe400078ec0ff */
[----:B------:R-:W-:Y:S02]  /*8f8d0*/  PRMT R155, R155, 0x5410, R152 ;  /* 0x000054109b9b7816 */ /* 0x000fe40000000098 */
[----:B------:R-:W-:Y:S02]  /*8f8e0*/  LOP3.LUT R177, R157, 0xffff, RZ, 0xc0, !PT ;  /* 0x0000ffff9db17812 */ /* 0x000fe400078ec0ff */
[----:B------:R-:W-:Y:S02]  /*8f8f0*/  LOP3.LUT R176, R154, 0xffff, RZ, 0xc0, !PT ;  /* 0x0000ffff9ab07812 */ /* 0x000fe400078ec0ff */
[----:B------:R-:W-:-:S02]  /*8f900*/  LOP3.LUT R15, R153, 0xffff, RZ, 0xc0, !PT ;  /* 0x0000ffff990f7812 */ /* 0x000fc400078ec0ff */
[----:B------:R-:W-:Y:S02]  /*8f910*/  PRMT R152, R162, 0x4210, R175 ;  /* 0x00004210a2987816 */ /* 0x000fe400000000af */
        /* <DEDUP_REMOVED lines=11> */
[----:B0-----:R-:W-:-:S05]  /*8f9d0*/  IADD3 R16, P2, R180, R0, RZ ;  /* 0x00000000b4107210 */ /* 0x001fca0007f5e0ff */
[----:B------:R-:W-:Y:S01]  /*8f9e0*/  IMAD.X R17, R152, 0x1, R7, P2 ;  /* 0x0000000198117824 */ /* 0x000fe200010e0607 */
[----:B------:R-:W-:Y:S02]  /*8f9f0*/  F2FP.SATFINITE.E5M2.F32.PACK_AB_MERGE_C R19, R235, R234, RZ ;  /* 0x000000eaeb13723e */ /* 0x000fe400048060ff */
[----:B------:R-:W-:-:S03]  /*8fa00*/  F2FP.SATFINITE.E5M2.F32.PACK_AB_MERGE_C R18, R237, R236, RZ ;  /* 0x000000eced12723e */ /* 0x000fc600048060ff */
[----:B------:R0:W-:Y:S04]  /*8fa10*/  STL [R1+0x46e0], R19 ;  /* 0x0046e01301007387 */ /* 0x0001e80000100800 */
[----:B------:R-:W-:Y:S04]  /*8fa20*/  STL [R1+0x46d0], R18 ;  /* 0x0046d01201007387 */ /* 0x000fe80000100800 */
[----:B------:R1:W-:Y:S01]  /*8fa30*/  STL.64 [R1+0x14a0], R16 ;  /* 0x0014a01001007387 */ /* 0x0003e20000100a00 */
[----:B0-----:R-:W-:Y:S02]  /*8fa40*/  F2FP.SATFINITE.E5M2.F32.PACK_AB_MERGE_C R19, R239, R238, RZ ;  /* 0x000000eeef13723e */ /* 0x001fe400048060ff */
[----:B-1----:R-:W-:-:S03]  /*8fa50*/  IADD3 R16, P2, R180, R6, RZ ;  /* 0x00000006b4107210 */ /* 0x002fc60007f5e0ff */
[----:B------:R-:W-:Y:S02]  /*8fa60*/  STL [R1+0x46cc], R19 ;  /* 0x0046cc1301007387 */ /* 0x000fe40000100800 */
[----:B------:R-:W-:Y:S01]  /*8fa70*/  IMAD.X R17, R152, 0x1, R5, P2 ;  /* 0x0000000198117824 */ /* 0x000fe200010e0605 */
[----:B------:R-:W-:Y:S02]  /*8fa80*/  SHF.R.U32.HI R157, RZ, 0x8, R163 ;  /* 0x00000008ff9d7819 */ /* 0x000fe400000116a3 */
[----:B------:R-:W-:-:S04]  /*8fa90*/  SHF.R.U32.HI R163, RZ, 0x8, R170 ;  /* 0x00000008ffa37819 */ /* 0x000fc800000116aa */
[----:B------:R-:W-:Y:S02]  /*8faa0*/  LOP3.LUT R163, R163, 0xffff, RZ, 0xc0, !PT ;  /* 0x0000ffffa3a37812 */ /* 0x000fe400078ec0ff */
[----:B--2---:R-:W-:-:S05]  /*8fab0*/  F2FP.SATFINITE.E5M2.F32.PACK_AB_MERGE_C R18, R241, R240, RZ ;  /* 0x000000f0f112723e */ /* 0x004fca00048060ff */
[----:B------:R-:W-:Y:S04]  /*8fac0*/  STL [R1+0x46c0], R18 ;  /* 0x0046c01201007387 */ /* 0x000fe80000100800 */
[----:B------:R0:W-:Y:S02]  /*8fad0*/  STL.64 [R1+0x1498], R16 ;  /* 0x0014981001007387 */ /* 0x0001e40000100a00 */
[----:B0-----:R-:W-:-:S05]  /*8fae0*/  IADD3 R16, P2, R180, R4, RZ ;  /* 0x00000004b4107210 */ /* 0x001fca0007f5e0ff */
[----:B------:R-:W-:-:S05]  /*8faf0*/  IMAD.X R17, R152, 0x1, R3, P2 ;  /* 0x0000000198117824 */ /* 0x000fca00010e0603 */
[----:B------:R3:W-:Y:S01]  /*8fb00*/  STL.64 [R1+0x1490], R16 ;  /* 0x0014901001007387 */ /* 0x0007e20000100a00 */
[----:B------:R-:W-:Y:S02]  /*8fb10*/  SHF.R.S32.HI R152, RZ, 0x1f, R179 ;  /* 0x0000001fff987819 */ /* 0x000fe400000114b3 */
[----:B---3--:R-:W-:Y:S02]  /*8fb20*/  F2FP.SATFINITE.E5M2.F32.PACK_AB_MERGE_C R17, R243, R242, RZ ;  /* 0x000000f2f311723e */ /* 0x008fe400048060ff */
[----:B----4-:R-:W-:-:S03]  /*8fb30*/  F2FP.SATFINITE.E5M2.F32.PACK_AB_MERGE_C R16, R245, R244, RZ ;  /* 0x000000f4f510723e */ /* 0x010fc600048060ff */
[----:B------:R-:W-:Y:S04]  /*8fb40*/  STL [R1+0x46bc], R17 ;  /* 0x0046bc1101007387 */ /* 0x000fe80000100800 */
[----:B------:R0:W-:Y:S02]  /*8fb50*/  STL [R1+0x46b0], R16 ;  /* 0x0046b01001007387 */ /* 0x0001e40000100800 */
[----:B0-----:R-:W-:-:S05]  /*8fb60*/  IADD3 R16, P2, R179, R2, RZ ;  /* 0x00000002b3107210 */ /* 0x001fca0007f5e0ff */
[----:B------:R-:W-:-:S05]  /*8fb70*/  IMAD.X R17, R152, 0x1, R13, P2 ;  /* 0x0000000198117824 */ /* 0x000fca00010e060d */
[----:B------:R0:W-:Y:S01]  /*8fb80*/  STL.64 [R1+0x1478], R16 ;  /* 0x0014781001007387 */ /* 0x0001e20000100a00 */
[----:B------:R-:W-:Y:S02]  /*8fb90*/  F2FP.SATFINITE.E5M2.F32.PACK_AB_MERGE_C R159, R10, R9, RZ ;  /* 0x000000090a9f723e */ /* 0x000fe400048060ff */
[----:B0-----:R-:W-:-:S05]  /*8fba0*/  IADD3 R16, P2, R179, R0, RZ ;  /* 0x00000000b3107210 */ /* 0x001fca0007f5e0ff */
[----:B------:R-:W-:Y:S01]  /*8fbb0*/  IMAD.X R17, R152, 0x1, R7, P2 ;  /* 0x0000000198117824 */ /* 0x000fe200010e0607 */
[----:B------:R-:W-:Y:S02]  /*8fbc0*/  IADD3 R10, P2, R179, R6, RZ ;  /* 0x00000006b30a7210 */ /* 0x000fe40007f5e0ff */
[----:B------:R-:W-:-:S03]  /*8fbd0*/  F2FP.SATFINITE.E5M2.F32.PACK_AB_MERGE_C R158, R14, R11, RZ ;  /* 0x0000000b0e9e723e */ /* 0x000fc600048060ff */
        /* <DEDUP_REMOVED lines=21> */
[----:B0-----:R-:W-:-:S03]  /*8fd30*/  IADD3 R10, P2, R178, R4, RZ ;  /* 0x00000004b20a7210 */ /* 0x001fc60007f5e0ff */
[----:B------:R-:W3:Y:S02]  /*8fd40*/  LDL.LU R242, [R1+0x68] ;  /* 0x0000680001f27983 */ /* 0x000ee40000300800 */
[----:B------:R-:W-:Y:S01]  /*8fd50*/  IMAD.X R11, R152, 0x1, R3, P2 ;  /* 0x00000001980b7824 */ /* 0x000fe200010e0603 */
[----:B------:R-:W-:Y:S02]  /*8fd60*/  SHF.R.U32.HI R153, RZ, 0x8, R164 ;  /* 0x00000008ff997819 */ /* 0x000fe400000116a4 */
[----:B------:R-:W-:Y:S02]  /*8fd70*/  SHF.R.U32.HI R154, RZ, 0x8, R165 ;  /* 0x00000008ff9a7819 */ /* 0x000fe400000116a5 */
[----:B------:R-:W-:Y:S01]  /*8fd80*/  SHF.R.U32.HI R155, RZ, 0x8, R168 ;  /* 0x00000008ff9b7819 */ /* 0x000fe200000116a8 */
[----:B------:R0:W-:Y:S01]  /*8fd90*/  STL.64 [R1+0x1480], R10 ;  /* 0x0014800a01007387 */ /* 0x0001e20000100a00 */
[----:B------:R-:W-:Y:S02]  /*8fda0*/  SHF.R.U32.HI R162, RZ, 0x8, R166 ;  /* 0x00000008ffa27819 */ /* 0x000fe400000116a6 */
[----:B------:R-:W-:Y:S01]  /*8fdb0*/  SHF.R.U32.HI R156, RZ, 0x8, R167 ;  /* 0x00000008ff9c7819 */ /* 0x000fe200000116a7 */
[----:B------:R-:W3:Y:S01]  /*8fdc0*/  LDL.LU R243, [R1+0x6c] ;  /* 0x00006c0001f37983 */ /* 0x000ee20000300800 */
[----:B------:R-:W-:-:S02]  /*8fdd0*/  LOP3.LUT R153, R153, 0xffff, RZ, 0xc0, !PT ;  /* 0x0000ffff99997812 */ /* 0x000fc400078ec0ff */
[----:B------:R-:W-:Y:S01]  /*8fde0*/  LOP3.LUT R157, R157, 0xffff, RZ, 0xc0, !PT ;  /* 0x0000ffff9d9d7812 */ /* 0x000fe200078ec0ff */
[----:B------:R-:W4:Y:S01]  /*8fdf0*/  LDL.LU R244, [R1+0x47fc] ;  /* 0x0047fc0001f47983 */ /* 0x000f220000300800 */
[----:B------:R-:W-:Y:S02]  /*8fe00*/  LOP3.LUT R154, R154, 0xffff, RZ, 0xc0, !PT ;  /* 0x0000ffff9a9a7812 */ /* 0x000fe400078ec0ff */
[----:B------:R-:W-:Y:S01]  /*8fe10*/  LOP3.LUT R155, R155, 0xffff, RZ, 0xc0, !PT ;  /* 0x0000ffff9b9b7812 */ /* 0x000fe200078ec0ff */
[----:B------:R-:W3:Y:S01]  /*8fe20*/  LDL.LU R245, [R1+0xe1c] ;  /* 0x000e1c0001f57983 */ /* 0x000ee20000300800 */
[----:B------:R-:W-:Y:S02]  /*8fe30*/  LOP3.LUT R162, R162, 0xffff, RZ, 0xc0, !PT ;  /* 0x0000ffffa2a27812 */ /* 0x000fe400078ec0ff */
[----:B------:R-:W-:Y:S02]  /*8fe40*/  LOP3.LUT R156, R156, 0xffff, RZ, 0xc0, !PT ;  /* 0x0000ffff9c9c7812 */ /* 0x000fe400078ec0ff */
[----:B------:R-:W-:-:S02]  /*8fe50*/  PRMT R157, R153, 0x3340, R157 ;  /* 0x00003340999d7816 */ /* 0x000fc4000000009d */
[----:B------:R-:W-:Y:S02]  /*8fe60*/  PRMT R154, R154, 0x3340, R0 ;  /* 0x000033409a9a7816 */ /* 0x000fe40000000000 */
[----:B------:R-:W-:Y:S02]  /*8fe70*/  PRMT R162, R155, 0x3340, R162 ;  /* 0x000033409ba27816 */ /* 0x000fe400000000a2 */
[----:B------:R-:W-:Y:S02]  /*8fe80*/  PRMT R155, R156, 0x3340, R0 ;  /* 0x000033409c9b7816 */ /* 0x000fe40000000000 */
[----:B------:R-:W-:Y:S02]  /*8fe90*/  PRMT R157, R157, 0x5410, R154 ;  /* 0x000054109d9d7816 */ /* 0x000fe4000000009a */
[----:B------:R-:W-:Y:S02]  /*8fea0*/  PRMT R154, R162, 0x5410, R155 ;  /* 0x00005410a29a7816 */ /* 0x000fe4000000009b */
[----:B------:R-:W-:-:S02]  /*8feb0*/  SHF.R.S32.HI R155, RZ, 0x1f, R181 ;  /* 0x0000001fff9b7819 */ /* 0x000fc400000114b5 */
[----:B0-----:R-:W-:Y:S02]  /*8fec0*/  IADD3 R10, P2, R181, R2, RZ ;  /* 0x00000002b50a7210 */ /* 0x001fe40007f5e0ff */
[----:B------:R-:W-:Y:S02]  /*8fed0*/  F2FP.SATFINITE.E5M2.F32.PACK_AB_MERGE_C R161, R247, R246, RZ ;  /* 0x000000f6f7a1723e */ /* 0x000fe400048060ff */
[----:B------:R-:W3:Y:S01]  /*8fee0*/  LDL.LU R246, [R1+0x1424] ;  /* 0x0014240001f67983 */ /* 0x000ee20000300800 */
[----:B------:R-:W-:Y:S01]  /*8fef0*/  IMAD.X R11, R155, 0x1, R13, P2 ;  /* 0x000000019b0b7824 */ /* 0x000fe200010e060d */
[----:B------:R-:W-:Y:S02]  /*8ff00*/  F2FP.SATFINITE.E5M2.F32.PACK_AB_MERGE_C R160, R12, R248, RZ ;  /* 0x000000f80ca0723e */ /* 0x000fe400048060ff */
[----:B------:R-:W3:Y:S04]  /*8ff10*/  LDL.LU R247, [R1+0x47f4] ;  /* 0x0047f40001f77983 */ /* 0x000ee80000300800 */
[----:B------:R-:W3:Y:S04]  /*8ff20*/  LDL.LU R248, [R1+0xe18] ;  /* 0x000e180001f87983 */ /* 0x000ee80000300800 */
[----:B------:R-:W3:Y:S04]  /*8ff30*/  LDL.LU R12, [R1+0x1420] ;  /* 0x00142000010c7983 */ /* 0x000ee80000300800 */
[----:B------:R-:W3:Y:S04]  /*8ff40*/  LDL.LU R9, [R1+0x46a8] ;  /* 0x0046a80001097983 */ /* 0x000ee80000300800 */
[----:B------:R0:W-:Y:S04]  /*8ff50*/  STL.64 [R1+0x1448], R10 ;  /* 0x0014480a01007387 */ /* 0x0001e80000100a00 */
[----:B0-----:R-:W3:Y:S04]  /*8ff60*/  LDL.LU R10, [R1+0x1028] ;  /* 0x00102800010a7983 */ /* 0x001ee80000300800 */
[----:B------:R-:W3:Y:S04]  /*8ff70*/  LDL.LU R11, [R1+0x46a4] ;  /* 0x0046a400010b7983 */ /* 0x000ee80000300800 */
[----:B------:R-:W3:Y:S01]  /*8ff80*/  LDL.LU R14, [R1+0x1024] ;  /* 0x00102400010e7983 */ /* 0x000ee20000300800 */
[----:B------:R-:W-:-:S05]  /*8ff90*/  IADD3 R16, P2, R181, R0, RZ ;  /* 0x00000000b5107210 */ /* 0x000fca0007f5e0ff */
[----:B------:R-:W-:-:S05]  /*8ffa0*/  IMAD.X R17, R155, 0x1, R7, P2 ;  /* 0x000000019b117824 */ /* 0x000fca00010e0607 */
[----:B------:R0:W-:Y:S02]  /*8ffb0*/  STL.64 [R1+0x1440], R16 ;  /* 0x0014401001007387 */ /* 0x0001e40000100a00 */
[----:B0-----:R-:W-:-:S05]  /*8ffc0*/  IADD3 R16, P2, R181, R6, RZ ;  /* 0x00000006b5107210 */ /* 0x001fca0007f5e0ff */
[----:B------:R-:W-:-:S05]  /*8ffd0*/  IMAD.X R17, R155, 0x1, R5, P2 ;  /* 0x000000019b117824 */ /* 0x000fca00010e0605 */
        /* <DEDUP_REMOVED lines=9> */
[----:B------:R-:W-:Y:S02]  /*90070*/  SHF.R.U32.HI R165, RZ, 0x8, R171 ;  /* 0x00000008ffa57819 */ /* 0x000fe400000116ab */
[----:B------:R-:W-:Y:S02]  /*90080*/  LOP3.LUT R156, R156, 0xffff, RZ, 0xc0, !PT ;  /* 0x0000ffff9c9c7812 */ /* 0x000fe400078ec0ff */
[----:B------:R-:W-:Y:S02]  /*90090*/  LOP3.LUT R164, R164, 0xffff, RZ, 0xc0, !PT ;  /* 0x0000ffffa4a47812 */ /* 0x000fe400078ec0ff */
[----:B------:R-:W-:Y:S02]  /*900a0*/  LOP3.LUT R153, R153, 0xffff, RZ, 0xc0, !PT ;  /* 0x0000ffff99997812 */ /* 0x000fe400078ec0ff */
[----:B------:R-:W-:-:S02]  /*900b0*/  LOP3.LUT R165, R165, 0xffff, RZ, 0xc0, !PT ;  /* 0x0000ffffa5a57812 */ /* 0x000fc400078ec0ff */
[----:B------:R-:W-:Y:S02]  /*900c0*/  PRMT R164, R156, 0x3340, R164 ;  /* 0x000033409ca47816 */ /* 0x000fe400000000a4 */
[--C-:B------:R-:W-:Y:S02]  /*900d0*/  PRMT R153, R153, 0x3340, R0.reuse ;  /* 0x0000334099997816 */ /* 0x100fe40000000000 */
[----:B------:R-:W-:Y:S02]  /*900e0*/  PRMT R156, R165, 0x3340, R0 ;  /* 0x00003340a59c7816 */ /* 0x000fe40000000000 */
[----:B------:R-:W-:Y:S02]  /*900f0*/  PRMT R152, R163, 0x5410, R153 ;  /* 0x00005410a3987816 */ /* 0x000fe40000000099 */
[----:B------:R-:W-:Y:S02]  /*90100*/  PRMT R156, R164, 0x5410, R156 ;  /* 0x00005410a49c7816 */ /* 0x000fe4000000009c */
[----:B------:R-:W-:-:S02]  /*90110*/  PRMT R152, R152, 0x5210, R175 ;  /* 0x0000521098987816 */ /* 0x000fc400000000af */
[----:B------:R-:W-:Y:S02]  /*90120*/  PRMT R153, R157, 0x5210, R177 ;  /* 0x000052109d997816 */ /* 0x000fe400000000b1 */
[----:B------:R-:W-:Y:S01]  /*90130*/  PRMT R154, R154, 0x5210, R176 ;  /* 0x000052109a9a7816 */ /* 0x000fe200000000b0 */
[----:B0-----:R-:W-:Y:S04]  /*90140*/  STL.64 [R1+0x860], R16 ;  /* 0x0008601001007387 */ /* 0x001fe80000100a00 */
[----:B------:R-:W-:Y:S01]  /*90150*/  STL.64 [R1+0x868], R18 ;  /* 0x0008681201007387 */ /* 0x000fe20000100a00 */
        /* <DEDUP_REMOVED lines=18> */
[----:B------:R-:W-:-:S03]  /*90280*/  LOP3.LUT R169, R245, 0xffff, RZ, 0xc0, !PT ;  /* 0x0000fffff5a97812 */ /* 0x000fc600078ec0ff */
        /* <DEDUP_REMOVED lines=60> */
[----:B--2---:R-:W-:-:S05]  /*90650*/  F2FP.SATFINITE.E5M2.F32.PACK_AB_MERGE_C R15, R241, R240, RZ ;  /* 0x000000f0f10f723e */ /* 0x004fca00048060ff */
[----:B------:R-:W-:Y:S04]  /*90660*/  STL [R1+0x469c], R15 ;  /* 0x00469c0f01007387 */ /* 0x000fe80000100800 */
[----:B------:R0:W-:Y:S02]  /*90670*/  STL.64 [R1+0x1418], R16 ;  /* 0x0014181001007387 */ /* 0x0001e40000100a00 */
[----:B0-----:R-:W-:-:S05]  /*90680*/  IADD3 R16, P2, R184, R4, RZ ;  /* 0x00000004b8107210 */ /* 0x001fca0007f5e0ff */
[----:B------:R-:W-:-:S05]  /*90690*/  IMAD.X R17, R152, 0x1, R3, P2 ;  /* 0x0000000198117824 */ /* 0x000fca00010e0603 */
[----:B------:R3:W-:Y:S01]  /*906a0*/  STL.64 [R1+0x1410], R16 ;  /* 0x0014101001007387 */ /* 0x0007e20000100a00 */
[----:B------:R-:W-:Y:S02]  /*906b0*/  SHF.R.S32.HI R152, RZ, 0x1f, R183 ;  /* 0x0000001fff987819 */ /* 0x000fe400000114b7 */
[----:B---3--:R-:W-:-:S05]  /*906c0*/  F2FP.SATFINITE.E5M2.F32.PACK_AB_MERGE_C R16, R243, R242, RZ ;  /* 0x000000f2f310723e */ /* 0x008fca00048060ff */
[----:B------:R0:W-:Y:S01]  /*906d0*/  STL [R1+0x46a0], R16 ;  /* 0x0046a01001007387 */ /* 0x0001e20000100800 */
[----:B----4-:R-:W-:Y:S02]  /*906e0*/  F2FP.SATFINITE.E5M2.F32.PACK_AB_MERGE_C R15, R245, R244, RZ ;  /* 0x000000f4f50f723e */ /* 0x010fe400048060ff */
[----:B0-----:R-:W-:-:S03]  /*906f0*/  IADD3 R16, P2, R183, R2, RZ ;  /* 0x00000002b7107210 */ /* 0x001fc60007f5e0ff */
[----:B------:R-:W-:Y:S02]  /*90700*/  STL [R1+0x4698], R15 ;  /* 0x0046980f01007387 */ /* 0x000fe40000100800 */
        /* <DEDUP_REMOVED lines=36> */
[----:B------:R-:W-:-:S03]  /*90950*/  LOP3.LUT R154, R154, 0xffff, RZ, 0xc0, !PT ;  /* 0x0000ffff9a9a7812 */ /* 0x000fc600078ec0ff */
[----:B------:R-:W3:Y:S01]  /*90960*/  LDL.LU R243, [R1+0x7c] ;  /* 0x00007c0001f37983 */ /* 0x000ee20000300800 */
[----:B------:R-:W-:Y:S02]  /*90970*/  LOP3.LUT R157, R157, 0xffff, RZ, 0xc0, !PT ;  /* 0x0000ffff9d9d7812 */ /* 0x000fe400078ec0ff */
[----:B------:R-:W-:Y:S01]  /*90980*/  LOP3.LUT R155, R155, 0xffff, RZ, 0xc0, !PT ;  /* 0x0000ffff9b9b7812 */ /* 0x000fe200078ec0ff */
[----:B------:R-:W4:Y:S01]  /*90990*/  LDL.LU R244, [R1+0x4808] ;  /* 0x0048080001f47983 */ /* 0x000f220000300800 */
[----:B------:R-:W-:Y:S02]  /*909a0*/  PRMT R157, R154, 0x3340, R157 ;  /* 0x000033409a9d7816 */ /* 0x000fe4000000009d */
[----:B------:R-:W-:Y:S01]  /*909b0*/  PRMT R155, R155, 0x3340, R0 ;  /* 0x000033409b9b7816 */ /* 0x000fe20000000000 */
[----:B------:R-:W3:Y:S01]  /*909c0*/  LDL.LU R245, [R1+0xe24] ;  /* 0x000e240001f57983 */ /* 0x000ee20000300800 */
[----:B0-----:R-:W-:Y:S02]  /*909d0*/  IADD3 R10, P2, R185, R2, RZ ;  /* 0x00000002b90a7210 */ /* 0x001fe40007f5e0ff */
[----:B------:R-:W-:-:S02]  /*909e0*/  PRMT R157, R157, 0x5410, R155 ;  /* 0x000054109d9d7816 */ /* 0x000fc4000000009b */
[----:B------:R-:W-:Y:S02]  /*909f0*/  SHF.R.S32.HI R155, RZ, 0x1f, R185 ;  /* 0x0000001fff9b7819 */ /* 0x000fe400000114b9 */
[----:B------:R-:W-:Y:S02]  /*90a00*/  F2FP.SATFINITE.E5M2.F32.PACK_AB_MERGE_C R161, R247, R246, RZ ;  /* 0x000000f6f7a1723e */ /* 0x000fe400048060ff */
[----:B------:R-:W3:Y:S01]  /*90a10*/  LDL.LU R246, [R1+0x4628] ;  /* 0x0046280001f67983 */ /* 0x000ee20000300800 */
[----:B------:R-:W-:Y:S01]  /*90a20*/  IMAD.X R11, R155, 0x1, R13, P2 ;  /* 0x000000019b0b7824 */ /* 0x000fe200010e060d */
[----:B------:R-:W-:Y:S02]  /*90a30*/  IADD3 R14, P2, R185, R0, RZ ;  /* 0x00000000b90e7210 */ /* 0x000fe40007f5e0ff */
[----:B------:R-:W-:Y:S01]  /*90a40*/  F2FP.SATFINITE.E5M2.F32.PACK_AB_MERGE_C R160, R12, R248, RZ ;  /* 0x000000f80ca0723e */ /* 0x000fe200048060ff */
[----:B------:R-:W3:Y:S04]  /*90a50*/  LDL.LU R247, [R1+0x4804] ;  /* 0x0048040001f77983 */ /* 0x000ee80000300800 */
[----:B------:R-:W3:Y:S01]  /*90a60*/  LDL.LU R248, [R1+0xe20] ;  /* 0x000e200001f87983 */ /* 0x000ee20000300800 */
[----:B------:R-:W-:-:S03]  /*90a70*/  IMAD.X R15, R155, 0x1, R7, P2 ;  /* 0x000000019b0f7824 */ /* 0x000fc600010e0607 */
[----:B------:R-:W3:Y:S04]  /*90a80*/  LDL.LU R12, [R1+0x1634] ;  /* 0x00163400010c7983 */ /* 0x000ee80000300800 */
[----:B------:R-:W3:Y:S04]  /*90a90*/  LDL.LU R9, [R1+0x47e8] ;  /* 0x0047e80001097983 */ /* 0x000ee80000300800 */
[----:B------:R0:W-:Y:S04]  /*90aa0*/  STL.64 [R1+0x13c8], R10 ;  /* 0x0013c80a01007387 */ /* 0x0001e80000100a00 */
[----:B0-----:R-:W3:Y:S04]  /*90ab0*/  LDL.LU R10, [R1+0x1030] ;  /* 0x00103000010a7983 */ /* 0x001ee80000300800 */
[----:B------:R-:W3:Y:S04]  /*90ac0*/  LDL.LU R11, [R1+0x47e4] ;  /* 0x0047e400010b7983 */ /* 0x000ee80000300800 */
[----:B------:R0:W-:Y:S04]  /*90ad0*/  STL.64 [R1+0x13c0], R14 ;  /* 0x0013c00e01007387 */ /* 0x0001e80000100a00 */
[----:B0-----:R-:W3:Y:S01]  /*90ae0*/  LDL.LU R14, [R1+0x102c] ;  /* 0x00102c00010e7983 */ /* 0x001ee20000300800 */
[----:B------:R-:W-:-:S05]  /*90af0*/  IADD3 R16, P2, R185, R6, RZ ;  /* 0x00000006b9107210 */ /* 0x000fca0007f5e0ff */
[----:B------:R-:W-:-:S05]  /*90b00*/  IMAD.X R17, R155, 0x1, R5, P2 ;  /* 0x000000019b117824 */ /* 0x000fca00010e0605 */
[----:B------:R0:W-:Y:S02]  /*90b10*/  STL.64 [R1+0x13b8], R16 ;  /* 0x0013b81001007387 */ /* 0x0001e40000100a00 */
[----:B0-----:R-:W-:-:S05]  /*90b20*/  IADD3 R16, P2, R185, R4, RZ ;  /* 0x00000004b9107210 */ /* 0x001fca0007f5e0ff */
[----:B------:R-:W-:-:S05]  /*90b30*/  IMAD.X R17, R155, 0x1, R3, P2 ;  /* 0x000000019b117824 */ /* 0x000fca00010e0603 */
[----:B------:R-:W-:Y:S01]  /*90b40*/  STL.64 [R1+0x13b0], R16 ;  /* 0x0013b01001007387 */ /* 0x000fe20000100a00 */
[----:B------:R-:W-:Y:S01]  /*90b50*/  BAR.SYNC.DEFER_BLOCKING 0x0 ;  /* 0x0000000000007b1d */ /* 0x000fe20000010000 */
[----:B------:R-:W-:-:S05]  /*90b60*/  SHF.R.U32.HI R153, RZ, 0x8, R166 ;  /* 0x00000008ff997819 */ /* 0x000fca00000116a6 */
[----:B------:R-:W0:Y:S01]  /*90b70*/  LDS.128 R16, [R8] ;  /* 0x0000000008107984 */ /* 0x000e220000000c00 */
[----:B------:R-:W-:Y:S02]  /*90b80*/  SHF.R.U32.HI R163, RZ, 0x8, R163 ;  /* 0x00000008ffa37819 */ /* 0x000fe400000116a3 */
[----:B------:R-:W-:Y:S02]  /*90b90*/  LOP3.LUT R153, R153, 0xffff, RZ, 0xc0, !PT ;  /* 0x0000ffff99997812 */ /* 0x000fe400078ec0ff */
[----:B------:R-:W-:Y:S02]  /*90ba0*/  LOP3.LUT R163, R163, 0xffff, RZ, 0xc0, !PT ;  /* 0x0000ffffa3a37812 */ /* 0x000fe400078ec0ff */
[----:B------:R-:W-:Y:S02]  /*90bb0*/  SHF.R.U32.HI R156, RZ, 0x8, R173 ;  /* 0x00000008ff9c7819 */ /* 0x000fe400000116ad */
[----:B------:R-:W-:Y:S02]  /*90bc0*/  PRMT R163, R153, 0x3340, R163 ;  /* 0x0000334099a37816 */ /* 0x000fe400000000a3 */
[----:B------:R-:W-:-:S02]  /*90bd0*/  SHF.R.U32.HI R153, RZ, 0x8, R169 ;  /* 0x00000008ff997819 */ /* 0x000fc400000116a9 */
[----:B------:R-:W-:Y:S02]  /*90be0*/  SHF.R.U32.HI R164, RZ, 0x8, R170 ;  /* 0x00000008ffa47819 */ /* 0x000fe400000116aa */
[----:B------:R-:W-:Y:S02]  /*90bf0*/  SHF.R.U32.HI R154, RZ, 0x8, R174 ;  /* 0x00000008ff9a7819 */ /* 0x000fe400000116ae */
[----:B------:R-:W-:Y:S02]  /*90c00*/  SHF.R.U32.HI R165, RZ, 0x8, R172 ;  /* 0x00000008ffa57819 */ /* 0x000fe400000116ac */
[----:B------:R-:W-:Y:S02]  /*90c10*/  LOP3.LUT R153, R153, 0xffff, RZ, 0xc0, !PT ;  /* 0x0000ffff99997812 */ /* 0x000fe400078ec0ff */
[----:B------:R-:W-:Y:S02]  /*90c20*/  LOP3.LUT R156, R156, 0xffff, RZ, 0xc0, !PT ;  /* 0x0000ffff9c9c7812 */ /* 0x000fe400078ec0ff */
[----:B------:R-:W-:-:S02]  /*90c30*/  LOP3.LUT R164, R164, 0xffff, RZ, 0xc0, !PT ;  /* 0x0000ffffa4a47812 */ /* 0x000fc400078ec0ff */
[----:B------:R-:W-:Y:S02]  /*90c40*/  LOP3.LUT R154, R154, 0xffff, RZ, 0xc0, !PT ;  /* 0x0000ffff9a9a7812 */ /* 0x000fe400078ec0ff */
[----:B------:R-:W-:Y:S02]  /*90c50*/  LOP3.LUT R165, R165, 0xffff, RZ, 0xc0, !PT ;  /* 0x0000ffffa5a57812 */ /* 0x000fe400078ec0ff */
[----:B------:R-:W-:Y:S02]  /*90c60*/  PRMT R153, R153, 0x3340, R0 ;  /* 0x0000334099997816 */ /* 0x000fe40000000000 */
[----:B------:R-:W-:Y:S02]  /*90c70*/  PRMT R164, R156, 0x3340, R164 ;  /* 0x000033409ca47816 */ /* 0x000fe400000000a4 */
[--C-:B------:R-:W-:Y:S02]  /*90c80*/  PRMT R154, R154, 0x3340, R0.reuse ;  /* 0x000033409a9a7816 */ /* 0x100fe40000000000 */
[----:B------:R-:W-:-:S02]  /*90c90*/  PRMT R156, R165, 0x3340, R0 ;  /* 0x00003340a59c7816 */ /* 0x000fc40000000000 */
[----:B------:R-:W-:Y:S01]  /*90ca0*/  PRMT R152, R163, 0x5410, R153 ;  /* 0x00005410a3987816 */ /* 0x000fe20000000099 */
[----:B0-----:R-:W-:Y:S01]  /*90cb0*/  STL.64 [R1+0x840], R16 ;  /* 0x0008401001007387 */ /* 0x001fe20000100a00 */
[----:B------:R-:W-:-:S03]  /*90cc0*/  PRMT R153, R162, 0x5410, R154 ;  /* 0x00005410a2997816 */ /* 0x000fc6000000009a */
[----:B------:R-:W-:Y:S01]  /*90cd0*/  STL.64 [R1+0x848], R18 ;  /* 0x0008481201007387 */ /* 0x000fe20000100a00 */
[----:B------:R-:W-:Y:S01]  /*90ce0*/  BAR.SYNC.DEFER_BLOCKING 0x0 ;  /* 0x0000000000007b1d */ /* 0x000fe20000010000 */
[----:B------:R-:W-:-:S05]  /*90cf0*/  PRMT R156, R164, 0x5410, R156 ;  /* 0x00005410a49c7816 */ /* 0x000fca000000009c */
[----:B------:R-:W3:Y:S04]  /*90d00*/  LDL.LU R234, [R1+0xac8] ;  /* 0x000ac80001ea7983 */ /* 0x000ee80000300800 */
[----:B------:R-:W3:Y:S04]  /*90d10*/  LDL.LU R235, [R1+0xacc] ;  /* 0x000acc0001eb7983 */ /* 0x000ee80000300800 */
[----:B------:R-:W3:Y:S01]  /*90d20*/  LDL.LU R236, [R1+0xad0] ;  /* 0x000ad00001ec7983 */ /* 0x000ee20000300800 */
[----:B------:R-:W-:-:S03]  /*90d30*/  PRMT R152, R152, 0x5210, R175 ;  /* 0x0000521098987816 */ /* 0x000fc600000000af */
[----:B------:R-:W3:Y:S01]  /*90d40*/  LDL.LU R237, [R1+0xad4] ;  /* 0x000ad40001ed7983 */ /* 0x000ee20000300800 */
[----:B------:R-:W-:Y:S02]  /*90d50*/  PRMT R153, R153, 0x5210, R177 ;  /* 0x0000521099997816 */ /* 0x000fe400000000b1 */
[----:B------:R-:W-:Y:S01]  /*90d60*/  PRMT R154, R157, 0x5210, R176 ;  /* 0x000052109d9a7816 */ /* 0x000fe200000000b0 */
[----:B------:R-:W3:Y:S01]  /*90d70*/  LDL.LU R238, [R1+0xad8] ;  /* 0x000ad80001ee7983 */ /* 0x000ee20000300800 */
[----:B------:R-:W-:-:S03]  /*90d80*/  PRMT R155, R156, 0x5210, R178 ;  /* 0x000052109c9b7816 */ /* 0x000fc600000000b2 */
[----:B------:R-:W3:Y:S04]  /*90d90*/  LDL.LU R239, [R1+0xadc] ;  /* 0x000adc0001ef7983 */ /* 0x000ee80000300800 */
[----:B------:R2:W-:Y:S01]  /*90da0*/  STSM.16.M88.4 [R222], R152 ;  /* 0x00000098de007844 */ /* 0x0005e20000000200 */
        /* <DEDUP_REMOVED lines=12> */
[----:B------:R-:W-:Y:S02]  /*90e70*/  LOP3.LUT R163, R246, 0xffff, RZ, 0xc0, !PT ;  /* 0x0000fffff6a37812 */ /* 0x000fe400078ec0ff */
[----:B------:R-:W-:Y:S01]  /*90e80*/  LOP3.LUT R174, R247, 0xffff, RZ, 0xc0, !PT ;  /* 0x0000fffff7ae7812 */ /* 0x000fe200078ec0ff */
        /* <DEDUP_REMOVED lines=91> */
[----:B------:R0:W-:Y:S01]  /*91440*/  STL.64 [R1+0x1360], R10 ;  /* 0x0013600a01007387 */ /* 0x0001e20000100a00 */
[----:B------:R-:W-:Y:S02]  /*91450*/  SHF.R.U32.HI R155, RZ, 0x8, R165 ;  /* 0x00000008ff9b7819 */ /* 0x000fe400000116a5 */
[----:B0-----:R-:W-:-:S05]  /*91460*/  IADD3 R10, P2, R186, R6, RZ ;  /* 0x00000006ba0a7210 */ /* 0x001fca0007f5e0ff */
[----:B------:R-:W-:Y:S01]  /*91470*/  IMAD.X R11, R152, 0x1, R5, P2 ;  /* 0x00000001980b7824 */ /* 0x000fe200010e0605 */
[----:B------:R-:W-:-:S04]  /*91480*/  LOP3.LUT R155, R155, 0xffff, RZ, 0xc0, !PT ;  /* 0x0000ffff9b9b7812 */ /* 0x000fc800078ec0ff */
[----:B------:R0:W-:Y:S01]  /*91490*/  STL.64 [R1+0x1358], R10 ;  /* 0x0013580a01007387 */ /* 0x0001e20000100a00 */
[----:B------:R-:W-:-:S03]  /*914a0*/  PRMT R155, R155, 0x3340, R0 ;  /* 0x000033409b9b7816 */ /* 0x000fc60000000000 */
[----:B------:R-:W2:Y:S01]  /*914b0*/  LDL.LU R240, [R1+0x80] ;  /* 0x0000800001f07983 */ /* 0x000ea20000300800 */
[----:B0-----:R-:W-:-:S03]  /*914c0*/  IADD3 R10, P2, R186, R4, RZ ;  /* 0x00000004ba0a7210 */ /* 0x001fc60007f5e0ff */
[----:B------:R-:W2:Y:S02]  /*914d0*/  LDL.LU R241, [R1+0x84] ;  /* 0x0000840001f17983 */ /* 0x000ea40000300800 */
[----:B------:R-:W-:Y:S02]  /*914e0*/  IMAD.X R11, R152, 0x1, R3, P2 ;  /* 0x00000001980b7824 */ /* 0x000fe400010e0603 */
[----:B------:R-:W3:Y:S01]  /*914f0*/  LDL.LU R242, [R1+0x88] ;  /* 0x0000880001f27983 */ /* 0x000ee20000300800 */
[----:B------:R-:W-:Y:S02]  /*91500*/  PRMT R157, R157, 0x5410, R155 ;  /* 0x000054109d9d7816 */ /* 0x000fe4000000009b */
[----:B------:R-:W-:Y:S01]  /*91510*/  SHF.R.S32.HI R155, RZ, 0x1f, R189 ;  /* 0x0000001fff9b7819 */ /* 0x000fe200000114bd */
[----:B------:R0:W-:Y:S01]  /*91520*/  STL.64 [R1+0x1350], R10 ;  /* 0x0013500a01007387 */ /* 0x0001e20000100a00 */
[----:B------:R-:W-:-:S03]  /*91530*/  F2FP.SATFINITE.E5M2.F32.PACK_AB_MERGE_C R161, R247, R246, RZ ;  /* 0x000000f6f7a1723e */ /* 0x000fc600048060ff */
[----:B------:R-:W3:Y:S01]  /*91540*/  LDL.LU R243, [R1+0x8c] ;  /* 0x00008c0001f37983 */ /* 0x000ee20000300800 */
[----:B------:R-:W-:-:S03]  /*91550*/  F2FP.SATFINITE.E5M2.F32.PACK_AB_MERGE_C R160, R12, R248, RZ ;  /* 0x000000f80ca0723e */ /* 0x000fc600048060ff */
[----:B------:R-:W4:Y:S01]  /*91560*/  LDL.LU R244, [R1+0x482c] ;  /* 0x00482c0001f47983 */ /* 0x000f220000300800 */
[----:B0-----:R-:W-:-:S03]  /*91570*/  IADD3 R10, P2, R189, R2, RZ ;  /* 0x00000002bd0a7210 */ /* 0x001fc60007f5e0ff */
[----:B------:R-:W4:Y:S02]  /*91580*/  LDL.LU R245, [R1+0xe2c] ;  /* 0x000e2c0001f57983 */ /* 0x000f240000300800 */
[----:B------:R-:W-:Y:S02]  /*91590*/  IMAD.X R11, R155, 0x1, R13, P2 ;  /* 0x000000019b0b7824 */ /* 0x000fe400010e060d */
[----:B------:R-:W4:Y:S01]  /*915a0*/  LDL.LU R246, [R1+0x4630] ;  /* 0x0046300001f67983 */ /* 0x000f220000300800 */
[----:B------:R-:W-:-:S03]  /*915b0*/  IADD3 R14, P2, R189, R0, RZ ;  /* 0x00000000bd0e7210 */ /* 0x000fc60007f5e0ff */
[----:B------:R-:W4:Y:S04]  /*915c0*/  LDL.LU R247, [R1+0x4830] ;  /* 0x0048300001f77983 */ /* 0x000f280000300800 */
[----:B------:R-:W4:Y:S01]  /*915d0*/  LDL.LU R248, [R1+0xe28] ;  /* 0x000e280001f87983 */ /* 0x000f220000300800 */
[----:B------:R-:W-:-:S03]  /*915e0*/  IMAD.X R15, R155, 0x1, R7, P2 ;  /* 0x000000019b0f7824 */ /* 0x000fc600010e0607 */
[----:B------:R-:W4:Y:S04]  /*915f0*/  LDL.LU R12, [R1+0x462c] ;  /* 0x00462c00010c7983 */ /* 0x000f280000300800 */
[----:B------:R-:W2:Y:S04]  /*91600*/  LDL.LU R9, [R1+0x47f0] ;  /* 0x0047f00001097983 */ /* 0x000ea80000300800 */
[----:B------:R0:W-:Y:S04]  /*91610*/  STL.64 [R1+0x1348], R10 ;  /* 0x0013480a01007387 */ /* 0x0001e80000100a00 */
[----:B0-----:R-:W4:Y:S04]  /*91620*/  LDL.LU R10, [R1+0x1038] ;  /* 0x00103800010a7983 */ /* 0x001f280000300800 */
[----:B------:R-:W4:Y:S04]  /*91630*/  LDL.LU R11, [R1+0x47ec] ;  /* 0x0047ec00010b7983 */ /* 0x000f280000300800 */
[----:B------:R0:W-:Y:S04]  /*91640*/  STL.64 [R1+0x1340], R14 ;  /* 0x0013400e01007387 */ /* 0x0001e80000100a00 */
[----:B0-----:R-:W4:Y:S01]  /*91650*/  LDL.LU R14, [R1+0x1034] ;  /* 0x00103400010e7983 */ /* 0x001f220000300800 */
[----:B------:R-:W-:-:S05]  /*91660*/  IADD3 R16, P2, R189, R6, RZ ;  /* 0x00000006bd107210 */ /* 0x000fca0007f5e0ff */
        /* <DEDUP_REMOVED lines=20> */
[----:B------:R-:W-:Y:S01]  /*917b0*/  SHF.R.U32.HI R153, RZ, 0x8, R168 ;  /* 0x00000008ff997819 */ /* 0x000fe200000116a8 */
[----:B0-----:R-:W-:Y:S04]  /*917c0*/  STL.64 [R1+0x820], R16 ;  /* 0x0008201001007387 */ /* 0x001fe80000100a00 */
[----:B------:R-:W-:Y:S04]  /*917d0*/  STL.64 [R1+0x828], R18 ;  /* 0x0008281201007387 */ /* 0x000fe80000100a00 */
[----:B------:R-:W4:Y:S04]  /*917e0*/  LDL.LU R234, [R1+0xaf8] ;  /* 0x000af80001ea7983 */ /* 0x000f280000300800 */
[----:B------:R-:W4:Y:S01]  /*917f0*/  LDL.LU R235, [R1+0xafc] ;  /* 0x000afc0001eb7983 */ /* 0x000f220000300800 */
[----:B------:R-:W-:Y:S01]  /*91800*/  SHF.R.U32.HI R156, RZ, 0x8, R171 ;  /* 0x00000008ff9c7819 */ /* 0x000fe200000116ab */
[----:B------:R-:W-:Y:S01]  /*91810*/  BAR.SYNC.DEFER_BLOCKING 0x0 ;  /* 0x0000000000007b1d */ /* 0x000fe20000010000 */
[----:B------:R-:W-:-:S02]  /*91820*/  SHF.R.U32.HI R164, RZ, 0x8, R169 ;  /* 0x00000008ffa47819 */ /* 0x000fc400000116a9 */
[----:B------:R-:W-:Y:S02]  /*91830*/  SHF.R.U32.HI R165, RZ, 0x8, R170 ;  /* 0x00000008ffa57819 */ /* 0x000fe400000116aa */
[----:B------:R-:W-:Y:S02]  /*91840*/  LOP3.LUT R153, R153, 0xffff, RZ, 0xc0, !PT ;  /* 0x0000ffff99997812 */ /* 0x000fe400078ec0ff */
[----:B------:R-:W-:Y:S01]  /*91850*/  LOP3.LUT R156, R156, 0xffff, RZ, 0xc0, !PT ;  /* 0x0000ffff9c9c7812 */ /* 0x000fe200078ec0ff */
[----:B------:R-:W4:Y:S01]  /*91860*/  LDL.LU R236, [R1+0xb00] ;  /* 0x000b000001ec7983 */ /* 0x000f220000300800 */
[----:B------:R-:W-:Y:S02]  /*91870*/  LOP3.LUT R164, R164, 0xffff, RZ, 0xc0, !PT ;  /* 0x0000ffffa4a47812 */ /* 0x000fe400078ec0ff */
[----:B------:R-:W-:Y:S01]  /*91880*/  LOP3.LUT R165, R165, 0xffff, RZ, 0xc0, !PT ;  /* 0x0000ffffa5a57812 */ /* 0x000fe200078ec0ff */
[----:B------:R-:W4:Y:S01]  /*91890*/  LDL.LU R237, [R1+0xb04] ;  /* 0x000b040001ed7983 */ /* 0x000f220000300800 */
[----:B------:R-:W-:-:S02]  /*918a0*/  PRMT R153, R153, 0x3340, R0 ;  /* 0x0000334099997816 */ /* 0x000fc40000000000 */
[----:B------:R-:W-:Y:S01]  /*918b0*/  PRMT R164, R156, 0x3340, R164 ;  /* 0x000033409ca47816 */ /* 0x000fe200000000a4 */
[----:B------:R-:W4:Y:S01]  /*918c0*/  LDL.LU R238, [R1+0xb08] ;  /* 0x000b080001ee7983 */ /* 0x000f220000300800 */
[----:B------:R-:W-:Y:S02]  /*918d0*/  PRMT R156, R165, 0x3340, R0 ;  /* 0x00003340a59c7816 */ /* 0x000fe40000000000 */
[----:B------:R-:W-:Y:S01]  /*918e0*/  PRMT R152, R163, 0x5410, R153 ;  /* 0x00005410a3987816 */ /* 0x000fe20000000099 */
[----:B------:R-:W4:Y:S01]  /*918f0*/  LDL.LU R239, [R1+0xb0c] ;  /* 0x000b0c0001ef7983 */ /* 0x000f220000300800 */
[----:B------:R-:W-:Y:S02]  /*91900*/  PRMT R153, R162, 0x5410, R154 ;  /* 0x00005410a2997816 */ /* 0x000fe4000000009a */
[----:B------:R-:W-:Y:S02]  /*91910*/  PRMT R156, R164, 0x5410, R156 ;  /* 0x00005410a49c7816 */ /* 0x000fe4000000009c */
[----:B------:R-:W-:-:S02]  /*91920*/  PRMT R152, R152, 0x5210, R175 ;  /* 0x0000521098987816 */ /* 0x000fc400000000af */
[----:B------:R-:W-:Y:S02]  /*91930*/  PRMT R153, R153, 0x5210, R177 ;  /* 0x0000521099997816 */ /* 0x000fe400000000b1 */
[----:B------:R-:W-:Y:S02]  /*91940*/  PRMT R154, R157, 0x5210, R176 ;  /* 0x000052109d9a7816 */ /* 0x000fe400000000b0 */
[----:B------:R-:W-:-:S05]  /*91950*/  PRMT R155, R156, 0x5210, R178 ;  /* 0x000052109c9b7816 */ /* 0x000fca00000000b2 */
[----:B------:R0:W-:Y:S01]  /*91960*/  STSM.16.M88.4 [R222], R152 ;  /* 0x00000098de007844 */ /* 0x0001e20000000200 */
[----:B------:R-:W-:Y:S01]  /*91970*/  BAR.SYNC.DEFER_BLOCKING 0x0 ;  /* 0x0000000000007b1d */ /* 0x000fe20000010000 */
[----:B--2---:R-:W-:-:S05]  /*91980*/  LOP3.LUT R174, R9, 0xffff, RZ, 0xc0, !PT ;  /* 0x0000ffff09ae7812 */ /* 0x004fca00078ec0ff */
[----:B------:R-:W1:Y:S01]  /*91990*/  LDS.128 R16, [R8] ;  /* 0x0000000008107984 */ /* 0x000e620000000c00 */
[----:B0-----:R-:W-:Y:S02]  /*919a0*/  F2FP.SATFINITE.E5M2.F32.PACK_AB_MERGE_C R154, R241, R240, RZ ;  /* 0x000000f0f19a723e */ /* 0x001fe400048060ff */
[----:B---3--:R-:W-:Y:S01]  /*919b0*/  F2FP.SATFINITE.E5M2.F32.PACK_AB_MERGE_C R153, R243, R242, RZ ;  /* 0x000000f2f399723e */ /* 0x008fe200048060ff */
[----:B------:R-:W2:Y:S01]  /*919c0*/  LDL.LU R240, [R1+0xb10] ;  /* 0x000b100001f07983 */ /* 0x000ea20000300800 */
[----:B----4-:R-:W-:-:S03]  /*919d0*/  LOP3.LUT R170, R244, 0xffff, RZ, 0xc0, !PT ;  /* 0x0000fffff4aa7812 */ /* 0x010fc600078ec0ff */
[----:B------:R-:W2:Y:S01]  /*919e0*/  LDL.LU R241, [R1+0xb14] ;  /* 0x000b140001f17983 */ /* 0x000ea20000300800 */
[----:B------:R-:W-:-:S03]  /*919f0*/  LOP3.LUT R171, R245, 0xffff, RZ, 0xc0, !PT ;  /* 0x0000fffff5ab7812 */ /* 0x000fc600078ec0ff */
[----:B------:R-:W3:Y:S01]  /*91a00*/  LDL.LU R242, [R1+0xb18] ;  /* 0x000b180001f27983 */ /* 0x000ee20000300800 */
[----:B------:R-:W-:-:S03]  /*91a10*/  LOP3.LUT R168, R246, 0xffff, RZ, 0xc0, !PT ;  /* 0x0000fffff6a87812 */ /* 0x000fc600078ec0ff */
[----:B------:R-:W3:Y:S01]  /*91a20*/  LDL.LU R243, [R1+0xb1c] ;  /* 0x000b1c0001f37983 */ /* 0x000ee20000300800 */
[----:B------:R-:W-:-:S03]  /*91a30*/  LOP3.LUT R164, R247, 0xffff, RZ, 0xc0, !PT ;  /* 0x0000fffff7a47812 */ /* 0x000fc600078ec0ff */
[----:B------:R-:W4:Y:S01]  /*91a40*/  LDL.LU R244, [R1+0xb20] ;  /* 0x000b200001f47983 */ /* 0x000f220000300800 */
[----:B------:R-:W-:-:S03]  /*91a50*/  LOP3.LUT R169, R248, 0xffff, RZ, 0xc0, !PT ;  /* 0x0000fffff8a97812 */ /* 0x000fc600078ec0ff */
[----:B------:R-:W4:Y:S01]  /*91a60*/  LDL.LU R245, [R1+0xb24] ;  /* 0x000b240001f57983 */ /* 0x000f220000300800 */
[----:B------:R-:W-:-:S03]  /*91a70*/  LOP3.LUT R163, R12, 0xffff, RZ, 0xc0, !PT ;  /* 0x0000ffff0ca37812 */ /* 0x000fc600078ec0ff */
[----:B------:R-:W4:Y:S01]  /*91a80*/  LDL.LU R246, [R1+0x890] ;  /* 0x0008900001f67983 */ /* 0x000f220000300800 */
[----:B------:R-:W-:-:S03]  /*91a90*/  LOP3.LUT R172, R10, 0xffff, RZ, 0xc0, !PT ;  /* 0x0000ffff0aac7812 */ /* 0x000fc600078ec0ff */
[----:B------:R-:W4:Y:S04]  /*91aa0*/  LDL.LU R247, [R1+0x894] ;  /* 0x0008940001f77983 */ /* 0x000f280000300800 */
[----:B------:R-:W4:Y:S04]  /*91ab0*/  LDL.LU R248, [R1+0x898] ;  /* 0x0008980001f87983 */ /* 0x000f280000300800 */
[----:B------:R-:W4:Y:S04]  /*91ac0*/  LDL.LU R12, [R1+0x89c] ;  /* 0x00089c00010c7983 */ /* 0x000f280000300800 */
[----:B------:R-:W2:Y:S01]  /*91ad0*/  LDL.LU R9, [R1+0x490] ;  /* 0x0004900001097983 */ /* 0x000ea20000300800 */
[----:B------:R-:W-:-:S03]  /*91ae0*/  LOP3.LUT R167, R11, 0xffff, RZ, 0xc0, !PT ;  /* 0x0000ffff0ba77812 */ /* 0x000fc600078ec0ff */
[----:B------:R-:W2:Y:S01]  /*91af0*/  LDL.LU R10, [R1+0x494] ;  /* 0x00049400010a7983 */ /* 0x000ea20000300800 */
[----:B------:R-:W-:-:S03]  /*91b00*/  LOP3.LUT R165, R14, 0xffff, RZ, 0xc0, !PT ;  /* 0x0000ffff0ea57812 */ /* 0x000fc600078ec0ff */
[----:B------:R-:W3:Y:S04]  /*91b10*/  LDL.LU R11, [R1+0x498] ;  /* 0x00049800010b7983 */ /* 0x000ee80000300800 */
[----:B------:R-:W3:Y:S01]  /*91b20*/  LDL.LU R14, [R1+0x49c] ;  /* 0x00049c00010e7983 */ /* 0x000ee20000300800 */
        /* <DEDUP_REMOVED lines=21> */
[----:B------:R-:W-:Y:S01]  /*91c80*/  PRMT R155, R155, 0x4210, R178 ;  /* 0x000042109b9b7816 */ /* 0x000fe200000000b2 */
[----:B------:R-:W-:Y:S06]  /*91c90*/  BAR.SYNC.DEFER_BLOCKING 0x0 ;  /* 0x0000000000007b1d */ /* 0x000fec0000010000 */
[----:B-1----:R0:W-:Y:S02]  /*91ca0*/  STL.64 [R1+0x810], R16 ;  /* 0x0008101001007387 */ /* 0x0021e40000100a00 */
[----:B0-----:R-:W-:-:S02]  /*91cb0*/  IADD3 R16, P2, R192, R2, RZ ;  /* 0x00000002c0107210 */ /* 0x001fc40007f5e0ff */
[----:B------:R0:W-:Y:S04]  /*91cc0*/  STSM.16.M88.4 [R222], R152 ;  /* 0x00000098de007844 */ /* 0x0001e80000000200 */
[----:B------:R-:W-:Y:S01]  /*91cd0*/  STL.64 [R1+0x818], R18 ;  /* 0x0008181201007387 */ /* 0x000fe20000100a00 */
[----:B0-----:R-:W-:-:S05]  /*91ce0*/  SHF.R.S32.HI R152, RZ, 0x1f, R192 ;  /* 0x0000001fff987819 */ /* 0x001fca00000114c0 */
[----:B------:R-:W-:-:S05]  /*91cf0*/  IMAD.X R17, R152, 0x1, R13, P2 ;  /* 0x0000000198117824 */ /* 0x000fca00010e060d */
[----:B------:R0:W-:Y:S01]  /*91d00*/  STL.64 [R1+0x1328], R16 ;  /* 0x0013281001007387 */ /* 0x0001e20000100a00 */
[----:B------:R-:W-:Y:S02]  /*91d10*/  F2FP.SATFINITE.E5M2.F32.PACK_AB_MERGE_C R15, R235, R234, RZ ;  /* 0x000000eaeb0f723e */ /* 0x000fe400048060ff */
[----:B0-----:R-:W-:-:S03]  /*91d20*/  IADD3 R16, P2, R192, R0, RZ ;  /* 0x00000000c0107210 */ /* 0x001fc60007f5e0ff */
[----:B------:R-:W-:Y:S02]  /*91d30*/  STL [R1+0x4670], R15 ;  /* 0x0046700f01007387 */ /* 0x000fe40000100800 */
[----:B------:R-:W-:-:S05]  /*91d40*/  IMAD.X R17, R152, 0x1, R7, P2 ;  /* 0x0000000198117824 */ /* 0x000fca00010e0607 */
[----:B------:R0:W-:Y:S02]  /*91d50*/  STL.64 [R1+0x1320], R16 ;  /* 0x0013201001007387 */ /* 0x0001e40000100a00 */
[----:B0-----:R-:W-:-:S05]  /*91d60*/  IADD3 R16, P2, R192, R6, RZ ;  /* 0x00000006c0107210 */ /* 0x001fca0007f5e0ff */
[----:B------:R-:W-:-:S05]  /*91d70*/  IMAD.X R17, R152, 0x1, R5, P2 ;  /* 0x0000000198117824 */ /* 0x000fca00010e0605 */
[----:B------:R0:W-:Y:S02]  /*91d80*/  STL.64 [R1+0x1318], R16 ;  /* 0x0013181001007387 */ /* 0x0001e40000100a00 */
[----:B0-----:R-:W-:-:S05]  /*91d90*/  IADD3 R16, P2, R192, R4, RZ ;  /* 0x00000004c0107210 */ /* 0x001fca0007f5e0ff */
[----:B------:R-:W-:Y:S01]  /*91da0*/  IMAD.X R17, R152, 0x1, R3, P2 ;  /* 0x0000000198117824 */ /* 0x000fe200010e0603 */
[----:B------:R-:W-:-:S04]  /*91db0*/  SHF.R.S32.HI R152, RZ, 0x1f, R191 ;  /* 0x0000001fff987819 */ /* 0x000fc800000114bf */
[----:B------:R0:W-:Y:S02]  /*91dc0*/  STL.64 [R1+0x1310], R16 ;  /* 0x0013101001007387 */ /* 0x0001e40000100a00 */
[----:B0-----:R-:W-:-:S05]  /*91dd0*/  IADD3 R16, P2, R191, R2, RZ ;  /* 0x00000002bf107210 */ /* 0x001fca0007f5e0ff */
[----:B------:R-:W-:-:S05]  /*91de0*/  IMAD.X R17, R152, 0x1, R13, P2 ;  /* 0x0000000198117824 */ /* 0x000fca00010e060d */
[----:B------:R0:W-:Y:S02]  /*91df0*/  STL.64 [R1+0x1308], R16 ;  /* 0x0013081001007387 */ /* 0x0001e40000100a00 */
[----:B0-----:R-:W-:-:S05]  /*91e00*/  IADD3 R16, P2, R191, R0, RZ ;  /* 0x00000000bf107210 */ /* 0x001fca0007f5e0ff */
[----:B------:R-:W-:-:S05]  /*91e10*/  IMAD.X R17, R152, 0x1, R7, P2 ;  /* 0x0000000198117824 */ /* 0x000fca00010e0607 */
[----:B------:R-:W-:Y:S01]  /*91e20*/  STL.64 [R1+0x1300], R16 ;  /* 0x0013001001007387 */ /* 0x000fe20000100a00 */
[----:B------:R-:W-:-:S04]  /*91e30*/  SHF.R.U32.HI R162, RZ, 0x8, R168 ;  /* 0x00000008ffa27819 */ /* 0x000fc800000116a8 */
[----:B------:R-:W-:Y:S02]  /*91e40*/  LOP3.LUT R162, R162, 0xffff, RZ, 0xc0, !PT ;  /* 0x0000ffffa2a27812 */ /* 0x000fe400078ec0ff */
[----:B------:R-:W-:Y:S02]  /*91e50*/  SHF.R.U32.HI R155, RZ, 0x8, R167 ;  /* 0x00000008ff9b7819 */ /* 0x000fe400000116a7 */
[----:B------:R-:W-:Y:S02]  /*91e60*/  SHF.R.U32.HI R156, RZ, 0x8, R165 ;  /* 0x00000008ff9c7819 */ /* 0x000fe400000116a5 */
[----:B------:R-:W-:Y:S02]  /*91e70*/  SHF.R.U32.HI R157, RZ, 0x8, R166 ;  /* 0x00000008ff9d7819 */ /* 0x000fe400000116a6 */
[----:B------:R-:W-:Y:S02]  /*91e80*/  LOP3.LUT R155, R155, 0xffff, RZ, 0xc0, !PT ;  /* 0x0000ffff9b9b7812 */ /* 0x000fe400078ec0ff */
[----:B------:R-:W-:-:S02]  /*91e90*/  LOP3.LUT R156, R156, 0xffff, RZ, 0xc0, !PT ;  /* 0x0000ffff9c9c7812 */ /* 0x000fc400078ec0ff */
[----:B------:R-:W-:Y:S02]  /*91ea0*/  LOP3.LUT R157, R157, 0xffff, RZ, 0xc0, !PT ;  /* 0x0000ffff9d9d7812 */ /* 0x000fe400078ec0ff */
[----:B------:R-:W-:Y:S02]  /*91eb0*/  PRMT R156, R155, 0x3340, R156 ;  /* 0x000033409b9c7816 */ /* 0x000fe4000000009c */
[----:B------:R-:W-:Y:S02]  /*91ec0*/  PRMT R155, R157, 0x3340, R0 ;  /* 0x000033409d9b7816 */ /* 0x000fe40000000000 */
[----:B--2---:R-:W-:Y:S02]  /*91ed0*/  F2FP.SATFINITE.E5M2.F32.PACK_AB_MERGE_C R159, R10, R9, RZ ;  /* 0x000000090a9f723e */ /* 0x004fe400048060ff */
[----:B------:R-:W-:Y:S02]  /*91ee0*/  IADD3 R10, P2, R191, R6, RZ ;  /* 0x00000006bf0a7210 */ /* 0x000fe40007f5e0ff */
[----:B---3--:R-:W-:-:S03]  /*91ef0*/  F2FP.SATFINITE.E5M2.F32.PACK_AB_MERGE_C R158, R14, R11, RZ ;  /* 0x0000000b0e9e723e */ /* 0x008fc600048060ff */
[----:B------:R-:W-:-:S05]  /*91f00*/  IMAD.X R11, R152, 0x1, R5, P2 ;  /* 0x00000001980b7824 */ /* 0x000fca00010e0605 */
        /* <DEDUP_REMOVED lines=16> */
[----:B------:R0:W-:Y:S01]  /*92010*/  STL.64 [R1+0x12d8], R10 ;  /* 0x0012d80a01007387 */ /* 0x0001e20000100a00 */
[----:B------:R-:W-:Y:S02]  /*92020*/  F2FP.SATFINITE.E5M2.F32.PACK_AB_MERGE_C R218, R241, R240, RZ ;  /* 0x000000f0f1da723e */ /* 0x000fe400048060ff */
[----:B------:R-:W-:Y:S01]  /*92030*/  F2FP.SATFINITE.E5M2.F32.PACK_AB_MERGE_C R217, R243, R242, RZ ;  /* 0x000000f2f3d9723e */ /* 0x000fe200048060ff */
[----:B------:R-:W2:Y:S01]  /*92040*/  LDL.LU R240, [R1+0x90] ;  /* 0x0000900001f07983 */ /* 0x000ea20000300800 */
[----:B------:R-:W-:-:S03]  /*92050*/  PRMT R156, R156, 0x5410, R155 ;  /* 0x000054109c9c7816 */ /* 0x000fc6000000009b */
[----:B------:R-:W2:Y:S01]  /*92060*/  LDL.LU R241, [R1+0x94] ;  /* 0x0000940001f17983 */ /* 0x000ea20000300800 */
[----:B0-----:R-:W-:-:S03]  /*92070*/  IADD3 R10, P2, R190, R4, RZ ;  /* 0x00000004be0a7210 */ /* 0x001fc60007f5e0ff */
[----:B------:R-:W3:Y:S02]  /*92080*/  LDL.LU R242, [R1+0x98] ;  /* 0x0000980001f27983 */ /* 0x000ee40000300800 */
[----:B------:R-:W-:Y:S01]  /*92090*/  IMAD.X R11, R152, 0x1, R3, P2 ;  /* 0x00000001980b7824 */ /* 0x000fe200010e0603 */
[----:B------:R-:W-:-:S04]  /*920a0*/  SHF.R.S32.HI R155, RZ, 0x1f, R193 ;  /* 0x0000001fff9b7819 */ /* 0x000fc800000114c1 */
[----:B------:R0:W-:Y:S01]  /*920b0*/  STL.64 [R1+0x12d0], R10 ;  /* 0x0012d00a01007387 */ /* 0x0001e20000100a00 */
[----:B----4-:R-:W-:-:S03]  /*920c0*/  F2FP.SATFINITE.E5M2.F32.PACK_AB_MERGE_C R220, R245, R244, RZ ;  /* 0x000000f4f5dc723e */ /* 0x010fc600048060ff */
[----:B------:R-:W3:Y:S01]  /*920d0*/  LDL.LU R243, [R1+0x9c] ;  /* 0x00009c0001f37983 */ /* 0x000ee20000300800 */
[----:B------:R-:W-:-:S03]  /*920e0*/  F2FP.SATFINITE.E5M2.F32.PACK_AB_MERGE_C R161, R247, R246, RZ ;  /* 0x000000f6f7a1723e */ /* 0x000fc600048060ff */
[----:B------:R-:W4:Y:S01]  /*920f0*/  LDL.LU R244, [R1+0x4874] ;  /* 0x0048740001f47983 */ /* 0x000f220000300800 */
[----:B0-----:R-:W-:-:S03]  /*92100*/  IADD3 R10, P2, R193, R2, RZ ;  /* 0x00000002c10a7210 */ /* 0x001fc60007f5e0ff */
[----:B------:R-:W3:Y:S01]  /*92110*/  LDL.LU R245, [R1+0xe34] ;  /* 0x000e340001f57983 */ /* 0x000ee20000300800 */
[----:B------:R-:W-:Y:S01]  /*92120*/  F2FP.SATFINITE.E5M2.F32.PACK_AB_MERGE_C R160, R12, R248, RZ ;  /* 0x000000f80ca0723e */ /* 0x000fe200048060ff */
[----:B------:R-:W-:Y:S02]  /*92130*/  IMAD.X R11, R155, 0x1, R13, P2 ;  /* 0x000000019b0b7824 */ /* 0x000fe400010e060d */
[----:B------:R-:W3:Y:S01]  /*92140*/  LDL.LU R246, [R1+0x463c] ;  /* 0x00463c0001f67983 */ /* 0x000ee20000300800 */
[----:B------:R-:W-:-:S03]  /*92150*/  IADD3 R14, P2, R193, R0, RZ ;  /* 0x00000000c10e7210 */ /* 0x000fc60007f5e0ff */
        /* <DEDUP_REMOVED lines=17> */
[----:B------:R-:W-:Y:S02]  /*92270*/  SHF.R.U32.HI R153, RZ, 0x8, R164 ;  /* 0x00000008ff997819 */ /* 0x000fe400000116a4 */
[----:B------:R-:W-:Y:S02]  /*92280*/  SHF.R.U32.HI R164, RZ, 0x8, R163 ;  /* 0x00000008ffa47819 */ /* 0x000fe400000116a3 */
[----:B------:R-:W-:Y:S01]  /*92290*/  LOP3.LUT R153, R153, 0xffff, RZ, 0xc0, !PT ;  /* 0x0000ffff99997812 */ /* 0x000fe200078ec0ff */
[----:B------:R-:W0:Y:S01]  /*922a0*/  LDS.128 R16, [R8] ;  /* 0x0000000008107984 */ /* 0x000e220000000c00 */
[----:B------:R-:W-:Y:S02]  /*922b0*/  LOP3.LUT R164, R164, 0xffff, RZ, 0xc0, !PT ;  /* 0x0000ffffa4a47812 */ /* 0x000fe400078ec0ff */
[----:B------:R-:W-:-:S02]  /*922c0*/  SHF.R.U32.HI R154, RZ, 0x8, R169 ;  /* 0x00000008ff9a7819 */ /* 0x000fc400000116a9 */
[----:B------:R-:W-:Y:S02]  /*922d0*/  PRMT R164, R153, 0x3340, R164 ;  /* 0x0000334099a47816 */ /* 0x000fe400000000a4 */
[----:B------:R-:W-:Y:S02]  /*922e0*/  SHF.R.U32.HI R153, RZ, 0x8, R171 ;  /* 0x00000008ff997819 */ /* 0x000fe400000116ab */
[----:B------:R-:W-:Y:S02]  /*922f0*/  SHF.R.U32.HI R157, RZ, 0x8, R174 ;  /* 0x00000008ff9d7819 */ /* 0x000fe400000116ae */
[----:B------:R-:W-:Y:S02]  /*92300*/  SHF.R.U32.HI R163, RZ, 0x8, R172 ;  /* 0x00000008ffa37819 */ /* 0x000fe400000116ac */
[----:B------:R-:W-:Y:S02]  /*92310*/  SHF.R.U32.HI R165, RZ, 0x8, R173 ;  /* 0x00000008ffa57819 */ /* 0x000fe400000116ad */
[----:B------:R-:W-:-:S02]  /*92320*/  LOP3.LUT R153, R153, 0xffff, RZ, 0xc0, !PT ;  /* 0x0000ffff99997812 */ /* 0x000fc400078ec0ff */
[----:B------:R-:W-:Y:S02]  /*92330*/  LOP3.LUT R154, R154, 0xffff, RZ, 0xc0, !PT ;  /* 0x0000ffff9a9a7812 */ /* 0x000fe400078ec0ff */
[----:B------:R-:W-:Y:S02]  /*92340*/  LOP3.LUT R157, R157, 0xffff, RZ, 0xc0, !PT ;  /* 0x0000ffff9d9d7812 */ /* 0x000fe400078ec0ff */
[----:B------:R-:W-:Y:S02]  /*92350*/  LOP3.LUT R163, R163, 0xffff, RZ, 0xc0, !PT ;  /* 0x0000ffffa3a37812 */ /* 0x000fe400078ec0ff */
[----:B------:R-:W-:Y:S02]  /*92360*/  LOP3.LUT R165, R165, 0xffff, RZ, 0xc0, !PT ;  /* 0x0000ffffa5a57812 */ /* 0x000fe400078ec0ff */
[--C-:B------:R-:W-:Y:S02]  /*92370*/  PRMT R153, R153, 0x3340, R0.reuse ;  /* 0x0000334099997816 */ /* 0x100fe40000000000 */
[----:B------:R-:W-:-:S02]  /*92380*/  PRMT R154, R154, 0x3340, R0 ;  /* 0x000033409a9a7816 */ /* 0x000fc40000000000 */
[----:B------:R-:W-:Y:S02]  /*92390*/  PRMT R163, R157, 0x3340, R163 ;  /* 0x000033409da37816 */ /* 0x000fe400000000a3 */
[----:B------:R-:W-:Y:S02]  /*923a0*/  PRMT R157, R165, 0x3340, R0 ;  /* 0x00003340a59d7816 */ /* 0x000fe40000000000 */
[----:B------:R-:W-:Y:S02]  /*923b0*/  PRMT R152, R162, 0x5410, R153 ;  /* 0x00005410a2987816 */ /* 0x000fe40000000099 */
[----:B------:R-:W-:Y:S02]  /*923c0*/  PRMT R153, R164, 0x5410, R154 ;  /* 0x00005410a4997816 */ /* 0x000fe4000000009a */
[----:B------:R-:W-:Y:S02]  /*923d0*/  PRMT R154, R163, 0x5410, R157 ;  /* 0x00005410a39a7816 */ /* 0x000fe4000000009d */
[----:B------:R-:W-:Y:S01]  /*923e0*/  PRMT R152, R152, 0x5210, R175 ;  /* 0x0000521098987816 */ /* 0x000fe200000000af */
[----:B0-----:R-:W-:Y:S01]  /*923f0*/  STL.64 [R1+0x800], R16 ;  /* 0x0008001001007387 */ /* 0x001fe20000100a00 */
[----:B------:R-:W-:-:S02]  /*92400*/  PRMT R153, R153, 0x5210, R177 ;  /* 0x0000521099997816 */ /* 0x000fc400000000b1 */
[----:B------:R-:W-:Y:S01]  /*92410*/  PRMT R154, R154, 0x5210, R176 ;  /* 0x000052109a9a7816 */ /* 0x000fe200000000b0 */
[----:B------:R-:W-:Y:S01]  /*92420*/  STL.64 [R1+0x808], R18 ;  /* 0x0008081201007387 */ /* 0x000fe20000100a00 */
[----:B------:R-:W-:Y:S01]  /*92430*/  BAR.SYNC.DEFER_BLOCKING 0x0 ;  /* 0x0000000000007b1d */ /* 0x000fe20000010000 */
[----:B------:R-:W-:Y:S02]  /*92440*/  PRMT R155, R156, 0x5210, R178 ;  /* 0x000052109c9b7816 */ /* 0x000fe400000000b2 */
[----:B------:R-:W-:Y:S02]  /*92450*/  F2FP.SATFINITE.E5M2.F32.PACK_AB_MERGE_C R216, R237, R236, RZ ;  /* 0x000000ecedd8723e */ /* 0x000fe400048060ff */
[----:B------:R-:W-:Y:S01]  /*92460*/  F2FP.SATFINITE.E5M2.F32.PACK_AB_MERGE_C R23, R239, R238, RZ ;  /* 0x000000eeef17723e */ /* 0x000fe200048060ff */
        /* <DEDUP_REMOVED lines=10> */
[----:B--2---:R-:W-:Y:S02]  /*92510*/  F2FP.SATFINITE.E5M2.F32.PACK_AB_MERGE_C R154, R241, R240, RZ ;  /* 0x000000f0f19a723e */ /* 0x004fe400048060ff */
[----:B---3--:R-:W-:Y:S01]  /*92520*/  F2FP.SATFINITE.E5M2.F32.PACK_AB_MERGE_C R153, R243, R242, RZ ;  /* 0x000000f2f399723e */ /* 0x008fe200048060ff */
[----:B------:R-:W2:Y:S01]  /*92530*/  LDL.LU R240, [R1+0xb40] ;  /* 0x000b400001f07983 */ /* 0x000ea20000300800 */
[----:B------:R-:W-:-:S03]  /*92540*/  LOP3.LUT R168, R245, 0xffff, RZ, 0xc0, !PT ;  /* 0x0000fffff5a87812 */ /* 0x000fc600078ec0ff */
        /* <DEDUP_REMOVED lines=13> */
[----:B------:R-:W4:Y:S01]  /*92620*/  LDL.LU R12, [R1+0x8ac] ;  /* 0x0008ac00010c7983 */ /* 0x000f220000300800 */
[----:B------:R-:W-:-:S03]  /*92630*/  LOP3.LUT R164, R10, 0xffff, RZ, 0xc0, !PT ;  /* 0x0000ffff0aa47812 */ /* 0x000fc600078ec0ff */
[----:B------:R-:W2:Y:S01]  /*92640*/  LDL.LU R9, [R1+0x4a0] ;  /* 0x0004a00001097983 */ /* 0x000ea20000300800 */
[----:B------:R-:W-:-:S03]  /*92650*/  LOP3.LUT R171, R11, 0xffff, RZ, 0xc0, !PT ;  /* 0x0000ffff0bab7812 */ /* 0x000fc600078ec0ff */
[----:B------:R-:W2:Y:S04]  /*92660*/  LDL.LU R10, [R1+0x4a4] ;  /* 0x0004a400010a7983 */ /* 0x000ea80000300800 */
[----:B------:R-:W3:Y:S01]  /*92670*/  LDL.LU R11, [R1+0x4a8] ;  /* 0x0004a800010b7983 */ /* 0x000ee20000300800 */
[----:B------:R-:W-:-:S03]  /*92680*/  LOP3.LUT R169, R14, 0xffff, RZ, 0xc0, !PT ;  /* 0x0000ffff0ea97812 */ /* 0x000fc600078ec0ff */
[----:B------:R-:W3:Y:S01]  /*92690*/  LDL.LU R14, [R1+0x4ac] ;  /* 0x0004ac00010e7983 */ /* 0x000ee20000300800 */
        /* <DEDUP_REMOVED lines=73> */
[----:B----4-:R-:W-:-:S03]  /*92b30*/  F2FP.SATFINITE.E5M2.F32.PACK_AB_MERGE_C R230, R245, R244, RZ ;  /* 0x000000f4f5e6723e */ /* 0x010fc600048060ff */
[----:B------:R-:W2:Y:S01]  /*92b40*/  LDL.LU R241, [R1+0xa4] ;  /* 0x0000a40001f17983 */ /* 0x000ea20000300800 */
[----:B0-----:R-:W-:-:S03]  /*92b50*/  IADD3 R10, P2, R194, R4, RZ ;  /* 0x00000004c20a7210 */ /* 0x001fc60007f5e0ff */
[----:B------:R-:W3:Y:S02]  /*92b60*/  LDL.LU R242, [R1+0xa8] ;  /* 0x0000a80001f27983 */ /* 0x000ee40000300800 */
[----:B------:R-:W-:Y:S01]  /*92b70*/  IMAD.X R11, R152, 0x1, R3, P2 ;  /* 0x00000001980b7824 */ /* 0x000fe200010e0603 */
[----:B------:R-:W-:-:S04]  /*92b80*/  LOP3.LUT R155, R155, 0xffff, RZ, 0xc0, !PT ;  /* 0x0000ffff9b9b7812 */ /* 0x000fc800078ec0ff */
[----:B------:R0:W-:Y:S01]  /*92b90*/  STL.64 [R1+0x1250], R10 ;  /* 0x0012500a01007387 */ /* 0x0001e20000100a00 */
[----:B------:R-:W-:-:S03]  /*92ba0*/  F2FP.SATFINITE.E5M2.F32.PACK_AB_MERGE_C R161, R247, R246, RZ ;  /* 0x000000f6f7a1723e */ /* 0x000fc600048060ff */
[----:B------:R-:W3:Y:S01]  /*92bb0*/  LDL.LU R243, [R1+0xac] ;  /* 0x0000ac0001f37983 */ /* 0x000ee20000300800 */
[----:B------:R-:W-:-:S03]  /*92bc0*/  F2FP.SATFINITE.E5M2.F32.PACK_AB_MERGE_C R160, R12, R248, RZ ;  /* 0x000000f80ca0723e */ /* 0x000fc600048060ff */
[----:B------:R-:W4:Y:S01]  /*92bd0*/  LDL.LU R244, [R1+0x489c] ;  /* 0x00489c0001f47983 */ /* 0x000f220000300800 */
[----:B------:R-:W-:-:S03]  /*92be0*/  PRMT R155, R155, 0x3340, R0 ;  /* 0x000033409b9b7816 */ /* 0x000fc60000000000 */
[----:B------:R-:W3:Y:S04]  /*92bf0*/  LDL.LU R245, [R1+0xe3c] ;  /* 0x000e3c0001f57983 */ /* 0x000ee80000300800 */
[----:B------:R-:W3:Y:S04]  /*92c00*/  LDL.LU R246, [R1+0x4644] ;  /* 0x0046440001f67983 */ /* 0x000ee80000300800 */
[----:B------:R-:W3:Y:S01]  /*92c10*/  LDL.LU R247, [R1+0x48a0] ;  /* 0x0048a00001f77983 */ /* 0x000ee20000300800 */
[----:B------:R-:W-:-:S03]  /*92c20*/  PRMT R157, R157, 0x5410, R155 ;  /* 0x000054109d9d7816 */ /* 0x000fc6000000009b */
[----:B------:R-:W3:Y:S01]  /*92c30*/  LDL.LU R248, [R1+0xe38] ;  /* 0x000e380001f87983 */ /* 0x000ee20000300800 */
[----:B------:R-:W-:-:S03]  /*92c40*/  SHF.R.S32.HI R155, RZ, 0x1f, R197 ;  /* 0x0000001fff9b7819 */ /* 0x000fc600000114c5 */
[----:B------:R-:W3:Y:S01]  /*92c50*/  LDL.LU R12, [R1+0x4640] ;  /* 0x00464000010c7983 */ /* 0x000ee20000300800 */
[----:B0-----:R-:W-:-:S03]  /*92c60*/  IADD3 R10, P2, R197, R2, RZ ;  /* 0x00000002c50a7210 */ /* 0x001fc60007f5e0ff */
[----:B------:R-:W3:Y:S02]  /*92c70*/  LDL.LU R9, [R1+0x4810] ;  /* 0x0048100001097983 */ /* 0x000ee40000300800 */
[----:B------:R-:W-:Y:S01]  /*92c80*/  IMAD.X R11, R155, 0x1, R13, P2 ;  /* 0x000000019b0b7824 */ /* 0x000fe200010e060d */
[----:B------:R-:W-:-:S04]  /*92c90*/  IADD3 R14, P2, R197, R0, RZ ;  /* 0x00000000c50e7210 */ /* 0x000fc80007f5e0ff */
[----:B------:R0:W-:Y:S01]  /*92ca0*/  STL.64 [R1+0x1248], R10 ;  /* 0x0012480a01007387 */ /* 0x0001e20000100a00 */
[----:B------:R-:W-:-:S03]  /*92cb0*/  IMAD.X R15, R155, 0x1, R7, P2 ;  /* 0x000000019b0f7824 */ /* 0x000fc600010e0607 */
        /* <DEDUP_REMOVED lines=13> */
[----:B------:R-:W-:Y:S02]  /*92d90*/  SHF.R.U32.HI R153, RZ, 0x8, R167 ;  /* 0x00000008ff997819 */ /* 0x000fe400000116a7 */
[----:B------:R-:W-:Y:S01]  /*92da0*/  SHF.R.U32.HI R163, RZ, 0x8, R163 ;  /* 0x00000008ffa37819 */ /* 0x000fe200000116a3 */
[----:B------:R-:W0:Y:S01]  /*92db0*/  LDS.128 R16, [R8] ;  /* 0x0000000008107984 */ /* 0x000e220000000c00 */
[----:B------:R-:W-:-:S02]  /*92dc0*/  SHF.R.U32.HI R156, RZ, 0x8, R173 ;  /* 0x00000008ff9c7819 */ /* 0x000fc400000116ad */
[----:B------:R-:W-:Y:S02]  /*92dd0*/  LOP3.LUT R154, R154, 0xffff, RZ, 0xc0, !PT ;  /* 0x0000ffff9a9a7812 */ /* 0x000fe400078ec0ff */
[----:B------:R-:W-:Y:S02]  /*92de0*/  LOP3.LUT R162, R162, 0xffff, RZ, 0xc0, !PT ;  /* 0x0000ffffa2a27812 */ /* 0x000fe400078ec0ff */
[----:B------:R-:W-:Y:S02]  /*92df0*/  LOP3.LUT R153, R153, 0xffff, RZ, 0xc0, !PT ;  /* 0x0000ffff99997812 */ /* 0x000fe400078ec0ff */
[----:B------:R-:W-:Y:S02]  /*92e00*/  LOP3.LUT R163, R163, 0xffff, RZ, 0xc0, !PT ;  /* 0x0000ffffa3a37812 */ /* 0x000fe400078ec0ff */
[----:B------:R-:W-:Y:S02]  /*92e10*/  LOP3.LUT R156, R156, 0xffff, RZ, 0xc0, !PT ;  /* 0x0000ffff9c9c7812 */ /* 0x000fe400078ec0ff */
[----:B------:R-:W-:-:S02]  /*92e20*/  PRMT R162, R154, 0x3340, R162 ;  /* 0x000033409aa27816 */ /* 0x000fc400000000a2 */
[----:B------:R-:W-:Y:S02]  /*92e30*/  PRMT R163, R153, 0x3340, R163 ;  /* 0x0000334099a37816 */ /* 0x000fe400000000a3 */
[----:B------:R-:W-:Y:S02]  /*92e40*/  PRMT R154, R156, 0x3340, R0 ;  /* 0x000033409c9a7816 */ /* 0x000fe40000000000 */
[----:B------:R-:W-:Y:S02]  /*92e50*/  SHF.R.U32.HI R153, RZ, 0x8, R168 ;  /* 0x00000008ff997819 */ /* 0x000fe400000116a8 */
[----:B------:R-:W-:Y:S02]  /*92e60*/  SHF.R.U32.HI R156, RZ, 0x8, R171 ;  /* 0x00000008ff9c7819 */ /* 0x000fe400000116ab */
[----:B------:R-:W-:Y:S02]  /*92e70*/  SHF.R.U32.HI R164, RZ, 0x8, R169 ;  /* 0x00000008ffa47819 */ /* 0x000fe400000116a9 */
[----:B------:R-:W-:-:S02]  /*92e80*/  SHF.R.U32.HI R165, RZ, 0x8, R170 ;  /* 0x00000008ffa57819 */ /* 0x000fc400000116aa */
[----:B------:R-:W-:Y:S02]  /*92e90*/  LOP3.LUT R153, R153, 0xffff, RZ, 0xc0, !PT ;  /* 0x0000ffff99997812 */ /* 0x000fe400078ec0ff */
[----:B------:R-:W-:Y:S02]  /*92ea0*/  LOP3.LUT R156, R156, 0xffff, RZ, 0xc0, !PT ;  /* 0x0000ffff9c9c7812 */ /* 0x000fe400078ec0ff */
[----:B------:R-:W-:Y:S02]  /*92eb0*/  LOP3.LUT R164, R164, 0xffff, RZ, 0xc0, !PT ;  /* 0x0000ffffa4a47812 */ /* 0x000fe400078ec0ff */
[----:B------:R-:W-:Y:S02]  /*92ec0*/  LOP3.LUT R165, R165, 0xffff, RZ, 0xc0, !PT ;  /* 0x0000ffffa5a57812 */ /* 0x000fe400078ec0ff */
[----:B------:R-:W-:Y:S02]  /*92ed0*/  PRMT R153, R153, 0x3340, R0 ;  /* 0x0000334099997816 */ /* 0x000fe40000000000 */
[----:B------:R-:W-:-:S02]  /*92ee0*/  PRMT R164, R156, 0x3340, R164 ;  /* 0x000033409ca47816 */ /* 0x000fc400000000a4 */
[----:B------:R-:W-:Y:S02]  /*92ef0*/  PRMT R156, R165, 0x3340, R0 ;  /* 0x00003340a59c7816 */ /* 0x000fe40000000000 */
[----:B------:R-:W-:Y:S02]  /*92f00*/  PRMT R152, R163, 0x5410, R153 ;  /* 0x00005410a3987816 */ /* 0x000fe40000000099 */
[----:B------:R-:W-:Y:S02]  /*92f10*/  PRMT R153, R162, 0x5410, R154 ;  /* 0x00005410a2997816 */ /* 0x000fe4000000009a */
[----:B------:R-:W-:Y:S01]  /*92f20*/  PRMT R156, R164, 0x5410, R156 ;  /* 0x00005410a49c7816 */ /* 0x000fe2000000009c */
[----:B0-----:R-:W-:Y:S01]  /*92f30*/  STL.64 [R1+0x480], R16 ;  /* 0x0004801001007387 */ /* 0x001fe20000100a00 */
[----:B------:R-:W-:Y:S02]  /*92f40*/  F2FP.SATFINITE.E5M2.F32.PACK_AB_MERGE_C R219, R235, R234, RZ ;  /* 0x000000eaebdb723e */ /* 0x000fe400048060ff */
[----:B------:R-:W-:Y:S01]  /*92f50*/  PRMT R152, R152, 0x5210, R175 ;  /* 0x0000521098987816 */ /* 0x000fe200000000af */
[----:B------:R-:W-:Y:S01]  /*92f60*/  STL.64 [R1+0x488], R18 ;  /* 0x0004881201007387 */ /* 0x000fe20000100a00 */
[----:B------:R-:W-:Y:S01]  /*92f70*/  BAR.SYNC.DEFER_BLOCKING 0x0 ;  /* 0x0000000000007b1d */ /* 0x000fe20000010000 */
[----:B------:R-:W-:-:S02]  /*92f80*/  PRMT R153, R153, 0x5210, R177 ;  /* 0x0000521099997816 */ /* 0x000fc400000000b1 */
[----:B------:R-:W-:Y:S02]  /*92f90*/  PRMT R154, R157, 0x5210, R176 ;  /* 0x000052109d9a7816 */ /* 0x000fe400000000b0 */
[----:B------:R-:W-:Y:S02]  /*92fa0*/  PRMT R155, R156, 0x5210, R178 ;  /* 0x000052109c9b7816 */ /* 0x000fe400000000b2 */
[----:B------:R-:W-:Y:S01]  /*92fb0*/  F2FP.SATFINITE.E5M2.F32.PACK_AB_MERGE_C R225, R237, R236, RZ ;  /* 0x000000ecede1723e */ /* 0x000fe200048060ff */
[----:B------:R-:W3:Y:S01]  /*92fc0*/  LDL.LU R234, [R1+0xb58] ;  /* 0x000b580001ea7983 */ /* 0x000ee20000300800 */
[----:B------:R-:W-:-:S03]  /*92fd0*/  F2FP.SATFINITE.E5M2.F32.PACK_AB_MERGE_C R224, R239, R238, RZ ;  /* 0x000000eeefe0723e */ /* 0x000fc600048060ff */
[----:B------:R-:W3:Y:S04]  /*92fe0*/  LDL.LU R235, [R1+0xb5c] ;  /* 0x000b5c0001eb7983 */ /* 0x000ee80000300800 */
[----:B------:R-:W3:Y:S04]  /*92ff0*/  LDL.LU R236, [R1+0xb60] ;  /* 0x000b600001ec7983 */ /* 0x000ee80000300800 */
[----:B------:R2:W-:Y:S01]  /*93000*/  STSM.16.M88.4 [R222], R152 ;  /* 0x00000098de007844 */ /* 0x0005e20000000200 */
[----:B------:R-:W-:Y:S01]  /*93010*/  BAR.SYNC.DEFER_BLOCKING 0x0 ;  /* 0x0000000000007b1d */ /* 0x000fe20000010000 */
[----:B----4-:R-:W-:-:S05]  /*93020*/  LOP3.LUT R166, R244, 0xffff, RZ, 0xc0, !PT ;  /* 0x0000fffff4a67812 */ /* 0x010fca00078ec0ff */
[----:B------:R-:W0:Y:S01]  /*93030*/  LDS.128 R16, [R8] ;  /* 0x0000000008107984 */ /* 0x000e220000000c00 */
[----:B--2---:R-:W-:Y:S02]  /*93040*/  F2FP.SATFINITE.E5M2.F32.PACK_AB_MERGE_C R154, R241, R240, RZ ;  /* 0x000000f0f19a723e */ /* 0x004fe400048060ff */
[----:B---3--:R-:W-:Y:S02]  /*93050*/  F2FP.SATFINITE.E5M2.F32.PACK_AB_MERGE_C R153, R243, R242, RZ ;  /* 0x000000f2f399723e */ /* 0x008fe400048060ff */
[----:B------:R-:W-:Y:S02]  /*93060*/  LOP3.LUT R168, R245, 0xffff, RZ, 0xc0, !PT ;  /* 0x0000fffff5a87812 */ /* 0x000fe400078ec0ff */
[----:B------:R-:W-:Y:S02]  /*93070*/  LOP3.LUT R163, R246, 0xffff, RZ, 0xc0, !PT ;  /* 0x0000fffff6a37812 */ /* 0x000fe400078ec0ff */
[----:B------:R-:W-:Y:S02]  /*93080*/  LOP3.LUT R170, R247, 0xffff, RZ, 0xc0, !PT ;  /* 0x0000fffff7aa7812 */ /* 0x000fe400078ec0ff */
[----:B------:R-:W-:-:S02]  /*93090*/  LOP3.LUT R165, R9, 0xffff, RZ, 0xc0, !PT ;  /* 0x0000ffff09a57812 */ /* 0x000fc400078ec0ff */
[----:B------:R-:W2:Y:S04]  /*930a0*/  LDL.LU R9, [R1+0xb64] ;  /* 0x000b640001097983 */ /* 0x000ea80000300800 */
[----:B------:R-:W3:Y:S04]  /*930b0*/  LDL.LU R237, [R1+0xb68] ;  /* 0x000b680001ed7983 */ /* 0x000ee80000300800 */
[----:B------:R-:W3:Y:S04]  /*930c0*/  LDL.LU R238, [R1+0xb6c] ;  /* 0x000b6c0001ee7983 */ /* 0x000ee80000300800 */
[----:B------:R-:W4:Y:S04]  /*930d0*/  LDL.LU R239, [R1+0xb70] ;  /* 0x000b700001ef7983 */ /* 0x000f280000300800 */
[----:B------:R-:W4:Y:S04]  /*930e0*/  LDL.LU R240, [R1+0xb74] ;  /* 0x000b740001f07983 */ /* 0x000f280000300800 */
[----:B------:R-:W3:Y:S04]  /*930f0*/  LDL.LU R241, [R1+0xb78] ;  /* 0x000b780001f17983 */ /* 0x000ee80000300800 */
[----:B------:R-:W3:Y:S04]  /*93100*/  LDL.LU R242, [R1+0xb7c] ;  /* 0x000b7c0001f27983 */ /* 0x000ee80000300800 */
[----:B------:R-:W3:Y:S01]  /*93110*/  LDL.LU R243, [R1+0xb80] ;  /* 0x000b800001f37983 */ /* 0x000ee20000300800 */
[----:B------:R-:W-:-:S03]  /*93120*/  LOP3.LUT R174, R248, 0xffff, RZ, 0xc0, !PT ;  /* 0x0000fffff8ae7812 */ /* 0x000fc600078ec0ff */
[----:B------:R-:W3:Y:S01]  /*93130*/  LDL.LU R244, [R1+0xb84] ;  /* 0x000b840001f47983 */ /* 0x000ee20000300800 */
[----:B------:R-:W-:-:S03]  /*93140*/  LOP3.LUT R167, R12, 0xffff, RZ, 0xc0, !PT ;  /* 0x0000ffff0ca77812 */ /* 0x000fc600078ec0ff */
[----:B------:R-:W3:Y:S01]  /*93150*/  LDL.LU R245, [R1+0x8b0] ;  /* 0x0008b00001f57983 */ /* 0x000ee20000300800 */
[----:B------:R-:W-:-:S03]  /*93160*/  LOP3.LUT R164, R10, 0xffff, RZ, 0xc0, !PT ;  /* 0x0000ffff0aa47812 */ /* 0x000fc600078ec0ff */
[----:B------:R-:W3:Y:S04]  /*93170*/  LDL.LU R246, [R1+0x8b4] ;  /* 0x0008b40001f67983 */ /* 0x000ee80000300800 */
[----:B------:R-:W3:Y:S04]  /*93180*/  LDL.LU R247, [R1+0x8b8] ;  /* 0x0008b80001f77983 */ /* 0x000ee80000300800 */
[----:B------:R-:W3:Y:S04]  /*93190*/  LDL.LU R248, [R1+0x8bc] ;  /* 0x0008bc0001f87983 */ /* 0x000ee80000300800 */
[----:B------:R-:W2:Y:S01]  /*931a0*/  LDL.LU R12, [R1+0x4b0] ;  /* 0x0004b000010c7983 */ /* 0x000ea20000300800 */
[----:B------:R-:W-:-:S03]  /*931b0*/  LOP3.LUT R173, R11, 0xffff, RZ, 0xc0, !PT ;  /* 0x0000ffff0bad7812 */ /* 0x000fc600078ec0ff */
[----:B------:R-:W2:Y:S01]  /*931c0*/  LDL.LU R10, [R1+0x4b4] ;  /* 0x0004b400010a7983 */ /* 0x000ea20000300800 */
        /* <DEDUP_REMOVED lines=61> */
[----:B----4-:R-:W-:-:S03]  /*935a0*/  F2FP.SATFINITE.E5M2.F32.PACK_AB_MERGE_C R158, R14, R11, RZ ;  /* 0x0000000b0e9e723e */ /* 0x010fc600048060ff */
        /* <DEDUP_REMOVED lines=19> */
[----:B------:R-:W-:Y:S02]  /*936e0*/  F2FP.SATFINITE.E5M2.F32.PACK_AB_MERGE_C R236, R240, R239, RZ ;  /* 0x000000eff0ec723e */ /* 0x000fe400048060ff */
[----:B------:R-:W-:Y:S01]  /*936f0*/  F2FP.SATFINITE.E5M2.F32.PACK_AB_MERGE_C R231, R235, R234, RZ ;  /* 0x000000eaebe7723e */ /* 0x000fe200048060ff */
[----:B------:R-:W2:Y:S01]  /*93700*/  LDL.LU R239, [R1+0xb0] ;  /* 0x0000b00001ef7983 */ /* 0x000ea20000300800 */
[----:B0-----:R-:W-:-:S03]  /*93710*/  IADD3 R10, P2, R200, R4, RZ ;  /* 0x00000004c80a7210 */ /* 0x001fc60007f5e0ff */
[----:B------:R-:W2:Y:S01]  /*93720*/  LDL.LU R240, [R1+0xb4] ;  /* 0x0000b40001f07983 */ /* 0x000ea20000300800 */
[----:B---3--:R-:W-:Y:S01]  /*93730*/  F2FP.SATFINITE.E5M2.F32.PACK_AB_MERGE_C R234, R242, R241, RZ ;  /* 0x000000f1f2ea723e */ /* 0x008fe200048060ff */
        /* <DEDUP_REMOVED lines=48> */
[----:B------:R-:W-:Y:S02]  /*93a40*/  PRMT R153, R153, 0x3340, R0 ;  /* 0x0000334099997816 */ /* 0x000fe40000000000 */
[----:B------:R-:W-:-:S02]  /*93a50*/  PRMT R164, R156, 0x3340, R164 ;  /* 0x000033409ca47816 */ /* 0x000fc400000000a4 */
[--C-:B------:R-:W-:Y:S02]  /*93a60*/  PRMT R154, R154, 0x3340, R0.reuse ;  /* 0x000033409a9a7816 */ /* 0x100fe40000000000 */
        /* <DEDUP_REMOVED lines=11> */
[----:B------:R-:W-:-:S03]  /*93b20*/  F2FP.SATFINITE.E5M2.F32.PACK_AB_MERGE_C R233, R238, R237, RZ ;  /* 0x000000edeee9723e */ /* 0x000fc600048060ff */
        /* <DEDUP_REMOVED lines=83> */
[----:B------:R-:W-:-:S04]  /*94060*/  SHF.R.U32.HI R155, RZ, 0x8, R165 ;  /* 0x00000008ff9b7819 */ /* 0x000fc800000116a5 */
[----:B------:R-:W-:-:S04]  /*94070*/  LOP3.LUT R155, R155, 0xffff, RZ, 0xc0, !PT ;  /* 0x0000ffff9b9b7812 */ /* 0x000fc800078ec0ff */
        /* <DEDUP_REMOVED lines=62> */
[----:B------:R-:W-:Y:S02]  /*94460*/  SHF.R.U32.HI R163, RZ, 0x8, R163 ;  /* 0x00000008ffa37819 */ /* 0x000fe400000116a3 */
[----:B------:R-:W-:Y:S01]  /*94470*/  SHF.R.U32.HI R156, RZ, 0x8, R173 ;  /* 0x00000008ff9c7819 */ /* 0x000fe200000116ad */
[----:B------:R-:W0:Y:S01]  /*94480*/  LDS.128 R16, [R8] ;  /* 0x0000000008107984 */ /* 0x000e220000000c00 */
[----:B------:R-:W-:-:S02]  /*94490*/  LOP3.LUT R154, R154, 0xffff, RZ, 0xc0, !PT ;  /* 0x0000ffff9a9a7812 */ /* 0x000fc400078ec0ff */
[----:B------:R-:W-:Y:S02]  /*944a0*/  LOP3.LUT R162, R162, 0xffff, RZ, 0xc0, !PT ;  /* 0x0000ffffa2a27812 */ /* 0x000fe400078ec0ff */
[----:B------:R-:W-:Y:S02]  /*944b0*/  LOP3.LUT R153, R153, 0xffff, RZ, 0xc0, !PT ;  /* 0x0000ffff99997812 */ /* 0x000fe400078ec0ff */
[----:B------:R-:W-:Y:S02]  /*944c0*/  LOP3.LUT R163, R163, 0xffff, RZ, 0xc0, !PT ;  /* 0x0000ffffa3a37812 */ /* 0x000fe400078ec0ff */
[----:B------:R-:W-:Y:S02]  /*944d0*/  LOP3.LUT R156, R156, 0xffff, RZ, 0xc0, !PT ;  /* 0x0000ffff9c9c7812 */ /* 0x000fe400078ec0ff */
[----:B------:R-:W-:Y:S02]  /*944e0*/  PRMT R162, R154, 0x3340, R162 ;  /* 0x000033409aa27816 */ /* 0x000fe400000000a2 */
[----:B------:R-:W-:-:S02]  /*944f0*/  PRMT R163, R153, 0x3340, R163 ;  /* 0x0000334099a37816 */ /* 0x000fc400000000a3 */
        /* <DEDUP_REMOVED lines=9> */
[----:B------:R-:W-:Y:S02]  /*94590*/  PRMT R153, R153, 0x3340, R0 ;  /* 0x0000334099997816 */ /* 0x000fe40000000000 */
[----:B------:R-:W-:Y:S02]  /*945a0*/  PRMT R164, R156, 0x3340, R164 ;  /* 0x000033409ca47816 */ /* 0x000fe400000000a4 */
[----:B------:R-:W-:-:S02]  /*945b0*/  PRMT R156, R165, 0x3340, R0 ;  /* 0x00003340a59c7816 */ /* 0x000fc40000000000 */
        /* <DEDUP_REMOVED lines=135> */
[----:B------:R-:W2:Y:S02]  /*94e30*/  LDL.LU R244, [R1+0xe54] ;  /* 0x000e540001f47983 */ /* 0x000ea40000300800 */
[----:B------:R-:W-:Y:S01]  /*94e40*/  IMAD.X R11, R155, 0x1, R13, P2 ;  /* 0x000000019b0b7824 */ /* 0x000fe200010e060d */
[----:B------:R-:W-:Y:S01]  /*94e50*/  IADD3 R14, P2, R209, R0, RZ ;  /* 0x00000000d10e7210 */ /* 0x000fe20007f5e0ff */
[----:B------:R-:W3:Y:S01]  /*94e60*/  LDL.LU R245, [R1+0x466c] ;  /* 0x00466c0001f57983 */ /* 0x000ee20000300800 */
[----:B------:R-:W-:-:S03]  /*94e70*/  F2FP.SATFINITE.E5M2.F32.PACK_AB_MERGE_C R160, R248, R247, RZ ;  /* 0x000000f7f8a0723e */ /* 0x000fc600048060ff */
[----:B------:R-:W3:Y:S01]  /*94e80*/  LDL.LU R246, [R1+0x4908] ;  /* 0x0049080001f67983 */ /* 0x000ee20000300800 */
[----:B------:R-:W-:-:S03]  /*94e90*/  IMAD.X R15, R155, 0x1, R7, P2 ;  /* 0x000000019b0f7824 */ /* 0x000fc600010e0607 */
[----:B------:R-:W3:Y:S04]  /*94ea0*/  LDL.LU R247, [R1+0xe50] ;  /* 0x000e500001f77983 */ /* 0x000ee80000300800 */
[----:B------:R-:W3:Y:S04]  /*94eb0*/  LDL.LU R248, [R1+0x4668] ;  /* 0x0046680001f87983 */ /* 0x000ee80000300800 */
[----:B------:R0:W-:Y:S04]  /*94ec0*/  STL.64 [R1+0x10c8], R10 ;  /* 0x0010c80a01007387 */ /* 0x0001e80000100a00 */
[----:B0-----:R-:W3:Y:S04]  /*94ed0*/  LDL.LU R11, [R1+0x48e4] ;  /* 0x0048e400010b7983 */ /* 0x001ee80000300800 */
[----:B------:R-:W3:Y:S04]  /*94ee0*/  LDL.LU R12, [R1+0x1060] ;  /* 0x00106000010c7983 */ /* 0x000ee80000300800 */
[----:B------:R-:W3:Y:S04]  /*94ef0*/  LDL.LU R10, [R1+0x48d8] ;  /* 0x0048d800010a7983 */ /* 0x000ee80000300800 */
[----:B------:R0:W-:Y:S02]  /*94f00*/  STL.64 [R1+0x10c0], R14 ;  /* 0x0010c00e01007387 */ /* 0x0001e40000100a00 */
[----:B0-----:R-:W-:-:S05]  /*94f10*/  IADD3 R14, P2, R209, R6, RZ ;  /* 0x00000006d10e7210 */ /* 0x001fca0007f5e0ff */
[----:B------:R-:W-:-:S05]  /*94f20*/  IMAD.X R15, R155, 0x1, R5, P2 ;  /* 0x000000019b0f7824 */ /* 0x000fca00010e0605 */
[----:B------:R0:W-:Y:S04]  /*94f30*/  STL.64 [R1+0x10b8], R14 ;  /* 0x0010b80e01007387 */ /* 0x0001e80000100a00 */
[----:B0-----:R-:W3:Y:S01]  /*94f40*/  LDL.LU R14, [R1+0x105c] ;  /* 0x00105c00010e7983 */ /* 0x001ee20000300800 */
[----:B------:R-:W-:-:S05]  /*94f50*/  IADD3 R16, P2, R209, R4, RZ ;  /* 0x00000004d1107210 */ /* 0x000fca0007f5e0ff */
        /* <DEDUP_REMOVED lines=30> */
[----:B------:R-:W-:Y:S02]  /*95140*/  PRMT R156, R164, 0x5410, R156 ;  /* 0x00005410a49c7816 */ /* 0x000fe4000000009c */
[----:B------:R-:W-:Y:S02]  /*95150*/  PRMT R152, R152, 0x5210, R175 ;  /* 0x0000521098987816 */ /* 0x000fe400000000af */
[----:B------:R-:W-:Y:S02]  /*95160*/  PRMT R153, R153, 0x5210, R177 ;  /* 0x0000521099997816 */ /* 0x000fe400000000b1 */
[----:B------:R-:W-:-:S02]  /*95170*/  PRMT R154, R157, 0x5210, R176 ;  /* 0x000052109d9a7816 */ /* 0x000fc400000000b0 */
[----:B------:R-:W-:Y:S01]  /*95180*/  PRMT R155, R156, 0x5210, R178 ;  /* 0x000052109c9b7816 */ /* 0x000fe200000000b2 */
[----:B------:R-:W-:Y:S06]  /*95190*/  BAR.SYNC.DEFER_BLOCKING 0x0 ;  /* 0x0000000000007b1d */ /* 0x000fec0000010000 */
[----:B0-----:R4:W-:Y:S04]  /*951a0*/  STL.64 [R1+0x420], R16 ;  /* 0x0004201001007387 */ /* 0x0019e80000100a00 */
[----:B------:R2:W-:Y:S04]  /*951b0*/  STL.64 [R1+0x428], R18 ;  /* 0x0004281201007387 */ /* 0x0005e80000100a00 */
[----:B------:R-:W-:Y:S01]  /*951c0*/  STSM.16.M88.4 [R222], R152 ;  /* 0x00000098de007844 */ /* 0x000fe20000000200 */
[----:B------:R-:W-:-:S02]  /*951d0*/  F2FP.SATFINITE.E5M2.F32.PACK_AB_MERGE_C R186, R235, R232, RZ ;  /* 0x000000e8ebba723e */ /* 0x000fc400048060ff */
[----:B------:R-:W-:Y:S02]  /*951e0*/  F2FP.SATFINITE.E5M2.F32.PACK_AB_MERGE_C R183, R238, R237, RZ ;  /* 0x000000edeeb7723e */ /* 0x000fe400048060ff */
[----:B----4-:R-:W-:Y:S02]  /*951f0*/  LOP3.LUT R16, R243, 0xffff, RZ, 0xc0, !PT ;  /* 0x0000fffff3107812 */ /* 0x010fe400078ec0ff */
[----:B--2---:R-:W-:-:S03]  /*95200*/  LOP3.LUT R19, R244, 0xffff, RZ, 0xc0, !PT ;  /* 0x0000fffff4137812 */ /* 0x004fc600078ec0ff */
[----:B------:R0:W-:Y:S01]  /*95210*/  STL [R1+0x5194], R16 ;  /* 0x0051941001007387 */ /* 0x0001e20000100800 */
[----:B---3--:R-:W-:-:S03]  /*95220*/  LOP3.LUT R18, R245, 0xffff, RZ, 0xc0, !PT ;  /* 0x0000fffff5127812 */ /* 0x008fc600078ec0ff */
[----:B------:R-:W-:Y:S01]  /*95230*/  STL [R1+0x51ac], R19 ;  /* 0x0051ac1301007387 */ /* 0x000fe20000100800 */
[----:B------:R-:W-:Y:S02]  /*95240*/  LOP3.LUT R15, R246, 0xffff, RZ, 0xc0, !PT ;  /* 0x0000fffff60f7812 */ /* 0x000fe400078ec0ff */
[----:B------:R-:W-:Y:S02]  /*95250*/  PRMT R162, R16, 0x3340, R18 ;  /* 0x0000334010a27816 */ /* 0x000fe40000000012 */
[----:B------:R-:W-:Y:S01]  /*95260*/  LOP3.LUT R17, R247, 0xffff, RZ, 0xc0, !PT ;  /* 0x0000fffff7117812 */ /* 0x000fe200078ec0ff */
[----:B------:R-:W-:Y:S01]  /*95270*/  STL [R1+0x5190], R18 ;  /* 0x0051901201007387 */ /* 0x000fe20000100800 */
[----:B0-----:R-:W-:-:S03]  /*95280*/  LOP3.LUT R16, R248, 0xffff, RZ, 0xc0, !PT ;  /* 0x0000fffff8107812 */ /* 0x001fc600078ec0ff */
[----:B------:R-:W-:Y:S01]  /*95290*/  STL [R1+0x518c], R15 ;  /* 0x00518c0f01007387 */ /* 0x000fe20000100800 */
[----:B------:R-:W-:-:S03]  /*952a0*/  PRMT R157, R15, 0x3340, R16 ;  /* 0x000033400f9d7816 */ /* 0x000fc60000000010 */
[----:B------:R-:W-:Y:S04]  /*952b0*/  STL [R1+0x51a4], R17 ;  /* 0x0051a41101007387 */ /* 0x000fe80000100800 */
[----:B------:R0:W-:Y:S01]  /*952c0*/  STL [R1+0x5188], R16 ;  /* 0x0051881001007387 */ /* 0x0001e20000100800 */
[----:B------:R-:W-:Y:S02]  /*952d0*/  PRMT R152, R19, 0x3340, R0 ;  /* 0x0000334013987816 */ /* 0x000fe40000000000 */
[----:B------:R-:W-:Y:S02]  /*952e0*/  LOP3.LUT R11, R11, 0xffff, RZ, 0xc0, !PT ;  /* 0x0000ffff0b0b7812 */ /* 0x000fe400078ec0ff */
[----:B0-----:R-:W-:Y:S02]  /*952f0*/  LOP3.LUT R16, R161, 0xffff, RZ, 0xc0, !PT ;  /* 0x0000ffffa1107812 */ /* 0x001fe400078ec0ff */
[----:B------:R-:W-:Y:S01]  /*95300*/  LOP3.LUT R15, R12, 0xffff, RZ, 0xc0, !PT ;  /* 0x0000ffff0c0f7812 */ /* 0x000fe200078ec0ff */
[----:B------:R0:W-:Y:S01]  /*95310*/  STL [R1+0x519c], R11 ;  /* 0x00519c0b01007387 */ /* 0x0001e20000100800 */
[----:B------:R-:W-:-:S02]  /*95320*/  LOP3.LUT R12, R160, 0xffff, RZ, 0xc0, !PT ;  /* 0x0000ffffa00c7812 */ /* 0x000fc400078ec0ff */
[----:B------:R-:W-:Y:S02]  /*95330*/  LOP3.LUT R10, R10, 0xffff, RZ, 0xc0, !PT ;  /* 0x0000ffff0a0a7812 */ /* 0x000fe400078ec0ff */
[----:B------:R-:W-:Y:S01]  /*95340*/  PRMT R156, R11, 0x3340, R15 ;  /* 0x000033400b9c7816 */ /* 0x000fe2000000000f */
[----:B------:R-:W-:Y:S01]  /*95350*/  STL [R1+0x51a0], R16 ;  /* 0x0051a01001007387 */ /* 0x000fe20000100800 */
[----:B------:R-:W-:-:S03]  /*95360*/  PRMT R162, R162, 0x5410, R152 ;  /* 0x00005410a2a27816 */ /* 0x000fc60000000098 */
[----:B------:R-:W-:Y:S01]  /*95370*/  STL [R1+0x5198], R15 ;  /* 0x0051980f01007387 */ /* 0x000fe20000100800 */
[----:B------:R-:W-:-:S03]  /*95380*/  PRMT R152, R17, 0x3340, R0 ;  /* 0x0000334011987816 */ /* 0x000fc60000000000 */
[----:B------:R-:W-:Y:S01]  /*95390*/  STL [R1+0x51b0], R10 ;  /* 0x0051b00a01007387 */ /* 0x000fe20000100800 */
[----:B------:R-:W-:-:S03]  /*953a0*/  F2FP.SATFINITE.E5M2.F32.PACK_AB_MERGE_C R153, R242, R241, RZ ;  /* 0x000000f1f299723e */ /* 0x000fc600048060ff */
[----:B------:R1:W-:Y:S01]  /*953b0*/  STL [R1+0x51b4], R12 ;  /* 0x0051b40c01007387 */ /* 0x0003e20000100800 */
[----:B------:R-:W-:Y:S02]  /*953c0*/  PRMT R157, R157, 0x5410, R152 ;  /* 0x000054109d9d7816 */ /* 0x000fe40000000098 */
[----:B------:R-:W-:Y:S01]  /*953d0*/  PRMT R152, R16, 0x3340, R0 ;  /* 0x0000334010987816 */ /* 0x000fe20000000000 */
[----:B------:R-:W-:Y:S01]  /*953e0*/  BAR.SYNC.DEFER_BLOCKING 0x0 ;  /* 0x0000000000007b1d */ /* 0x000fe20000010000 */
[----:B------:R-:W-:Y:S02]  /*953f0*/  F2FP.SATFINITE.E5M2.F32.PACK_AB_MERGE_C R154, R240, R239, RZ ;  /* 0x000000eff09a723e */ /* 0x000fe400048060ff */
[----:B------:R-:W-:Y:S02]  /*95400*/  PRMT R156, R156, 0x5410, R152 ;  /* 0x000054109c9c7816 */ /* 0x000fe40000000098 */
[----:B0-----:R-:W-:-:S05]  /*95410*/  LOP3.LUT R11, R14, 0xffff, RZ, 0xc0, !PT ;  /* 0x0000ffff0e0b7812 */ /* 0x001fca00078ec0ff */
[----:B------:R0:W-:Y:S04]  /*95420*/  STL [R1+0x51a8], R11 ;  /* 0x0051a80b01007387 */ /* 0x0001e80000100800 */
[----:B------:R-:W2:Y:S04]  /*95430*/  LDL.LU R235, [R1+0xbe8] ;  /* 0x000be80001eb7983 */ /* 0x000ea80000300800 */
[----:B------:R-:W2:Y:S04]  /*95440*/  LDL.LU R237, [R1+0xbec] ;  /* 0x000bec0001ed7983 */ /* 0x000ea80000300800 */
[----:B------:R-:W3:Y:S04]  /*95450*/  LDL.LU R242, [R1+0xbf0] ;  /* 0x000bf00001f27983 */ /* 0x000ee80000300800 */
[----:B------:R-:W3:Y:S04]  /*95460*/  LDL.LU R243, [R1+0xbf4] ;  /* 0x000bf40001f37983 */ /* 0x000ee80000300800 */
[----:B------:R-:W4:Y:S01]  /*95470*/  LDS.128 R16, [R8] ;  /* 0x0000000008107984 */ /* 0x000f220000000c00 */
[----:B------:R-:W-:-:S02]  /*95480*/  PRMT R152, R12, 0x3340, R0 ;  /* 0x000033400c987816 */ /* 0x000fc40000000000 */
[----:B------:R-:W-:Y:S01]  /*95490*/  LOP3.LUT R14, R159, 0xffff, RZ, 0xc0, !PT ;  /* 0x0000ffff9f0e7812 */ /* 0x000fe200078ec0ff */
[----:B------:R-:W2:Y:S01]  /*954a0*/  LDL.LU R244, [R1+0xbf8] ;  /* 0x000bf80001f47983 */ /* 0x000ea20000300800 */
[----:B-1----:R-:W-:-:S03]  /*954b0*/  LOP3.LUT R12, R158, 0xffff, RZ, 0xc0, !PT ;  /* 0x0000ffff9e0c7812 */ /* 0x002fc600078ec0ff */
[----:B------:R-:W2:Y:S01]  /*954c0*/  LDL.LU R245, [R1+0xbfc] ;  /* 0x000bfc0001f57983 */ /* 0x000ea20000300800 */
[----:B------:R-:W-:Y:S02]  /*954d0*/  PRMT R155, R10, 0x3340, R11 ;  /* 0x000033400a9b7816 */ /* 0x000fe4000000000b */
[----:B0-----:R-:W-:Y:S01]  /*954e0*/  LOP3.LUT R11, R154, 0xffff, RZ, 0xc0, !PT ;  /* 0x0000ffff9a0b7812 */ /* 0x001fe200078ec0ff */
[----:B------:R-:W-:Y:S04]  /*954f0*/  STL [R1+0x51c4], R14 ;  /* 0x0051c40e01007387 */ /* 0x000fe80000100800 */
[----:B------:R-:W-:Y:S04]  /*95500*/  STL [R1+0x51c0], R12 ;  /* 0x0051c00c01007387 */ /* 0x000fe80000100800 */
[----:B------:R-:W2:Y:S04]  /*95510*/  LDL.LU R238, [R1+0x8e0] ;  /* 0x0008e00001ee7983 */ /* 0x000ea80000300800 */
[----:B------:R-:W-:Y:S04]  /*95520*/  STL [R1+0x51bc], R11 ;  /* 0x0051bc0b01007387 */ /* 0x000fe80000100800 */
[----:B------:R-:W2:Y:S01]  /*95530*/  LDL.LU R239, [R1+0x8e4] ;  /* 0x0008e40001ef7983 */ /* 0x000ea20000300800 */
[----:B------:R-:W-:-:S05]  /*95540*/  LOP3.LUT R10, R153, 0xffff, RZ, 0xc0, !PT ;  /* 0x0000ffff990a7812 */ /* 0x000fca00078ec0ff */
[----:B------:R0:W-:Y:S01]  /*95550*/  STL [R1+0x51b8], R10 ;  /* 0x0051b80a01007387 */ /* 0x0001e20000100800 */
[----:B------:R-:W-:-:S03]  /*95560*/  PRMT R155, R155, 0x5410, R152 ;  /* 0x000054109b9b7816 */ /* 0x000fc60000000098 */
[----:B------:R-:W2:Y:S04]  /*95570*/  LDL.LU R246, [R1+0x8e8] ;  /* 0x0008e80001f67983 */ /* 0x000ea80000300800 */
[----:B------:R-:W2:Y:S01]  /*95580*/  LDL.LU R247, [R1+0x8ec] ;  /* 0x0008ec0001f77983 */ /* 0x000ea20000300800 */
[----:B------:R-:W-:Y:S02]  /*95590*/  PRMT R152, R162, 0x4210, R14 ;  /* 0x00004210a2987816 */ /* 0x000fe4000000000e */
[----:B------:R-:W-:Y:S01]  /*955a0*/  PRMT R153, R157, 0x4210, R12 ;  /* 0x000042109d997816 */ /* 0x000fe2000000000c */
[----:B------:R-:W2:Y:S01]  /*955b0*/  LDL.LU R240, [R1+0x8f0] ;  /* 0x0008f00001f07983 */ /* 0x000ea20000300800 */
[----:B------:R-:W-:Y:S02]  /*955c0*/  PRMT R154, R156, 0x4210, R11 ;  /* 0x000042109c9a7816 */ /* 0x000fe4000000000b */
[----:B------:R-:W-:Y:S01]  /*955d0*/  PRMT R155, R155, 0x4210, R10 ;  /* 0x000042109b9b7816 */ /* 0x000fe2000000000a */
[----:B------:R-:W-:Y:S01]  /*955e0*/  BAR.SYNC.DEFER_BLOCKING 0x0 ;  /* 0x0000000000007b1d */ /* 0x000fe20000010000 */
[----:B0-----:R-:W-:-:S05]  /*955f0*/  IADD3 R10, P2, R210, R2, RZ ;  /* 0x00000002d20a7210 */ /* 0x001fca0007f5e0ff */
[----:B------:R-:W2:Y:S04]  /*95600*/  LDL.LU R241, [R1+0x8f4] ;  /* 0x0008f40001f17983 */ /* 0x000ea80000300800 */
[----:B----4-:R-:W-:Y:S04]  /*95610*/  STL.64 [R1+0x410], R16 ;  /* 0x0004101001007387 */ /* 0x010fe80000100a00 */
[----:B------:R-:W-:Y:S04]  /*95620*/  STL.64 [R1+0x418], R18 ;  /* 0x0004181201007387 */ /* 0x000fe80000100a00 */
[----:B------:R-:W4:Y:S04]  /*95630*/  LDL.LU R248, [R1+0x8f8] ;  /* 0x0008f80001f87983 */ /* 0x000f280000300800 */
[----:B------:R0:W-:Y:S04]  /*95640*/  STSM.16.M88.4 [R222], R152 ;  /* 0x00000098de007844 */ /* 0x0001e80000000200 */
[----:B------:R-:W4:Y:S01]  /*95650*/  LDL.LU R12, [R1+0x8fc] ;  /* 0x0008fc00010c7983 */ /* 0x000f220000300800 */
[----:B0-----:R-:W-:-:S03]  /*95660*/  SHF.R.S32.HI R152, RZ, 0x1f, R210 ;  /* 0x0000001fff987819 */ /* 0x001fc600000114d2 */
[----:B------:R-:W-:Y:S02]  /*95670*/  STL [R1+0x53fc], R222 ;  /* 0x0053fcde01007387 */ /* 0x000fe40000100800 */
[----:B------:R-:W-:-:S05]  /*95680*/  IMAD.X R11, R152, 0x1, R13, P2 ;  /* 0x00000001980b7824 */ /* 0x000fca00010e060d */
[----:B------:R0:W-:Y:S04]  /*95690*/  STL.64 [R1+0x10a8], R10 ;  /* 0x0010a80a01007387 */ /* 0x0001e80000100a00 */
[----:B0-----:R-:W4:Y:S04]  /*956a0*/  LDL.LU R10, [R1+0x900] ;  /* 0x00090000010a7983 */ /* 0x001f280000300800 */
[----:B------:R-:W4:Y:S04]  /*956b0*/  LDL.LU R11, [R1+0x904] ;  /* 0x00090400010b7983 */ /* 0x000f280000300800 */
[----:B------:R-:W4:Y:S04]  /*956c0*/  LDL.LU R14, [R1+0x908] ;  /* 0x00090800010e7983 */ /* 0x000f280000300800 */
[----:B------:R-:W4:Y:S01]  /*956d0*/  LDL.LU R8, [R1+0x90c] ;  /* 0x00090c0001087983 */ /* 0x000f220000300800 */
[----:B------:R-:W-:-:S05]  /*956e0*/  IADD3 R16, P2, R210, R0, RZ ;  /* 0x00000000d2107210 */ /* 0x000fca0007f5e0ff */
[----:B------:R-:W-:Y:S01]  /*956f0*/  IMAD.X R17, R152, 0x1, R7, P2 ;  /* 0x0000000198117824 */ /* 0x000fe200010e0607 */
[----:B---3--:R-:W-:Y:S02]  /*95700*/  F2FP.SATFINITE.E5M2.F32.PACK_AB_MERGE_C R176, R243, R242, RZ ;  /* 0x000000f2f3b0723e */ /* 0x008fe400048060ff */
[----:B------:R-:W3:Y:S04]  /*95710*/  LDL.LU R242, [R1+0x910] ;  /* 0x0009100001f27983 */ /* 0x000ee80000300800 */
[----:B------:R-:W3:Y:S04]  /*95720*/  LDL.LU R243, [R1+0x914] ;  /* 0x0009140001f37983 */ /* 0x000ee80000300800 */
[----:B------:R0:W-:Y:S01]  /*95730*/  STL.64 [R1+0x10a0], R16 ;  /* 0x0010a01001007387 */ /* 0x0001e20000100a00 */
[----:B--2---:R-:W-:-:S03]  /*95740*/  F2FP.SATFINITE.E5M2.F32.PACK_AB_MERGE_C R177, R245, R244, RZ ;  /* 0x000000f4f5b1723e */ /* 0x004fc600048060ff */
[----:B------:R-:W2:Y:S04]  /*95750*/  LDL.LU R244, [R1+0x918] ;  /* 0x0009180001f47983 */ /* 0x000ea80000300800 */
[----:B------:R-:W2:Y:S01]  /*95760*/  LDL.LU R245, [R1+0x91c] ;  /* 0x00091c0001f57983 */ /* 0x000ea20000300800 */
[----:B0-----:R-:W-:-:S05]  /*95770*/  IADD3 R16, P2, R210, R6, RZ ;  /* 0x00000006d2107210 */ /* 0x001fca0007f5e0ff */
[----:B------:R-:W-:Y:S01]  /*95780*/  IMAD.X R17, R152, 0x1, R5, P2 ;  /* 0x0000000198117824 */ /* 0x000fe200010e0605 */
[----:B------:R-:W-:-:S05]  /*95790*/  F2FP.SATFINITE.E5M2.F32.PACK_AB_MERGE_C R15, R239, R238, RZ ;  /* 0x000000eeef0f723e */ /* 0x000fca00048060ff */
[----:B------:R0:W-:Y:S04]  /*957a0*/  STL [R1+0x4878], R15 ;  /* 0x0048780f01007387 */ /* 0x0001e80000100800 */
[----:B------:R1:W-:Y:S01]  /*957b0*/  STL.64 [R1+0x1098], R16 ;  /* 0x0010981001007387 */ /* 0x0003e20000100a00 */
[----:B------:R-:W-:-:S03]  /*957c0*/  F2FP.SATFINITE.E5M2.F32.PACK_AB_MERGE_C R179, R237, R235, RZ ;  /* 0x000000ebedb3723e */ /* 0x000fc600048060ff */
[----:B------:R-:W2:Y:S01]  /*957d0*/  LDL.LU R235, [R1+0x920] ;  /* 0x0009200001eb7983 */ /* 0x000ea20000300800 */
[----:B0-----:R-:W-:-:S03]  /*957e0*/  F2FP.SATFINITE.E5M2.F32.PACK_AB_MERGE_C R15, R247, R246, RZ ;  /* 0x000000f6f70f723e */ /* 0x001fc600048060ff */
[----:B------:R-:W2:Y:S01]  /*957f0*/  LDL.LU R237, [R1+0x924] ;  /* 0x0009240001ed7983 */ /* 0x000ea20000300800 */
[----:B-1----:R-:W-:-:S05]  /*95800*/  IADD3 R16, P2, R210, R4, RZ ;  /* 0x00000004d2107210 */ /* 0x002fca0007f5e0ff */
[----:B------:R-:W-:-:S05]  /*95810*/  IMAD.X R17, R152, 0x1, R3, P2 ;  /* 0x0000000198117824 */ /* 0x000fca00010e0603 */
[----:B------:R-:W-:Y:S04]  /*95820*/  STL.64 [R1+0x1090], R16 ;  /* 0x0010901001007387 */ /* 0x000fe80000100a00 */
[----:B------:R0:W-:Y:S04]  /*95830*/  STL [R1+0x48a4], R15 ;  /* 0x0048a40f01007387 */ /* 0x0001e80000100800 */
[----:B------:R-:W2:Y:S04]  /*95840*/  LDL.LU R246, [R1+0x928] ;  /* 0x0009280001f67983 */ /* 0x000ea80000300800 */
[----:B------:R-:W2:Y:S01]  /*95850*/  LDL.LU R247, [R1+0x92c] ;  /* 0x00092c0001f77983 */ /* 0x000ea20000300800 */
[----:B0-----:R-:W-:-:S03]  /*95860*/  F2FP.SATFINITE.E5M2.F32.PACK_AB_MERGE_C R15, R241, R240, RZ ;  /* 0x000000f0f10f723e */ /* 0x001fc600048060ff */
[----:B------:R-:W2:Y:S04]  /*95870*/  LDL.LU R240, [R1+0x930] ;  /* 0x0009300001f07983 */ /* 0x000ea80000300800 */
[----:B------:R-:W2:Y:S04]  /*95880*/  LDL.LU R241, [R1+0x934] ;  /* 0x0009340001f17983 */ /* 0x000ea80000300800 */
[----:B------:R4:W-:Y:S01]  /*95890*/  STL [R1+0x4810], R15 ;  /* 0x0048100f01007387 */ /* 0x0009e20000100800 */
[----:B------:R-:W-:Y:S02]  /*958a0*/  SHF.R.S32.HI R152, RZ, 0x1f, R211 ;  /* 0x0000001fff987819 */ /* 0x000fe400000114d3 */
[----:B------:R-:W-:-:S02]  /*958b0*/  IADD3 R16, P2, R211, R2, RZ ;  /* 0x00000002d3107210 */ /* 0x000fc40007f5e0ff */
[----:B----4-:R-:W-:Y:S02]  /*958c0*/  F2FP.SATFINITE.E5M2.F32.PACK_AB_MERGE_C R15, R12, R248, RZ ;  /* 0x000000f80c0f723e */ /* 0x010fe400048060ff */
[----:B------:R-:W4:Y:S04]  /*958d0*/  LDL.LU R248, [R1+0x938] ;  /* 0x0009380001f87983 */ /* 0x000f280000300800 */
[----:B------:R-:W4:Y:S01]  /*958e0*/  LDL.LU R12, [R1+0x93c] ;  /* 0x00093c00010c7983 */ /* 0x000f220000300800 */
[----:B------:R-:W-:-:S03]  /*958f0*/  IMAD.X R17, R152, 0x1, R13, P2 ;  /* 0x0000000198117824 */ /* 0x000fc600010e060d */
[----:B------:R0:W-:Y:S02]  /*95900*/  STL [R1+0x482c], R15 ;  /* 0x00482c0f01007387 */ /* 0x0001e40000100800 */
[----:B0-----:R-:W-:Y:S02]  /*95910*/  F2FP.SATFINITE.E5M2.F32.PACK_AB_MERGE_C R15, R11, R10, RZ ;  /* 0x0000000a0b0f723e */ /* 0x001fe400048060ff */
[----:B------:R-:W4:Y:S04]  /*95920*/  LDL.LU R10, [R1+0x940] ;  /* 0x00094000010a7983 */ /* 0x000f280000300800 */
[----:B------:R-:W4:Y:S01]  /*95930*/  LDL.LU R11, [R1+0x944] ;  /* 0x00094400010b7983 */ /* 0x000f220000300800 */
[----:B------:R-:W-:Y:S02]  /*95940*/  F2FP.SATFINITE.E5M2.F32.PACK_AB_MERGE_C R8, R8, R14, RZ ;  /* 0x0000000e0808723e */ /* 0x000fe400048060ff */
[----:B------:R-:W-:Y:S01]  /*95950*/  IADD3 R14, P2, R211, R0, RZ ;  /* 0x00000000d30e7210 */ /* 0x000fe20007f5e0ff */
[----:B------:R-:W-:Y:S04]  /*95960*/  STL.64 [R1+0x1088], R16 ;  /* 0x0010881001007387 */ /* 0x000fe80000100a00 */
[----:B------:R0:W-:Y:S04]  /*95970*/  STL [R1+0x4804], R15 ;  /* 0x0048040f01007387 */ /* 0x0001e80000100800 */
[----:B------:R-:W-:Y:S01]  /*95980*/  STL [R1+0x4808], R8 ;  /* 0x0048080801007387 */ /* 0x000fe20000100800 */
[----:B0-----:R-:W-:-:S05]  /*95990*/  IMAD.X R15, R152, 0x1, R7, P2 ;  /* 0x00000001980f7824 */ /* 0x001fca00010e0607 */
[----:B------:R0:W-:Y:S04]  /*959a0*/  STL.64 [R1+0x1080], R14 ;  /* 0x0010800e01007387 */ /* 0x0001e80000100a00 */
[----:B0-----:R-:W4:Y:S04]  /*959b0*/  LDL.LU R14, [R1+0x948] ;  /* 0x00094800010e7983 */ /* 0x001f280000300800 */
[----:B------:R-:W4:Y:S04]  /*959c0*/  LDL.LU R8, [R1+0x94c] ;  /* 0x00094c0001087983 */ /* 0x000f280000300800 */
[----:B------:R-:W4:Y:S04]  /*959d0*/  LDL.LU R238, [R1+0x950] ;  /* 0x0009500001ee7983 */ /* 0x000f280000300800 */
[----:B------:R-:W4:Y:S01]  /*959e0*/  LDL.LU R239, [R1+0x954] ;  /* 0x0009540001ef7983 */ /* 0x000f220000300800 */
[----:B------:R-:W-:-:S05]  /*959f0*/  IADD3 R16, P2, R211, R6, RZ ;  /* 0x00000006d3107210 */ /* 0x000fca0007f5e0ff */
[----:B------:R-:W-:Y:S01]  /*95a00*/  IMAD.X R17, R152, 0x1, R5, P2 ;  /* 0x0000000198117824 */ /* 0x000fe200010e0605 */
[----:B---3--:R-:W-:-:S05]  /*95a10*/  F2FP.SATFINITE.E5M2.F32.PACK_AB_MERGE_C R15, R243, R242, RZ ;  /* 0x000000f2f30f723e */ /* 0x008fca00048060ff */
[----:B------:R2:W-:Y:S04]  /*95a20*/  STL [R1+0x47fc], R15 ;  /* 0x0047fc0f01007387 */ /* 0x0005e80000100800 */
[----:B------:R-:W3:Y:S04]  /*95a30*/  LDL.LU R242, [R1+0x958] ;  /* 0x0009580001f27983 */ /* 0x000ee80000300800 */
[----:B------:R-:W3:Y:S01]  /*95a40*/  LDL.LU R243, [R1+0x95c] ;  /* 0x00095c0001f37983 */ /* 0x000ee20000300800 */
[----:B--2---:R-:W-:-:S05]  /*95a50*/  F2FP.SATFINITE.E5M2.F32.PACK_AB_MERGE_C R15, R245, R244, RZ ;  /* 0x000000f4f50f723e */ /* 0x004fca00048060ff */
[----:B------:R-:W-:Y:S04]  /*95a60*/  STL [R1+0x4800], R15 ;  /* 0x0048000f01007387 */ /* 0x000fe80000100800 */
[----:B------:R-:W2:Y:S04]  /*95a70*/  LDL.LU R244, [R1+0x960] ;  /* 0x0009600001f47983 */ /* 0x000ea80000300800 */
[----:B------:R-:W2:Y:S04]  /*95a80*/  LDL.LU R245, [R1+0x964] ;  /* 0x0009640001f57983 */ /* 0x000ea80000300800 */
[----:B------:R0:W-:Y:S02]  /*95a90*/  STL.64 [R1+0x1078], R16 ;  /* 0x0010781001007387 */ /* 0x0001e40000100a00 */
[----:B0-----:R-:W-:-:S05]  /*95aa0*/  IADD3 R16, P2, R211, R4, RZ ;  /* 0x00000004d3107210 */ /* 0x001fca0007f5e0ff */
[----:B------:R-:W-:-:S05]  /*95ab0*/  IMAD.X R17, R152, 0x1, R3, P2 ;  /* 0x0000000198117824 */ /* 0x000fca00010e0603 */
[----:B------:R0:W-:Y:S01]  /*95ac0*/  STL.64 [R1+0x1070], R16 ;  /* 0x0010701001007387 */ /* 0x0001e20000100a00 */
[----:B------:R-:W-:Y:S02]  /*95ad0*/  SHF.R.S32.HI R152, RZ, 0x1f, R212 ;  /* 0x0000001fff987819 */ /* 0x000fe400000114d4 */
[----:B0-----:R-:W-:Y:S02]  /*95ae0*/  F2FP.SATFINITE.E5M2.F32.PACK_AB_MERGE_C R16, R237, R235, RZ ;  /* 0x000000ebed10723e */ /* 0x001fe400048060ff */
[----:B------:R-:W-:Y:S02]  /*95af0*/  F2FP.SATFINITE.E5M2.F32.PACK_AB_MERGE_C R15, R247, R246, RZ ;  /* 0x000000f6f70f723e */ /* 0x000fe400048060ff */
[----:B------:R-:W2:Y:S04]  /*95b00*/  LDL.LU R246, [R1+0x968] ;  /* 0x0009680001f67983 */ /* 0x000ea80000300800 */
[----:B------:R0:W-:Y:S04]  /*95b10*/  STL [R1+0x47f4], R16 ;  /* 0x0047f41001007387 */ /* 0x0001e80000100800 */
[----:B------:R-:W2:Y:S04]  /*95b20*/  LDL.LU R247, [R1+0x96c] ;  /* 0x00096c0001f77983 */ /* 0x000ea80000300800 */
[----:B------:R1:W-:Y:S01]  /*95b30*/  STL [R1+0x47f8], R15 ;  /* 0x0047f80f01007387 */ /* 0x0003e20000100800 */
[----:B0-----:R-:W-:-:S05]  /*95b40*/  IADD3 R16, P2, R212, R2, RZ ;  /* 0x00000002d4107210 */ /* 0x001fca0007f5e0ff */
[----:B------:R-:W-:Y:S01]  /*95b50*/  IMAD.X R17, R152, 0x1, R13, P2 ;  /* 0x0000000198117824 */ /* 0x000fe200010e060d */
[----:B-1----:R-:W-:Y:S02]  /*95b60*/  F2FP.SATFINITE.E5M2.F32.PACK_AB_MERGE_C R15, R241, R240, RZ ;  /* 0x000000f0f10f723e */ /* 0x002fe400048060ff */
[----:B----4-:R-:W-:-:S03]  /*95b70*/  F2FP.SATFINITE.E5M2.F32.PACK_AB_MERGE_C R12, R12, R248, RZ ;  /* 0x000000f80c0c723e */ /* 0x010fc600048060ff */
[----:B------:R0:W-:Y:S04]  /*95b80*/  STL [R1+0x47ec], R15 ;  /* 0x0047ec0f01007387 */ /* 0x0001e80000100800 */
[----:B------:R-:W4:Y:S04]  /*95b90*/  LDL.LU R240, [R1+0x970] ;  /* 0x0009700001f07983 */ /* 0x000f280000300800 */
[----:B------:R-:W4:Y:S04]  /*95ba0*/  LDL.LU R241, [R1+0x974] ;  /* 0x0009740001f17983 */ /* 0x000f280000300800 */
[----:B------:R-:W-:Y:S04]  /*95bb0*/  STL.64 [R1+0x1068], R16 ;  /* 0x0010681001007387 */ /* 0x000fe80000100a00 */
[----:B------:R1:W-:Y:S04]  /*95bc0*/  STL [R1+0x47f0], R12 ;  /* 0x0047f00c01007387 */ /* 0x0003e80000100800 */
[----:B------:R-:W4:Y:S01]  /*95bd0*/  LDL.LU R248, [R1+0x978] ;  /* 0x0009780001f87983 */ /* 0x000f220000300800 */
[----:B0-----:R-:W-:-:S02]  /*95be0*/  F2FP.SATFINITE.E5M2.F32.PACK_AB_MERGE_C R15, R11, R10, RZ ;  /* 0x0000000a0b0f723e */ /* 0x001fc400048060ff */
[----:B------:R-:W-:Y:S01]  /*95bf0*/  IADD3 R10, P2, R212, R0, RZ ;  /* 0x00000000d40a7210 */ /* 0x000fe20007f5e0ff */
[----:B-1----:R-:W4:Y:S04]  /*95c00*/  LDL.LU R12, [R1+0x97c] ;  /* 0x00097c00010c7983 */ /* 0x002f280000300800 */
[----:B------:R-:W-:Y:S01]  /*95c10*/  IMAD.X R11, R152, 0x1, R7, P2 ;  /* 0x00000001980b7824 */ /* 0x000fe200010e0607 */
[----:B------:R-:W-:Y:S04]  /*95c20*/  STL [R1+0x467c], R15 ;  /* 0x00467c0f01007387 */ /* 0x000fe80000100800 */
[----:B------:R0:W-:Y:S04]  /*95c30*/  STL.64 [R1+0x1060], R10 ;  /* 0x0010600a01007387 */ /* 0x0001e80000100a00 */
[----:B0-----:R-:W4:Y:S04]  /*95c40*/  LDL.LU R10, [R1+0x980] ;  /* 0x00098000010a7983 */ /* 0x001f280000300800 */
[----:B------:R-:W4:Y:S01]  /*95c50*/  LDL.LU R11, [R1+0x984] ;  /* 0x00098400010b7983 */ /* 0x000f220000300800 */
[----:B------:R-:W-:-:S03]  /*95c60*/  F2FP.SATFINITE.E5M2.F32.PACK_AB_MERGE_C R15, R8, R14, RZ ;  /* 0x0000000e080f723e */ /* 0x000fc600048060ff */
[----:B------:R-:W4:Y:S04]  /*95c70*/  LDL.LU R14, [R1+0x988] ;  /* 0x00098800010e7983 */ /* 0x000f280000300800 */
[----:B------:R-:W4:Y:S01]  /*95c80*/  LDL.LU R8, [R1+0x98c] ;  /* 0x00098c0001087983 */ /* 0x000f220000300800 */
[----:B------:R-:W-:-:S03]  /*95c90*/  IADD3 R16, P2, R212, R6, RZ ;  /* 0x00000006d4107210 */ /* 0x000fc60007f5e0ff */
[----:B------:R0:W-:Y:S02]  /*95ca0*/  STL [R1+0x47e8], R15 ;  /* 0x0047e80f01007387 */ /* 0x0001e40000100800 */
[----:B------:R-:W-:Y:S01]  /*95cb0*/  IMAD.X R17, R152, 0x1, R5, P2 ;  /* 0x0000000198117824 */ /* 0x000fe200010e0605 */
[----:B0-----:R-:W-:-:S05]  /*95cc0*/  F2FP.SATFINITE.E5M2.F32.PACK_AB_MERGE_C R15, R239, R238, RZ ;  /* 0x000000eeef0f723e */ /* 0x001fca00048060ff */
[----:B------:R-:W-:Y:S04]  /*95cd0*/  STL [R1+0x4678], R15 ;  /* 0x0046780f01007387 */ /* 0x000fe80000100800 */
[----:B------:R0:W-:Y:S02]  /*95ce0*/  STL.64 [R1+0x1058], R16 ;  /* 0x0010581001007387 */ /* 0x0001e40000100a00 */
[----:B0-----:R-:W-:-:S05]  /*95cf0*/  IADD3 R16, P2, R212, R4, RZ ;  /* 0x00000004d4107210 */ /* 0x001fca0007f5e0ff */
[----:B------:R-:W-:Y:S01]  /*95d00*/  IMAD.X R17, R152, 0x1, R3, P2 ;  /* 0x0000000198117824 */ /* 0x000fe200010e0603 */
[----:B------:R-:W-:-:S04]  /*95d10*/  F2FP.SATFINITE.E5M2.F32.PACK_AB_MERGE_C R187, R229, R226, RZ ;  /* 0x000000e2e5bb723e */ /* 0x000fc800048060ff */
[----:B------:R3:W-:Y:S04]  /*95d20*/  STL.64 [R1+0x1050], R16 ;  /* 0x0010501001007387 */ /* 0x0007e80000100a00 */
[----:B------:R-:W4:Y:S01]  /*95d30*/  LDL.LU R229, [R1+0x990] ;  /* 0x0009900001e57983 */ /* 0x000f220000300800 */
[----:B------:R-:W-:Y:S02]  /*95d40*/  SHF.R.S32.HI R152, RZ, 0x1f, R213 ;  /* 0x0000001fff987819 */ /* 0x000fe400000114d5 */
[----:B---3--:R-:W-:-:S05]  /*95d50*/  F2FP.SATFINITE.E5M2.F32.PACK_AB_MERGE_C R16, R243, R242, RZ ;  /* 0x000000f2f310723e */ /* 0x008fca00048060ff */
[----:B------:R0:W-:Y:S04]  /*95d60*/  STL [R1+0x4674], R16 ;  /* 0x0046741001007387 */ /* 0x0001e80000100800 */
[----:B------:R-:W3:Y:S01]  /*95d70*/  LDL.LU R232, [R1+0x994] ;  /* 0x0009940001e87983 */ /* 0x000ee20000300800 */
[----:B--2---:R-:W-:-:S05]  /*95d80*/  F2FP.SATFINITE.E5M2.F32.PACK_AB_MERGE_C R15, R245, R244, RZ ;  /* 0x000000f4f50f723e */ /* 0x004fca00048060ff */
[----:B------:R1:W-:Y:S04]  /*95d90*/  STL [R1+0x4664], R15 ;  /* 0x0046640f01007387 */ /* 0x0003e80000100800 */
[----:B------:R-:W2:Y:S04]  /*95da0*/  LDL.LU R235, [R1+0x998] ;  /* 0x0009980001eb7983 */ /* 0x000ea80000300800 */
[----:B------:R-:W2:Y:S04]  /*95db0*/  LDL.LU R237, [R1+0x99c] ;  /* 0x00099c0001ed7983 */ /* 0x000ea80000300800 */
[----:B------:R-:W2:Y:S04]  /*95dc0*/  LDL.LU R242, [R1+0x9a0] ;  /* 0x0009a00001f27983 */ /* 0x000ea80000300800 */
[----:B------:R-:W2:Y:S01]  /*95dd0*/  LDL.LU R243, [R1+0x9a4] ;  /* 0x0009a40001f37983 */ /* 0x000ea20000300800 */
[----:B0-----:R-:W-:-:S03]  /*95de0*/  IADD3 R16, P2, R213, R2, RZ ;  /* 0x00000002d5107210 */ /* 0x001fc60007f5e0ff */
[----:B------:R-:W2:Y:S04]  /*95df0*/  LDL.LU R244, [R1+0x9a8] ;  /* 0x0009a80001f47983 */ /* 0x000ea80000300800 */
[----:B------:R-:W2:Y:S01]  /*95e00*/  LDL.LU R245, [R1+0x9ac] ;  /* 0x0009ac0001f57983 */ /* 0x000ea20000300800 */
[----:B------:R-:W-:Y:S01]  /*95e10*/  IMAD.X R17, R152, 0x1, R13, P2 ;  /* 0x0000000198117824 */ /* 0x000fe200010e060d */
[----:B-1----:R-:W-:-:S05]  /*95e20*/  F2FP.SATFINITE.E5M2.F32.PACK_AB_MERGE_C R15, R247, R246, RZ ;  /* 0x000000f6f70f723e */ /* 0x002fca00048060ff */
[----:B------:R-:W-:Y:S04]  /*95e30*/  STL [R1+0x466c], R15 ;  /* 0x00466c0f01007387 */ /* 0x000fe80000100800 */
[----:B------:R-:W2:Y:S04]  /*95e40*/  LDL.LU R246, [R1+0x9b0] ;  /* 0x0009b00001f67983 */ /* 0x000ea80000300800 */
[----:B------:R-:W2:Y:S04]  /*95e50*/  LDL.LU R247, [R1+0x9b4] ;  /* 0x0009b40001f77983 */ /* 0x000ea80000300800 */
[----:B------:R4:W-:Y:S02]  /*95e60*/  STL.64 [R1+0x1048], R16 ;  /* 0x0010481001007387 */ /* 0x0009e40000100a00 */
[----:B----4-:R-:W-:-:S02]  /*95e70*/  F2FP.SATFINITE.E5M2.F32.PACK_AB_MERGE_C R16, R241, R240, RZ ;  /* 0x000000f0f110723e */ /* 0x010fc400048060ff */
[----:B------:R-:W-:Y:S02]  /*95e80*/  F2FP.SATFINITE.E5M2.F32.PACK_AB_MERGE_C R15, R12, R248, RZ ;  /* 0x000000f80c0f723e */ /* 0x000fe400048060ff */
[----:B------:R-:W4:Y:S04]  /*95e90*/  LDL.LU R248, [R1+0x9b8] ;  /* 0x0009b80001f87983 */ /* 0x000f280000300800 */
[----:B------:R0:W-:Y:S04]  /*95ea0*/  STL [R1+0x4650], R16 ;  /* 0x0046501001007387 */ /* 0x0001e80000100800 */
[----:B------:R-:W4:Y:S04]  /*95eb0*/  LDL.LU R12, [R1+0x9bc] ;  /* 0x0009bc00010c7983 */ /* 0x000f280000300800 */
[----:B------:R-:W-:Y:S01]  /*95ec0*/  STL [R1+0x465c], R15 ;  /* 0x00465c0f01007387 */ /* 0x000fe20000100800 */
[----:B0-----:R-:W-:-:S03]  /*95ed0*/  IADD3 R16, P2, R213, R0, RZ ;  /* 0x00000000d5107210 */ /* 0x001fc60007f5e0ff */
[----:B------:R-:W4:Y:S04]  /*95ee0*/  LDL.LU R238, [R1+0x9c0] ;  /* 0x0009c00001ee7983 */ /* 0x000f280000300800 */
[----:B------:R-:W4:Y:S01]  /*95ef0*/  LDL.LU R239, [R1+0x9c4] ;  /* 0x0009c40001ef7983 */ /* 0x000f220000300800 */
[----:B------:R-:W-:Y:S01]  /*95f00*/  IMAD.X R17, R152, 0x1, R7, P2 ;  /* 0x0000000198117824 */ /* 0x000fe200010e0607 */
[----:B------:R-:W-:-:S04]  /*95f10*/  F2FP.SATFINITE.E5M2.F32.PACK_AB_MERGE_C R10, R11, R10, RZ ;  /* 0x0000000a0b0a723e */ /* 0x000fc800048060ff */
[----:B------:R-:W-:Y:S04]  /*95f20*/  STL.64 [R1+0x1040], R16 ;  /* 0x0010401001007387 */ /* 0x000fe80000100a00 */
[----:B------:R0:W-:Y:S04]  /*95f30*/  STL [R1+0x4ac], R10 ;  /* 0x0004ac0a01007387 */ /* 0x0001e80000100800 */
[----:B------:R-:W4:Y:S04]  /*95f40*/  LDL.LU R240, [R1+0x9c8] ;  /* 0x0009c80001f07983 */ /* 0x000f280000300800 */
[----:B------:R-:W4:Y:S01]  /*95f50*/  LDL.LU R241, [R1+0x9cc] ;  /* 0x0009cc0001f17983 */ /* 0x000f220000300800 */
[----:B------:R-:W-:-:S05]  /*95f60*/  F2FP.SATFINITE.E5M2.F32.PACK_AB_MERGE_C R8, R8, R14, RZ ;  /* 0x0000000e0808723e */ /* 0x000fca00048060ff */
[----:B------:R1:W-:Y:S04]  /*95f70*/  STL [R1+0x4640], R8 ;  /* 0x0046400801007387 */ /* 0x0003e80000100800 */
[----:B0-----:R-:W4:Y:S04]  /*95f80*/  LDL.LU R10, [R1+0x9d0] ;  /* 0x0009d000010a7983 */ /* 0x001f280000300800 */
[----:B------:R-:W4:Y:S04]  /*95f90*/  LDL.LU R11, [R1+0x9d4] ;  /* 0x0009d400010b7983 */ /* 0x000f280000300800 */
[----:B------:R-:W4:Y:S04]  /*95fa0*/  LDL.LU R14, [R1+0x9d8] ;  /* 0x0009d800010e7983 */ /* 0x000f280000300800 */
[----:B-1----:R-:W4:Y:S01]  /*95fb0*/  LDL.LU R8, [R1+0x9dc] ;  /* 0x0009dc0001087983 */ /* 0x002f220000300800 */
[----:B------:R-:W-:-:S05]  /*95fc0*/  IADD3 R16, P2, R213, R6, RZ ;  /* 0x00000006d5107210 */ /* 0x000fca0007f5e0ff */
[----:B------:R-:W-:-:S05]  /*95fd0*/  IMAD.X R17, R152, 0x1, R5, P2 ;  /* 0x0000000198117824 */ /* 0x000fca00010e0605 */
[----:B------:R0:W-:Y:S02]  /*95fe0*/  STL.64 [R1+0x1038], R16 ;  /* 0x0010381001007387 */ /* 0x0001e40000100a00 */
[----:B0-----:R-:W-:-:S05]  /*95ff0*/  IADD3 R16, P2, R213, R4, RZ ;  /* 0x00000004d5107210 */ /* 0x001fca0007f5e0ff */
[----:B------:R-:W-:-:S05]  /*96000*/  IMAD.X R17, R152, 0x1, R3, P2 ;  /* 0x0000000198117824 */ /* 0x000fca00010e0603 */
[----:B------:R3:W-:Y:S01]  /*96010*/  STL.64 [R1+0x1030], R16 ;  /* 0x0010301001007387 */ /* 0x0007e20000100a00 */
[----:B------:R-:W-:Y:S02]  /*96020*/  SHF.R.S32.HI R152, RZ, 0x1f, R214 ;  /* 0x0000001fff987819 */ /* 0x000fe400000114d6 */
[----:B---3--:R-:W-:-:S05]  /*96030*/  F2FP.SATFINITE.E5M2.F32.PACK_AB_MERGE_C R17, R232, R229, RZ ;  /* 0x000000e5e811723e */ /* 0x008fca00048060ff */
[----:B------:R-:W-:Y:S01]  /*96040*/  STL [R1+0x4a4], R17 ;  /* 0x0004a41101007387 */ /* 0x000fe20000100800 */
[----:B--2---:R-:W-:-:S05]  /*96050*/  F2FP.SATFINITE.E5M2.F32.PACK_AB_MERGE_C R16, R237, R235, RZ ;  /* 0x000000ebed10723e */ /* 0x004fca00048060ff */
[----:B------:R0:W-:Y:S01]  /*96060*/  STL [R1+0x4a8], R16 ;  /* 0x0004a81001007387 */ /* 0x0001e20000100800 */
[----:B------:R-:W-:Y:S02]  /*96070*/  F2FP.SATFINITE.E5M2.F32.PACK_AB_MERGE_C R15, R243, R242, RZ ;  /* 0x000000f2f30f723e */ /* 0x000fe400048060ff */
[----:B0-----:R-:W-:-:S03]  /*96080*/  IADD3 R16, P2, R214, R2, RZ ;  /* 0x00000002d6107210 */ /* 0x001fc60007f5e0ff */
[----:B------:R-:W-:Y:S02]  /*96090*/  STL [R1+0xdc], R15 ;  /* 0x0000dc0f01007387 */ /* 0x000fe40000100800 */
[----:B------:R-:W-:-:S05]  /*960a0*/  IMAD.X R17, R152, 0x1, R13, P2 ;  /* 0x0000000198117824 */ /* 0x000fca00010e060d */
[----:B------:R0:W-:Y:S04]  /*960b0*/  STL.64 [R1+0x1028], R16 ;  /* 0x0010281001007387 */ /* 0x0001e80000100a00 */
[----:B------:R-:W2:Y:S01]  /*960c0*/  LDL.LU R242, [R1+0x9e0] ;  /* 0x0009e00001f27983 */ /* 0x000ea20000300800 */
[----:B0-----:R-:W-:-:S05]  /*960d0*/  F2FP.SATFINITE.E5M2.F32.PACK_AB_MERGE_C R16, R245, R244, RZ ;  /* 0x000000f4f510723e */ /* 0x001fca00048060ff */
[----:B------:R0:W-:Y:S04]  /*960e0*/  STL [R1+0x4a0], R16 ;  /* 0x0004a01001007387 */ /* 0x0001e80000100800 */
[----:B------:R-:W2:Y:S01]  /*960f0*/  LDL.LU R243, [R1+0x9e4] ;  /* 0x0009e40001f37983 */ /* 0x000ea20000300800 */
[----:B------:R-:W-:Y:S02]  /*96100*/  F2FP.SATFINITE.E5M2.F32.PACK_AB_MERGE_C R15, R247, R246, RZ ;  /* 0x000000f6f70f723e */ /* 0x000fe400048060ff */
[----:B0-----:R-:W-:-:S03]  /*96110*/  IADD3 R16, P2, R214, R0, RZ ;  /* 0x00000000d6107210 */ /* 0x001fc60007f5e0ff */
[----:B------:R-:W-:Y:S02]  /*96120*/  STL [R1+0xcc], R15 ;  /* 0x0000cc0f01007387 */ /* 0x000fe40000100800 */
[----:B------:R-:W-:Y:S02]  /*96130*/  IMAD.X R17, R152, 0x1, R7, P2 ;  /* 0x0000000198117824 */ /* 0x000fe400010e0607 */
[----:B------:R-:W3:Y:S04]  /*96140*/  LDL.LU R244, [R1+0x9e8] ;  /* 0x0009e80001f47983 */ /* 0x000ee80000300800 */
[----:B------:R-:W3:Y:S04]  /*96150*/  LDL.LU R245, [R1+0x9ec] ;  /* 0x0009ec0001f57983 */ /* 0x000ee80000300800 */
[----:B------:R-:W3:Y:S04]  /*96160*/  LDL.LU R246, [R1+0x9f0] ;  /* 0x0009f00001f67983 */ /* 0x000ee80000300800 */
[----:B------:R-:W3:Y:S04]  /*96170*/  LDL.LU R247, [R1+0x9f4] ;  /* 0x0009f40001f77983 */ /* 0x000ee80000300800 */
[----:B------:R0:W-:Y:S02]  /*96180*/  STL.64 [R1+0x1020], R16 ;  /* 0x0010201001007387 */ /* 0x0001e40000100a00 */
[----:B0-----:R-:W-:-:S02]  /*96190*/  IADD3 R16, P2, R214, R6, RZ ;  /* 0x00000006d6107210 */ /* 0x001fc40007f5e0ff */
[----:B----4-:R-:W-:-:S03]  /*961a0*/  F2FP.SATFINITE.E5M2.F32.PACK_AB_MERGE_C R12, R12, R248, RZ ;  /* 0x000000f80c0c723e */ /* 0x010fc600048060ff */
[----:B------:R-:W-:Y:S02]  /*961b0*/  IMAD.X R17, R152, 0x1, R5, P2 ;  /* 0x0000000198117824 */ /* 0x000fe400010e0605 */
[----:B------:R0:W-:Y:S04]  /*961c0*/  STL [R1+0xd4], R12 ;  /* 0x0000d40c01007387 */ /* 0x0001e80000100800 */
[----:B------:R-:W4:Y:S01]  /*961d0*/  LDL.LU R248, [R1+0x9f8] ;  /* 0x0009f80001f87983 */ /* 0x000f220000300800 */
[----:B------:R-:W-:-:S03]  /*961e0*/  F2FP.SATFINITE.E5M2.F32.PACK_AB_MERGE_C R15, R239, R238, RZ ;  /* 0x000000eeef0f723e */ /* 0x000fc600048060ff */
[----:B0-----:R-:W4:Y:S04]  /*961f0*/  LDL.LU R12, [R1+0x9fc] ;  /* 0x0009fc00010c7983 */ /* 0x001f280000300800 */
[----:B------:R-:W-:Y:S04]  /*96200*/  STL [R1+0xc4], R15 ;  /* 0x0000c40f01007387 */ /* 0x000fe80000100800 */
[----:B------:R0:W-:Y:S02]  /*96210*/  STL.64 [R1+0x1018], R16 ;  /* 0x0010181001007387 */ /* 0x0001e40000100a00 */
[----:B0-----:R-:W-:-:S05]  /*96220*/  IADD3 R16, P2, R214, R4, RZ ;  /* 0x00000004d6107210 */ /* 0x001fca0007f5e0ff */
[----:B------:R-:W-:Y:S01]  /*96230*/  IMAD.X R17, R152, 0x1, R3, P2 ;  /* 0x0000000198117824 */ /* 0x000fe200010e0603 */
[----:B------:R-:W-:-:S04]  /*96240*/  SHF.R.S32.HI R152, RZ, 0x1f, R215 ;  /* 0x0000001fff987819 */ /* 0x000fc800000114d7 */
[----:B------:R0:W-:Y:S01]  /*96250*/  STL.64 [R1+0x1010], R16 ;  /* 0x0010101001007387 */ /* 0x0001e20000100a00 */
[----:B------:R-:W-:Y:S02]  /*96260*/  F2FP.SATFINITE.E5M2.F32.PACK_AB_MERGE_C R15, R11, R10, RZ ;  /* 0x0000000a0b0f723e */ /* 0x000fe400048060ff */
[----:B------:R-:W-:Y:S02]  /*96270*/  IADD3 R10, P2, R215, R2, RZ ;  /* 0x00000002d70a7210 */ /* 0x000fe40007f5e0ff */
[----:B------:R-:W-:Y:S02]  /*96280*/  F2FP.SATFINITE.E5M2.F32.PACK_AB_MERGE_C R8, R8, R14, RZ ;  /* 0x0000000e0808723e */ /* 0x000fe400048060ff */
[----:B0-----:R-:W-:Y:S01]  /*96290*/  F2FP.SATFINITE.E5M2.F32.PACK_AB_MERGE_C R16, R241, R240, RZ ;  /* 0x000000f0f110723e */ /* 0x001fe200048060ff */
[----:B------:R-:W-:Y:S01]  /*962a0*/  STL [R1+0x550c], R15 ;  /* 0x00550c0f01007387 */ /* 0x000fe20000100800 */
[----:B------:R-:W-:-:S03]  /*962b0*/  IMAD.X R11, R152, 0x1, R13, P2 ;  /* 0x00000001980b7824 */ /* 0x000fc600010e060d */
[----:B------:R-:W-:Y:S04]  /*962c0*/  STL [R1+0xc8], R16 ;  /* 0x0000c81001007387 */ /* 0x000fe80000100800 */
[----:B------:R-:W-:Y:S04]  /*962d0*/  STL [R1+0xc0], R8 ;  /* 0x0000c00801007387 */ /* 0x000fe80000100800 */
[----:B------:R-:W4:Y:S04]  /*962e0*/  LDL.LU R229, [R1+0x600] ;  /* 0x0006000001e57983 */ /* 0x000f280000300800 */
[----:B------:R-:W4:Y:S04]  /*962f0*/  LDL.LU R232, [R1+0x604] ;  /* 0x0006040001e87983 */ /* 0x000f280000300800 */
[----:B------:R-:W4:Y:S04]  /*96300*/  LDL.LU R235, [R1+0x608] ;  /* 0x0006080001eb7983 */ /* 0x000f280000300800 */
[----:B------:R0:W-:Y:S04]  /*96310*/  STL.64 [R1+0x1008], R10 ;  /* 0x0010080a01007387 */ /* 0x0001e80000100a00 */
[----:B------:R-:W4:Y:S04]  /*96320*/  LDL.LU R237, [R1+0x60c] ;  /* 0x00060c0001ed7983 */ /* 0x000f280000300800 */
[----:B------:R-:W4:Y:S04]  /*96330*/  LDL.LU R238, [R1+0x610] ;  /* 0x0006100001ee7983 */ /* 0x000f280000300800 */
[----:B------:R-:W4:Y:S04]  /*96340*/  LDL.LU R239, [R1+0x614] ;  /* 0x0006140001ef7983 */ /* 0x000f280000300800 */
[----:B0-----:R-:W4:Y:S04]  /*96350*/  LDL.LU R10, [R1+0x618] ;  /* 0x00061800010a7983 */ /* 0x001f280000300800 */
[----:B------:R-:W4:Y:S04]  /*96360*/  LDL.LU R11, [R1+0x61c] ;  /* 0x00061c00010b7983 */ /* 0x000f280000300800 */
[----:B------:R-:W4:Y:S04]  /*96370*/  LDL.LU R14, [R1+0x620] ;  /* 0x00062000010e7983 */ /* 0x000f280000300800 */
[----:B------:R-:W4:Y:S01]  /*96380*/  LDL.LU R8, [R1+0x624] ;  /* 0x0006240001087983 */ /* 0x000f220000300800 */
[----:B--2---:R-:W-:-:S05]  /*96390*/  F2FP.SATFINITE.E5M2.F32.PACK_AB_MERGE_C R16, R243, R242, RZ ;  /* 0x000000f2f310723e */ /* 0x004fca00048060ff */
[----:B------:R0:W-:Y:S02]  /*963a0*/  STL [R1+0x5518], R16 ;  /* 0x0055181001007387 */ /* 0x0001e40000100800 */
[----:B0-----:R-:W-:Y:S02]  /*963b0*/  IADD3 R16, P2, R215, R0, RZ ;  /* 0x00000000d7107210 */ /* 0x001fe40007f5e0ff */
[----:B---3--:R-:W-:-:S03]  /*963c0*/  F2FP.SATFINITE.E5M2.F32.PACK_AB_MERGE_C R15, R245, R244, RZ ;  /* 0x000000f4f50f723e */ /* 0x008fc600048060ff */
[----:B------:R-:W-:Y:S02]  /*963d0*/  IMAD.X R17, R152, 0x1, R7, P2 ;  /* 0x0000000198117824 */ /* 0x000fe400010e0607 */
[----:B------:R0:W-:Y:S01]  /*963e0*/  STL [R1+0x551c], R15 ;  /* 0x00551c0f01007387 */ /* 0x0001e20000100800 */
[----:B------:R-:W-:Y:S02]  /*963f0*/  IADD3 R18, P2, R215, R6, RZ ;  /* 0x00000006d7127210 */ /* 0x000fe40007f5e0ff */
[----:B0-----:R-:W-:-:S05]  /*96400*/  F2FP.SATFINITE.E5M2.F32.PACK_AB_MERGE_C R15, R247, R246, RZ ;  /* 0x000000f6f70f723e */ /* 0x001fca00048060ff */
[----:B------:R-:W-:Y:S04]  /*96410*/  STL [R1+0x5520], R15 ;  /* 0x0055200f01007387 */ /* 0x000fe80000100800 */
[----:B------:R4:W-:Y:S04]  /*96420*/  STL.64 [R1+0x1000], R16 ;  /* 0x0010001001007387 */ /* 0x0009e80000100a00 */
[----:B------:R-:W2:Y:S01]  /*96430*/  LDL.LU R242, [R1+0x628] ;  /* 0x0006280001f27983 */ /* 0x000ea20000300800 */
[----:B------:R-:W-:-:S03]  /*96440*/  IMAD.X R19, R152, 0x1, R5, P2 ;  /* 0x0000000198137824 */ /* 0x000fc600010e0605 */
[----:B------:R-:W2:Y:S04]  /*96450*/  LDL.LU R243, [R1+0x62c] ;  /* 0x00062c0001f37983 */ /* 0x000ea80000300800 */
[----:B------:R-:W3:Y:S04]  /*96460*/  LDL.LU R244, [R1+0x630] ;  /* 0x0006300001f47983 */ /* 0x000ee80000300800 */
[----:B------:R-:W3:Y:S01]  /*96470*/  LDL.LU R245, [R1+0x634] ;  /* 0x0006340001f57983 */ /* 0x000ee20000300800 */
[----:B----4-:R-:W-:-:S05]  /*96480*/  F2FP.SATFINITE.E5M2.F32.PACK_AB_MERGE_C R16, R12, R248, RZ ;  /* 0x000000f80c10723e */ /* 0x010fca00048060ff */
[----:B------:R0:W-:Y:S04]  /*96490*/  STL [R1+0x5524], R16 ;  /* 0x0055241001007387 */ /* 0x0001e80000100800 */
[----:B------:R-:W4:Y:S01]  /*964a0*/  LDL.LU R240, [R1+0x638] ;  /* 0x0006380001f07983 */ /* 0x000f220000300800 */
[----:B0-----:R-:W-:-:S03]  /*964b0*/  IADD3 R16, P2, R215, R4, RZ ;  /* 0x00000004d7107210 */ /* 0x001fc60007f5e0ff */
[----:B------:R0:W-:Y:S02]  /*964c0*/  STL.64 [R1+0xff8], R18 ;  /* 0x000ff81201007387 */ /* 0x0001e40000100a00 */
[----:B------:R-:W-:Y:S02]  /*964d0*/  IMAD.X R17, R152, 0x1, R3, P2 ;  /* 0x0000000198117824 */ /* 0x000fe400010e0603 */
[----:B------:R-:W4:Y:S04]  /*964e0*/  LDL.LU R241, [R1+0x63c] ;  /* 0x00063c0001f17983 */ /* 0x000f280000300800 */
[----:B------:R-:W4:Y:S01]  /*964f0*/  LDL.LU R246, [R1+0x640] ;  /* 0x0006400001f67983 */ /* 0x000f220000300800 */
[----:B------:R-:W-:-:S03]  /*96500*/  SHF.R.S32.HI R152, RZ, 0x1f, R249 ;  /* 0x0000001fff987819 */ /* 0x000fc600000114f9 */
[----:B------:R1:W-:Y:S01]  /*96510*/  STL.64 [R1+0xff0], R16 ;  /* 0x000ff01001007387 */ /* 0x0003e20000100a00 */
[----:B0-----:R-:W-:-:S03]  /*96520*/  IADD3 R18, P2, R249, R2, RZ ;  /* 0x00000002f9127210 */ /* 0x001fc60007f5e0ff */
[----:B------:R-:W4:Y:S04]  /*96530*/  LDL.LU R247, [R1+0x644] ;  /* 0x0006440001f77983 */ /* 0x000f280000300800 */
[----:B------:R-:W4:Y:S04]  /*96540*/  LDL.LU R248, [R1+0x648] ;  /* 0x0006480001f87983 */ /* 0x000f280000300800 */
[----:B------:R-:W4:Y:S01]  /*96550*/  LDL.LU R12, [R1+0x64c] ;  /* 0x00064c00010c7983 */ /* 0x000f220000300800 */
[----:B------:R-:W-:Y:S01]  /*96560*/  IMAD.X R19, R152, 0x1, R13, P2 ;  /* 0x0000000198137824 */ /* 0x000fe200010e060d */
[----:B------:R-:W-:-:S05]  /*96570*/  F2FP.SATFINITE.E5M2.F32.PACK_AB_MERGE_C R15, R232, R229, RZ ;  /* 0x000000e5e80f723e */ /* 0x000fca00048060ff */
[----:B------:R-:W-:Y:S01]  /*96580*/  STL [R1+0x5528], R15 ;  /* 0x0055280f01007387 */ /* 0x000fe20000100800 */
[----:B-1----:R-:W-:-:S05]  /*96590*/  F2FP.SATFINITE.E5M2.F32.PACK_AB_MERGE_C R17, R237, R235, RZ ;  /* 0x000000ebed11723e */ /* 0x002fca00048060ff */
[----:B------:R0:W-:Y:S01]  /*965a0*/  STL [R1+0x552c], R17 ;  /* 0x00552c1101007387 */ /* 0x0001e20000100800 */
[----:B------:R-:W-:-:S05]  /*965b0*/  F2FP.SATFINITE.E5M2.F32.PACK_AB_MERGE_C R16, R239, R238, RZ ;  /* 0x000000eeef10723e */ /* 0x000fca00048060ff */
[----:B------:R-:W-:Y:S01]  /*965c0*/  STL [R1+0x5530], R16 ;  /* 0x0055301001007387 */ /* 0x000fe20000100800 */
[----:B------:R-:W-:Y:S02]  /*965d0*/  F2FP.SATFINITE.E5M2.F32.PACK_AB_MERGE_C R10, R11, R10, RZ ;  /* 0x0000000a0b0a723e */ /* 0x000fe400048060ff */
[----:B0-----:R-:W-:-:S05]  /*965e0*/  F2FP.SATFINITE.E5M2.F32.PACK_AB_MERGE_C R17, R8, R14, RZ ;  /* 0x0000000e0811723e */ /* 0x001fca00048060ff */
[----:B------:R-:W-:Y:S04]  /*965f0*/  STL [R1+0x5534], R17 ;  /* 0x0055341101007387 */ /* 0x000fe80000100800 */
[----:B------:R-:W-:Y:S04]  /*96600*/  STL.64 [R1+0xfe8], R18 ;  /* 0x000fe81201007387 */ /* 0x000fe80000100a00 */
[----:B------:R0:W-:Y:S02]  /*96610*/  STL [R1+0x47e4], R10 ;  /* 0x0047e40a01007387 */ /* 0x0001e40000100800 */
[----:B0-----:R-:W-:-:S05]  /*96620*/  IADD3 R10, P2, R249, R0, RZ ;  /* 0x00000000f90a7210 */ /* 0x001fca0007f5e0ff */
        /* <DEDUP_REMOVED lines=8> */
[----:B------:R-:W-:Y:S02]  /*966b0*/  IADD3 R16, P2, R249, R4, RZ ;  /* 0x00000004f9107210 */ /* 0x000fe40007f5e0ff */
[----:B--2---:R-:W-:Y:S02]  /*966c0*/  F2FP.SATFINITE.E5M2.F32.PACK_AB_MERGE_C R15, R243, R242, RZ ;  /* 0x000000f2f30f723e */ /* 0x004fe400048060ff */
[----:B---3--:R-:W-:-:S03]  /*966d0*/  F2FP.SATFINITE.E5M2.F32.PACK_AB_MERGE_C R17, R245, R244, RZ ;  /* 0x000000f4f511723e */ /* 0x008fc600048060ff */
[----:B------:R-:W-:Y:S04]  /*966e0*/  STL [R1+0x5538], R15 ;  /* 0x0055380f01007387 */ /* 0x000fe80000100800 */
[----:B------:R0:W-:Y:S04]  /*966f0*/  STL [R1+0x553c], R17 ;  /* 0x00553c1101007387 */ /* 0x0001e80000100800 */
[----:B------:R-:W-:Y:S04]  /*96700*/  STL [R1+0x5284], R249 ;  /* 0x005284f901007387 */ /* 0x000fe80000100800 */
[----:B------:R-:W-:Y:S01]  /*96710*/  STL.64 [R1+0xfd8], R18 ;  /* 0x000fd81201007387 */ /* 0x000fe20000100a00 */
[----:B0-----:R-:W-:-:S03]  /*96720*/  IMAD.X R17, R152, 0x1, R3, P2 ;  /* 0x0000000198117824 */ /* 0x001fc600010e0603 */
[----:B------:R-:W2:Y:S04]  /*96730*/  LDL.LU R242, [R1+0x660] ;  /* 0x0006600001f27983 */ /* 0x000ea80000300800 */
[----:B------:R-:W2:Y:S04]  /*96740*/  LDL.LU R243, [R1+0x664] ;  /* 0x0006640001f37983 */ /* 0x000ea80000300800 */
[----:B------:R-:W3:Y:S04]  /*96750*/  LDL.LU R244, [R1+0x668] ;  /* 0x0006680001f47983 */ /* 0x000ee80000300800 */
[----:B------:R4:W-:Y:S01]  /*96760*/  STL.64 [R1+0xfd0], R16 ;  /* 0x000fd01001007387 */ /* 0x0009e20000100a00 */
[----:B------:R-:W-:-:S03]  /*96770*/  SHF.R.S32.HI R152, RZ, 0x1f, R250 ;  /* 0x0000001fff987819 */ /* 0x000fc600000114fa */
[----:B------:R-:W3:Y:S01]  /*96780*/  LDL.LU R245, [R1+0x66c] ;  /* 0x00066c0001f57983 */ /* 0x000ee20000300800 */
[----:B----4-:R-:W-:Y:S02]  /*96790*/  F2FP.SATFINITE.E5M2.F32.PACK_AB_MERGE_C R16, R241, R240, RZ ;  /* 0x000000f0f110723e */ /* 0x010fe400048060ff */
[----:B------:R-:W-:-:S03]  /*967a0*/  F2FP.SATFINITE.E5M2.F32.PACK_AB_MERGE_C R17, R247, R246, RZ ;  /* 0x000000f6f711723e */ /* 0x000fc600048060ff */
[----:B------:R0:W-:Y:S01]  /*967b0*/  STL [R1+0x5540], R16 ;  /* 0x0055401001007387 */ /* 0x0001e20000100800 */
[----:B------:R-:W-:-:S03]  /*967c0*/  F2FP.SATFINITE.E5M2.F32.PACK_AB_MERGE_C R15, R12, R248, RZ ;  /* 0x000000f80c0f723e */ /* 0x000fc600048060ff */
[----:B------:R1:W-:Y:S01]  /*967d0*/  STL [R1+0x5544], R17 ;  /* 0x0055441101007387 */ /* 0x0003e20000100800 */
[----:B0-----:R-:W-:-:S03]  /*967e0*/  IADD3 R16, P2, R250, R2, RZ ;  /* 0x00000002fa107210 */ /* 0x001fc60007f5e0ff */
[----:B------:R-:W-:Y:S02]  /*967f0*/  STL [R1+0x5548], R15 ;  /* 0x0055480f01007387 */ /* 0x000fe40000100800 */
[----:B-1----:R-:W-:Y:S02]  /*96800*/  IMAD.X R17, R152, 0x1, R13, P2 ;  /* 0x0000000198117824 */ /* 0x002fe400010e060d */
[----:B------:R-:W4:Y:S04]  /*96810*/  LDL.LU R229, [R1+0x670] ;  /* 0x0006700001e57983 */ /* 0x000f280000300800 */
[----:B------:R-:W4:Y:S04]  /*96820*/  LDL.LU R232, [R1+0x674] ;  /* 0x0006740001e87983 */ /* 0x000f280000300800 */
[----:B------:R-:W4:Y:S04]  /*96830*/  LDL.LU R235, [R1+0x678] ;  /* 0x0006780001eb7983 */ /* 0x000f280000300800 */
[----:B------:R0:W-:Y:S04]  /*96840*/  STL.64 [R1+0xfc8], R16 ;  /* 0x000fc81001007387 */ /* 0x0001e80000100a00 */
[----:B------:R-:W4:Y:S04]  /*96850*/  LDL.LU R237, [R1+0x67c] ;  /* 0x00067c0001ed7983 */ /* 0x000f280000300800 */
[----:B------:R-:W4:Y:S04]  /*96860*/  LDL.LU R238, [R1+0x680] ;  /* 0x0006800001ee7983 */ /* 0x000f280000300800 */
[----:B------:R-:W4:Y:S01]  /*96870*/  LDL.LU R241, [R1+0x684] ;  /* 0x0006840001f17983 */ /* 0x000f220000300800 */
[----:B0-----:R-:W-:-:S02]  /*96880*/  F2FP.SATFINITE.E5M2.F32.PACK_AB_MERGE_C R16, R11, R10, RZ ;  /* 0x0000000a0b10723e */ /* 0x001fc400048060ff */
[----:B------:R-:W-:Y:S02]  /*96890*/  IADD3 R10, P2, R250, R0, RZ ;  /* 0x00000000fa0a7210 */ /* 0x000fe40007f5e0ff */
[----:B------:R-:W-:Y:S01]  /*968a0*/  F2FP.SATFINITE.E5M2.F32.PACK_AB_MERGE_C R8, R8, R14, RZ ;  /* 0x0000000e0808723e */ /* 0x000fe200048060ff */
[----:B------:R-:W-:Y:S02]  /*968b0*/  STL [R1+0x554c], R16 ;  /* 0x00554c1001007387 */ /* 0x000fe40000100800 */
[----:B------:R-:W-:Y:S02]  /*968c0*/  IMAD.X R11, R152, 0x1, R7, P2 ;  /* 0x00000001980b7824 */ /* 0x000fe400010e0607 */
[----:B------:R-:W-:Y:S04]  /*968d0*/  STL [R1+0x4668], R8 ;  /* 0x0046680801007387 */ /* 0x000fe80000100800 */
[----:B------:R-:W4:Y:S04]  /*968e0*/  LDL.LU R246, [R1+0x688] ;  /* 0x0006880001f67983 */ /* 0x000f280000300800 */
[----:B------:R-:W4:Y:S04]  /*968f0*/  LDL.LU R247, [R1+0x68c] ;  /* 0x00068c0001f77983 */ /* 0x000f280000300800 */
[----:B------:R-:W4:Y:S04]  /*96900*/  LDL.LU R12, [R1+0x690] ;  /* 0x00069000010c7983 */ /* 0x000f280000300800 */
[----:B------:R0:W-:Y:S04]  /*96910*/  STL.64 [R1+0xfc0], R10 ;  /* 0x000fc00a01007387 */ /* 0x0001e80000100a00 */
[----:B0-----:R-:W4:Y:S04]  /*96920*/  LDL.LU R11, [R1+0x694] ;  /* 0x00069400010b7983 */ /* 0x001f280000300800 */
[----:B------:R-:W4:Y:S04]  /*96930*/  LDL.LU R248, [R1+0x698] ;  /* 0x0006980001f87983 */ /* 0x000f280000300800 */
[----:B------:R-:W4:Y:S04]  /*96940*/  LDL.LU R10, [R1+0x69c] ;  /* 0x00069c00010a7983 */ /* 0x000f280000300800 */
[----:B------:R-:W4:Y:S04]  /*96950*/  LDL.LU R14, [R1+0x6a0] ;  /* 0x0006a000010e7983 */ /* 0x000f280000300800 */
[----:B------:R-:W4:Y:S01]  /*96960*/  LDL.LU R8, [R1+0x6a4] ;  /* 0x0006a40001087983 */ /* 0x000f220000300800 */
[----:B------:R-:W-:-:S05]  /*96970*/  IADD3 R18, P2, R250, R6, RZ ;  /* 0x00000006fa127210 */ /* 0x000fca0007f5e0ff */
[----:B------:R-:W-:Y:S01]  /*96980*/  IMAD.X R19, R152, 0x1, R5, P2 ;  /* 0x0000000198137824 */ /* 0x000fe200010e0605 */
[----:B------:R-:W-:Y:S02]  /*96990*/  IADD3 R16, P2, R250, R4, RZ ;  /* 0x00000004fa107210 */ /* 0x000fe40007f5e0ff */
[----:B--2---:R-:W-:-:S05]  /*969a0*/  F2FP.SATFINITE.E5M2.F32.PACK_AB_MERGE_C R15, R243, R242, RZ ;  /* 0x000000f2f30f723e */ /* 0x004fca00048060ff */
[----:B------:R-:W-:Y:S01]  /*969b0*/  STL [R1+0x5550], R15 ;  /* 0x0055500f01007387 */ /* 0x000fe20000100800 */
[----:B---3--:R-:W-:-:S05]  /*969c0*/  F2FP.SATFINITE.E5M2.F32.PACK_AB_MERGE_C R17, R245, R244, RZ ;  /* 0x000000f4f511723e */ /* 0x008fca00048060ff */
        /* <DEDUP_REMOVED lines=8> */
[----:B----4-:R-:W-:-:S03]  /*96a50*/  F2FP.SATFINITE.E5M2.F32.PACK_AB_MERGE_C R15, R232, R229, RZ ;  /* 0x000000e5e80f723e */ /* 0x010fc600048060ff */
[----:B------:R-:W3:Y:S04]  /*96a60*/  LDL.LU R243, [R1+0x6b4] ;  /* 0x0006b40001f37983 */ /* 0x000ee80000300800 */
[----:B------:R-:W4:Y:S01]  /*96a70*/  LDL.LU R244, [R1+0x6b8] ;  /* 0x0006b80001f47983 */ /* 0x000f220000300800 */
[----:B------:R-:W-:-:S03]  /*96a80*/  SHF.R.S32.HI R152, RZ, 0x1f, R251 ;  /* 0x0000001fff987819 */ /* 0x000fc600000114fb */
[----:B------:R-:W4:Y:S01]  /*96a90*/  LDL.LU R245, [R1+0x6bc] ;  /* 0x0006bc0001f57983 */ /* 0x000f220000300800 */
[----:B0-----:R-:W-:-:S03]  /*96aa0*/  F2FP.SATFINITE.E5M2.F32.PACK_AB_MERGE_C R16, R237, R235, RZ ;  /* 0x000000ebed10723e */ /* 0x001fc600048060ff */
[----:B------:R0:W-:Y:S04]  /*96ab0*/  STL [R1+0x5558], R15 ;  /* 0x0055580f01007387 */ /* 0x0001e80000100800 */
[----:B------:R1:W-:Y:S01]  /*96ac0*/  STL [R1+0x555c], R16 ;  /* 0x00555c1001007387 */ /* 0x0003e20000100800 */
[----:B0-----:R-:W-:Y:S02]  /*96ad0*/  F2FP.SATFINITE.E5M2.F32.PACK_AB_MERGE_C R15, R241, R238, RZ ;  /* 0x000000eef10f723e */ /* 0x001fe400048060ff */
[----:B-1----:R-:W-:-:S03]  /*96ae0*/  IADD3 R16, P2, R251, R2, RZ ;  /* 0x00000002fb107210 */ /* 0x002fc60007f5e0ff */
[----:B------:R-:W-:Y:S02]  /*96af0*/  STL [R1+0x5560], R15 ;  /* 0x0055600f01007387 */ /* 0x000fe40000100800 */
[----:B------:R-:W-:Y:S01]  /*96b00*/  IMAD.X R17, R152, 0x1, R13, P2 ;  /* 0x0000000198117824 */ /* 0x000fe200010e060d */
[----:B------:R-:W-:-:S04]  /*96b10*/  IADD3 R18, P2, R251, R0, RZ ;  /* 0x00000000fb127210 */ /* 0x000fc80007f5e0ff */
[----:B------:R0:W-:Y:S01]  /*96b20*/  STL.64 [R1+0xfa8], R16 ;  /* 0x000fa81001007387 */ /* 0x0001e20000100a00 */
[----:B------:R-:W-:Y:S01]  /*96b30*/  IMAD.X R19, R152, 0x1, R7, P2 ;  /* 0x0000000198137824 */ /* 0x000fe200010e0607 */
[----:B0-----:R-:W-:-:S05]  /*96b40*/  F2FP.SATFINITE.E5M2.F32.PACK_AB_MERGE_C R17, R247, R246, RZ ;  /* 0x000000f6f711723e */ /* 0x001fca00048060ff */
[----:B------:R0:W-:Y:S01]  /*96b50*/  STL [R1+0x5564], R17 ;  /* 0x0055641101007387 */ /* 0x0001e20000100800 */
[----:B------:R-:W-:-:S05]  /*96b60*/  F2FP.SATFINITE.E5M2.F32.PACK_AB_MERGE_C R16, R11, R12, RZ ;  /* 0x0000000c0b10723e */ /* 0x000fca00048060ff */
[----:B------:R-:W-:Y:S04]  /*96b70*/  STL [R1+0x5568], R16 ;  /* 0x0055681001007387 */ /* 0x000fe80000100800 */
[----:B------:R-:W4:Y:S04]  /*96b80*/  LDL.LU R246, [R1+0x6c0] ;  /* 0x0006c00001f67983 */ /* 0x000f280000300800 */
[----:B------:R-:W4:Y:S04]  /*96b90*/  LDL.LU R247, [R1+0x6c4] ;  /* 0x0006c40001f77983 */ /* 0x000f280000300800 */
[----:B------:R-:W4:Y:S04]  /*96ba0*/  LDL.LU R12, [R1+0x6c8] ;  /* 0x0006c800010c7983 */ /* 0x000f280000300800 */
[----:B------:R-:W-:Y:S04]  /*96bb0*/  STL.64 [R1+0xfa0], R18 ;  /* 0x000fa01201007387 */ /* 0x000fe80000100a00 */
[----:B------:R-:W4:Y:S01]  /*96bc0*/  LDL.LU R11, [R1+0x6cc] ;  /* 0x0006cc00010b7983 */ /* 0x000f220000300800 */
[----:B0-----:R-:W-:-:S02]  /*96bd0*/  F2FP.SATFINITE.E5M2.F32.PACK_AB_MERGE_C R17, R8, R14, RZ ;  /* 0x0000000e0811723e */ /* 0x001fc400048060ff */
[C---:B------:R-:W-:Y:S02]  /*96be0*/  IADD3 R14, P2, R251.reuse, R6, RZ ;  /* 0x00000006fb0e7210 */ /* 0x040fe40007f5e0ff */
[----:B------:R-:W-:Y:S01]  /*96bf0*/  F2FP.SATFINITE.E5M2.F32.PACK_AB_MERGE_C R10, R10, R248, RZ ;  /* 0x000000f80a0a723e */ /* 0x000fe200048060ff */
[----:B------:R-:W-:Y:S02]  /*96c00*/  STL [R1+0x556c], R17 ;  /* 0x00556c1101007387 */ /* 0x000fe40000100800 */
[----:B------:R-:W-:Y:S02]  /*96c10*/  IMAD.X R15, R152, 0x1, R5, P2 ;  /* 0x00000001980f7824 */ /* 0x000fe400010e0605 */
[----:B------:R0:W-:Y:S04]  /*96c20*/  STL [R1+0x4654], R10 ;  /* 0x0046540a01007387 */ /* 0x0001e80000100800 */
[----:B------:R-:W4:Y:S04]  /*96c30*/  LDL.LU R248, [R1+0x6d0] ;  /* 0x0006d00001f87983 */ /* 0x000f280000300800 */
[----:B0-----:R-:W4:Y:S04]  /*96c40*/  LDL.LU R10, [R1+0x6d4] ;  /* 0x0006d400010a7983 */ /* 0x001f280000300800 */
[----:B------:R0:W-:Y:S04]  /*96c50*/  STL.64 [R1+0xf98], R14 ;  /* 0x000f980e01007387 */ /* 0x0001e80000100a00 */
[----:B0-----:R-:W4:Y:S04]  /*96c60*/  LDL.LU R14, [R1+0x6d8] ;  /* 0x0006d800010e7983 */ /* 0x001f280000300800 */
[----:B------:R-:W4:Y:S01]  /*96c70*/  LDL.LU R8, [R1+0x6dc] ;  /* 0x0006dc0001087983 */ /* 0x000f220000300800 */
[----:B------:R-:W-:-:S03]  /*96c80*/  IADD3 R16, P2, R251, R4, RZ ;  /* 0x00000004fb107210 */ /* 0x000fc60007f5e0ff */
[----:B------:R-:W-:Y:S02]  /*96c90*/  STL [R1+0x528c], R251 ;  /* 0x00528cfb01007387 */ /* 0x000fe40000100800 */
[----:B------:R-:W-:Y:S02]  /*96ca0*/  IMAD.X R17, R152, 0x1, R3, P2 ;  /* 0x0000000198117824 */ /* 0x000fe400010e0603 */
[----:B------:R-:W4:Y:S01]  /*96cb0*/  LDL.LU R241, [R1] ;  /* 0x0000000001f17983 */ /* 0x000f220000300800 */
[----:B------:R-:W-:Y:S02]  /*96cc0*/  SHF.R.S32.HI R152, RZ, 0x1f, R252 ;  /* 0x0000001fff987819 */ /* 0x000fe400000114fc */
[----:B------:R-:W-:-:S05]  /*96cd0*/  IADD3 R18, P2, R252, R2, RZ ;  /* 0x00000002fc127210 */ /* 0x000fca0007f5e0ff */
[----:B------:R-:W-:Y:S01]  /*96ce0*/  IMAD.X R19, R152, 0x1, R13, P2 ;  /* 0x0000000198137824 */ /* 0x000fe200010e060d */
[----:B--2---:R-:W-:-:S05]  /*96cf0*/  F2FP.SATFINITE.E5M2.F32.PACK_AB_MERGE_C R15, R240, R239, RZ ;  /* 0x000000eff00f723e */ /* 0x004fca00048060ff */
[----:B------:R-:W-:Y:S04]  /*96d00*/  STL [R1+0x5570], R15 ;  /* 0x0055700f01007387 */ /* 0x000fe80000100800 */
[----:B------:R3:W-:Y:S02]  /*96d10*/  STL.64 [R1+0xf90], R16 ;  /* 0x000f901001007387 */ /* 0x0007e40000100a00 */
[----:B---3--:R-:W-:Y:S02]  /*96d20*/  F2FP.SATFINITE.E5M2.F32.PACK_AB_MERGE_C R17, R243, R242, RZ ;  /* 0x000000f2f311723e */ /* 0x008fe400048060ff */
[----:B----4-:R-:W-:-:S03]  /*96d30*/  F2FP.SATFINITE.E5M2.F32.PACK_AB_MERGE_C R16, R245, R244, RZ ;  /* 0x000000f4f510723e */ /* 0x010fc600048060ff */
[----:B------:R-:W-:Y:S04]  /*96d40*/  STL [R1+0x5574], R17 ;  /* 0x0055741101007387 */ /* 0x000fe80000100800 */
[----:B------:R0:W-:Y:S04]  /*96d50*/  STL [R1+0x5578], R16 ;  /* 0x0055781001007387 */ /* 0x0001e80000100800 */
[----:B------:R-:W2:Y:S04]  /*96d60*/  LDL.LU R223, [R1+0x6e0] ;  /* 0x0006e00001df7983 */ /* 0x000ea80000300800 */
[----:B------:R-:W2:Y:S04]  /*96d70*/  LDL.LU R232, [R1+0x6e4] ;  /* 0x0006e40001e87983 */ /* 0x000ea80000300800 */
[----:B------:R-:W3:Y:S04]  /*96d80*/  LDL.LU R235, [R1+0x6e8] ;  /* 0x0006e80001eb7983 */ /* 0x000ee80000300800 */
[----:B------:R-:W-:Y:S04]  /*96d90*/  STL.64 [R1+0xf88], R18 ;  /* 0x000f881201007387 */ /* 0x000fe80000100a00 */
[----:B------:R-:W3:Y:S01]  /*96da0*/  LDL.LU R239, [R1+0x6ec] ;  /* 0x0006ec0001ef7983 */ /* 0x000ee20000300800 */
[----:B0-----:R-:W-:-:S03]  /*96db0*/  IADD3 R16, P2, R252, R0, RZ ;  /* 0x00000000fc107210 */ /* 0x001fc60007f5e0ff */
[----:B------:R-:W4:Y:S04]  /*96dc0*/  LDL.LU R240, [R1+0x6f0] ;  /* 0x0006f00001f07983 */ /* 0x000f280000300800 */
[----:B------:R-:W4:Y:S01]  /*96dd0*/  LDL.LU R242, [R1+0x6f4] ;  /* 0x0006f40001f27983 */ /* 0x000f220000300800 */
[----:B------:R-:W-:-:S05]  /*96de0*/  F2FP.SATFINITE.E5M2.F32.PACK_AB_MERGE_C R17, R247, R246, RZ ;  /* 0x000000f6f711723e */ /* 0x000fca00048060ff */
[----:B------:R0:W-:Y:S01]  /*96df0*/  STL [R1+0x557c], R17 ;  /* 0x00557c1101007387 */ /* 0x0001e20000100800 */
[----:B------:R-:W-:Y:S01]  /*96e00*/  F2FP.SATFINITE.E5M2.F32.PACK_AB_MERGE_C R15, R11, R12, RZ ;  /* 0x0000000c0b0f723e */ /* 0x000fe200048060ff */
[----:B0-----:R-:W-:-:S04]  /*96e10*/  IMAD.X R17, R152, 0x1, R7, P2 ;  /* 0x0000000198117824 */ /* 0x001fc800010e0607 */
[----:B------:R-:W-:Y:S04]  /*96e20*/  STL [R1+0x5580], R15 ;  /* 0x0055800f01007387 */ /* 0x000fe80000100800 */
[----:B------:R-:W4:Y:S04]  /*96e30*/  LDL.LU R246, [R1+0x6f8] ;  /* 0x0006f80001f67983 */ /* 0x000f280000300800 */
[----:B------:R-:W4:Y:S04]  /*96e40*/  LDL.LU R247, [R1+0x6fc] ;  /* 0x0006fc0001f77983 */ /* 0x000f280000300800 */
[----:B------:R-:W4:Y:S04]  /*96e50*/  LDL.LU R12, [R1+0x700] ;  /* 0x00070000010c7983 */ /* 0x000f280000300800 */
[----:B------:R0:W-:Y:S04]  /*96e60*/  STL.64 [R1+0xf80], R16 ;  /* 0x000f801001007387 */ /* 0x0001e80000100a00 */
[----:B------:R-:W4:Y:S01]  /*96e70*/  LDL.LU R11, [R1+0x704] ;  /* 0x00070400010b7983 */ /* 0x000f220000300800 */
[----:B0-----:R-:W-:-:S02]  /*96e80*/  F2FP.SATFINITE.E5M2.F32.PACK_AB_MERGE_C R16, R10, R248, RZ ;  /* 0x000000f80a10723e */ /* 0x001fc400048060ff */
[----:B------:R-:W-:Y:S02]  /*96e90*/  F2FP.SATFINITE.E5M2.F32.PACK_AB_MERGE_C R8, R8, R14, RZ ;  /* 0x0000000e0808723e */ /* 0x000fe400048060ff */
[----:B------:R-:W-:Y:S01]  /*96ea0*/  IADD3 R14, P2, R252, R6, RZ ;  /* 0x00000006fc0e7210 */ /* 0x000fe20007f5e0ff */
[----:B------:R-:W-:Y:S04]  /*96eb0*/  STL [R1+0x5584], R16 ;  /* 0x0055841001007387 */ /* 0x000fe80000100800 */
[----:B------:R-:W-:Y:S01]  /*96ec0*/  IMAD.X R15, R152, 0x1, R5, P2 ;  /* 0x00000001980f7824 */ /* 0x000fe200010e0605 */
[----:B------:R0:W-:Y:S04]  /*96ed0*/  STL [R1+0x4644], R8 ;  /* 0x0046440801007387 */ /* 0x0001e80000100800 */
[----:B------:R-:W4:Y:S04]  /*96ee0*/  LDL.LU R226, [R1+0x708] ;  /* 0x0007080001e27983 */ /* 0x000f280000300800 */
[----:B------:R-:W4:Y:S04]  /*96ef0*/  LDL.LU R229, [R1+0x70c] ;  /* 0x00070c0001e57983 */ /* 0x000f280000300800 */
[----:B------:R-:W4:Y:S04]  /*96f00*/  LDL.LU R237, [R1+0x710] ;  /* 0x0007100001ed7983 */ /* 0x000f280000300800 */
[----:B------:R1:W-:Y:S04]  /*96f10*/  STL.64 [R1+0xf78], R14 ;  /* 0x000f780e01007387 */ /* 0x0003e80000100a00 */
[----:B------:R-:W4:Y:S04]  /*96f20*/  LDL.LU R238, [R1+0x714] ;  /* 0x0007140001ee7983 */ /* 0x000f280000300800 */
[----:B0-----:R-:W4:Y:S04]  /*96f30*/  LDL.LU R8, [R1+0x4] ;  /* 0x0000040001087983 */ /* 0x001f280000300800 */
[----:B------:R-:W-:Y:S04]  /*96f40*/  STL [R1+0x5290], R252 ;  /* 0x005290fc01007387 */ /* 0x000fe80000100800 */
[----:B------:R-:W4:Y:S04]  /*96f50*/  LDL.LU R243, [R1+0x718] ;  /* 0x0007180001f37983 */ /* 0x000f280000300800 */
[----:B------:R-:W4:Y:S01]  /*96f60*/  LDL.LU R244, [R1+0x71c] ;  /* 0x00071c0001f47983 */ /* 0x000f220000300800 */
[----:B-1----:R-:W-:-:S03]  /*96f70*/  IADD3 R14, P2, R252, R4, RZ ;  /* 0x00000004fc0e7210 */ /* 0x002fc60007f5e0ff */
[----:B------:R-:W4:Y:S02]  /*96f80*/  LDL.LU R245, [R1+0x720] ;  /* 0x0007200001f57983 */ /* 0x000f240000300800 */
[----:B------:R-:W-:-:S05]  /*96f90*/  IMAD.X R15, R152, 0x1, R3, P2 ;  /* 0x00000001980f7824 */ /* 0x000fca00010e0603 */
[----:B------:R0:W-:Y:S04]  /*96fa0*/  STL.64 [R1+0xf70], R14 ;  /* 0x000f700e01007387 */ /* 0x0001e80000100a00 */
[----:B------:R-:W4:Y:S04]  /*96fb0*/  LDL.LU R248, [R1+0x724] ;  /* 0x0007240001f87983 */ /* 0x000f280000300800 */
[----:B------:R-:W4:Y:S04]  /*96fc0*/  LDL.LU R10, [R1+0x728] ;  /* 0x00072800010a7983 */ /* 0x000f280000300800 */
[----:B0-----:R-:W4:Y:S01]  /*96fd0*/  LDL.LU R14, [R1+0x72c] ;  /* 0x00072c00010e7983 */ /* 0x001f220000300800 */
[----:B------:R-:W-:-:S02]  /*96fe0*/  SHF.R.S32.HI R152, RZ, 0x1f, R241 ;  /* 0x0000001fff987819 */ /* 0x000fc400000114f1 */
[----:B------:R-:W-:Y:S02]  /*96ff0*/  IADD3 R16, P2, R241, R2, RZ ;  /* 0x00000002f1107210 */ /* 0x000fe40007f5e0ff */
[----:B--2---:R-:W-:-:S05]  /*97000*/  F2FP.SATFINITE.E5M2.F32.PACK_AB_MERGE_C R15, R232, R223, RZ ;  /* 0x000000dfe80f723e */ /* 0x004fca00048060ff */
[----:B------:R-:W-:Y:S01]  /*97010*/  STL [R1+0x5588], R15 ;  /* 0x0055880f01007387 */ /* 0x000fe20000100800 */
[----:B---3--:R-:W-:-:S05]  /*97020*/  F2FP.SATFINITE.E5M2.F32.PACK_AB_MERGE_C R17, R239, R235, RZ ;  /* 0x000000ebef11723e */ /* 0x008fca00048060ff */
[----:B------:R0:W-:Y:S04]  /*97030*/  STL [R1+0x558c], R17 ;  /* 0x00558c1101007387 */ /* 0x0001e80000100800 */
[----:B------:R-:W2:Y:S04]  /*97040*/  LDL.LU R232, [R1+0x730] ;  /* 0x0007300001e87983 */ /* 0x000ea80000300800 */
[----:B------:R-:W2:Y:S01]  /*97050*/  LDL.LU R235, [R1+0x734] ;  /* 0x0007340001eb7983 */ /* 0x000ea20000300800 */
[----:B0-----:R-:W-:Y:S01]  /*97060*/  IMAD.X R17, R152, 0x1, R13, P2 ;  /* 0x0000000198117824 */ /* 0x001fe200010e060d */
[----:B------:R-:W-:-:S02]  /*97070*/  IADD3 R20, P2, R241, R0, RZ ;  /* 0x00000000f1147210 */ /* 0x000fc40007f5e0ff */
[----:B----4-:R-:W-:Y:S02]  /*97080*/  F2FP.SATFINITE.E5M2.F32.PACK_AB_MERGE_C R15, R242, R240, RZ ;  /* 0x000000f0f20f723e */ /* 0x010fe400048060ff */
[----:B------:R-:W3:Y:S01]  /*97090*/  LDL.LU R240, [R1+0x738] ;  /* 0x0007380001f07983 */ /* 0x000ee20000300800 */
[----:B------:R-:W-:-:S03]  /*970a0*/  IMAD.X R21, R152, 0x1, R7, P2 ;  /* 0x0000000198157824 */ /* 0x000fc600010e0607 */
[----:B------:R0:W-:Y:S04]  /*970b0*/  STL.64 [R1+0xf68], R16 ;  /* 0x000f681001007387 */ /* 0x0001e80000100a00 */
[----:B------:R-:W3:Y:S01]  /*970c0*/  LDL.LU R242, [R1+0x73c] ;  /* 0x00073c0001f27983 */ /* 0x000ee20000300800 */
[----:B0-----:R-:W-:-:S03]  /*970d0*/  F2FP.SATFINITE.E5M2.F32.PACK_AB_MERGE_C R16, R247, R246, RZ ;  /* 0x000000f6f710723e */ /* 0x001fc600048060ff */
[----:B------:R-:W4:Y:S04]  /*970e0*/  LDL.LU R246, [R1+0x740] ;  /* 0x0007400001f67983 */ /* 0x000f280000300800 */
[----:B------:R-:W4:Y:S01]  /*970f0*/  LDL.LU R247, [R1+0x744] ;  /* 0x0007440001f77983 */ /* 0x000f220000300800 */
[----:B------:R-:W-:-:S03]  /*97100*/  F2FP.SATFINITE.E5M2.F32.PACK_AB_MERGE_C R18, R11, R12, RZ ;  /* 0x0000000c0b12723e */ /* 0x000fc600048060ff */
[----:B------:R-:W4:Y:S04]  /*97110*/  LDL.LU R12, [R1+0x748] ;  /* 0x00074800010c7983 */ /* 0x000f280000300800 */
[----:B------:R0:W-:Y:S04]  /*97120*/  STL.64 [R1+0xf60], R20 ;  /* 0x000f601401007387 */ /* 0x0001e80000100a00 */
[----:B------:R-:W4:Y:S04]  /*97130*/  LDL.LU R11, [R1+0x74c] ;  /* 0x00074c00010b7983 */ /* 0x000f280000300800 */
[----:B------:R-:W4:Y:S01]  /*97140*/  LDL.LU R239, [R1+0x8] ;  /* 0x0000080001ef7983 */ /* 0x000f220000300800 */
[----:B0-----:R-:W-:-:S05]  /*97150*/  IADD3 R20, P2, R241, R6, RZ ;  /* 0x00000006f1147210 */ /* 0x001fca0007f5e0ff */
[----:B------:R-:W-:-:S05]  /*97160*/  IMAD.X R21, R152, 0x1, R5, P2 ;  /* 0x0000000198157824 */ /* 0x000fca00010e0605 */
[----:B------:R0:W-:Y:S04]  /*97170*/  STL.64 [R1+0xf58], R20 ;  /* 0x000f581401007387 */ /* 0x0001e80000100a00 */
[----:B------:R-:W4:Y:S01]  /*97180*/  LDL.LU R223, [R1+0x750] ;  /* 0x0007500001df7983 */ /* 0x000f220000300800 */
[----:B0-----:R-:W-:-:S05]  /*97190*/  IADD3 R20, P2, R241, R4, RZ ;  /* 0x00000004f1147210 */ /* 0x001fca0007f5e0ff */
[----:B------:R-:W-:Y:S01]  /*971a0*/  IMAD.X R21, R152, 0x1, R3, P2 ;  /* 0x0000000198157824 */ /* 0x000fe200010e0603 */
[----:B------:R-:W-:Y:S02]  /*971b0*/  F2FP.SATFINITE.E5M2.F32.PACK_AB_MERGE_C R185, R238, R237, RZ ;  /* 0x000000edeeb9723e */ /* 0x000fe400048060ff */
[----:B------:R-:W4:Y:S04]  /*971c0*/  LDL.LU R237, [R1+0x754] ;  /* 0x0007540001ed7983 */ /* 0x000f280000300800 */
[----:B------:R0:W-:Y:S01]  /*971d0*/  STL.64 [R1+0xf50], R20 ;  /* 0x000f501401007387 */ /* 0x0001e20000100a00 */
[----:B------:R-:W-:-:S05]  /*971e0*/  F2FP.SATFINITE.E5M2.F32.PACK_AB_MERGE_C R19, R244, R243, RZ ;  /* 0x000000f3f413723e */ /* 0x000fca00048060ff */
[----:B------:R-:W-:Y:S04]  /*971f0*/  STL [R1+0x463c], R19 ;  /* 0x00463c1301007387 */ /* 0x000fe80000100800 */
[----:B------:R-:W4:Y:S04]  /*97200*/  LDL.LU R238, [R1+0x758] ;  /* 0x0007580001ee7983 */ /* 0x000f280000300800 */
[----:B------:R-:W4:Y:S01]  /*97210*/  LDL.LU R241, [R1+0x75c] ;  /* 0x00075c0001f17983 */ /* 0x000f220000300800 */
[----:B------:R-:W-:Y:S02]  /*97220*/  SHF.R.S32.HI R152, RZ, 0x1f, R8 ;  /* 0x0000001fff987819 */ /* 0x000fe40000011408 */
[----:B0-----:R-:W-:Y:S01]  /*97230*/  IADD3 R20, P2, R8, R2, RZ ;  /* 0x0000000208147210 */ /* 0x001fe20007f5e0ff */
[----:B------:R-:W4:Y:S01]  /*97240*/  LDL.LU R243, [R1+0x760] ;  /* 0x0007600001f37983 */ /* 0x000f220000300800 */
[----:B------:R-:W-:-:S03]  /*97250*/  F2FP.SATFINITE.E5M2.F32.PACK_AB_MERGE_C R178, R248, R245, RZ ;  /* 0x000000f5f8b2723e */ /* 0x000fc600048060ff */
[----:B------:R-:W-:Y:S01]  /*97260*/  IMAD.X R21, R152, 0x1, R13, P2 ;  /* 0x0000000198157824 */ /* 0x000fe200010e060d */
[----:B------:R-:W4:Y:S01]  /*97270*/  LDL.LU R244, [R1+0x764] ;  /* 0x0007640001f47983 */ /* 0x000f220000300800 */
[----:B------:R-:W-:-:S03]  /*97280*/  F2FP.SATFINITE.E5M2.F32.PACK_AB_MERGE_C R184, R14, R10, RZ ;  /* 0x0000000a0eb8723e */ /* 0x000fc600048060ff */
[----:B------:R-:W4:Y:S04]  /*97290*/  LDL.LU R245, [R1+0x768] ;  /* 0x0007680001f57983 */ /* 0x000f280000300800 */
[----:B------:R-:W4:Y:S04]  /*972a0*/  LDL.LU R248, [R1+0x76c] ;  /* 0x00076c0001f87983 */ /* 0x000f280000300800 */
[----:B------:R-:W4:Y:S04]  /*972b0*/  LDL.LU R10, [R1+0x770] ;  /* 0x00077000010a7983 */ /* 0x000f280000300800 */
[----:B------:R0:W-:Y:S04]  /*972c0*/  STL.64 [R1+0xf48], R20 ;  /* 0x000f481401007387 */ /* 0x0001e80000100a00 */
[----:B------:R-:W4:Y:S01]  /*972d0*/  LDL.LU R14, [R1+0x774] ;  /* 0x00077400010e7983 */ /* 0x000f220000300800 */
[----:B------:R-:W-:-:S03]  /*972e0*/  F2FP.SATFINITE.E5M2.F32.PACK_AB_MERGE_C R17, R229, R226, RZ ;  /* 0x000000e2e511723e */ /* 0x000fc600048060ff */
[----:B------:R-:W4:Y:S01]  /*972f0*/  LDL.LU R226, [R1+0x778] ;  /* 0x0007780001e27983 */ /* 0x000f220000300800 */
[----:B0-----:R-:W-:-:S03]  /*97300*/  IADD3 R20, P2, R8, R0, RZ ;  /* 0x0000000008147210 */ /* 0x001fc60007f5e0ff */
[----:B------:R-:W4:Y:S02]  /*97310*/  LDL.LU R229, [R1+0x77c] ;  /* 0x00077c0001e57983 */ /* 0x000f240000300800 */
[----:B------:R-:W-:Y:S01]  /*97320*/  IMAD.X R21, R152, 0x1, R7, P2 ;  /* 0x0000000198157824 */ /* 0x000fe200010e0607 */
[----:B--2---:R-:W-:Y:S02]  /*97330*/  F2FP.SATFINITE.E5M2.F32.PACK_AB_MERGE_C R174, R235, R232, RZ ;  /* 0x000000e8ebae723e */ /* 0x004fe400048060ff */
[----:B------:R-:W2:Y:S04]  /*97340*/  LDL.LU R232, [R1+0x780] ;  /* 0x0007800001e87983 */ /* 0x000ea80000300800 */
[----:B------:R0:W-:Y:S04]  /*97350*/  STL.64 [R1+0xf40], R20 ;  /* 0x000f401401007387 */ /* 0x0001e80000100a00 */
[----:B------:R-:W2:Y:S01]  /*97360*/  LDL.LU R235, [R1+0x784] ;  /* 0x0007840001eb7983 */ /* 0x000ea20000300800 */
[----:B0-----:R-:W-:-:S02]  /*97370*/  IADD3 R20, P2, R8, R6, RZ ;  /* 0x0000000608147210 */ /* 0x001fc40007f5e0ff */
[----:B---3--:R-:W-:Y:S02]  /*97380*/  F2FP.SATFINITE.E5M2.F32.PACK_AB_MERGE_C R175, R242, R240, RZ ;  /* 0x000000f0f2af723e */ /* 0x008fe400048060ff */
[----:B------:R-:W3:Y:S01]  /*97390*/  LDL.LU R240, [R1+0x788] ;  /* 0x0007880001f07983 */ /* 0x000ee20000300800 */
[----:B------:R-:W-:-:S03]  /*973a0*/  IMAD.X R21, R152, 0x1, R5, P2 ;  /* 0x0000000198157824 */ /* 0x000fc600010e0605 */
[----:B------:R-:W3:Y:S01]  /*973b0*/  LDL.LU R242, [R1+0x78c] ;  /* 0x00078c0001f27983 */ /* 0x000ee20000300800 */
[----:B----4-:R-:W-:-:S03]  /*973c0*/  F2FP.SATFINITE.E5M2.F32.PACK_AB_MERGE_C R172, R247, R246, RZ ;  /* 0x000000f6f7ac723e */ /* 0x010fc600048060ff */
[----:B------:R-:W4:Y:S04]  /*973d0*/  LDL.LU R246, [R1+0x790] ;  /* 0x0007900001f67983 */ /* 0x000f280000300800 */
[----:B------:R0:W-:Y:S04]  /*973e0*/  STL.64 [R1+0xf38], R20 ;  /* 0x000f381401007387 */ /* 0x0001e80000100a00 */
[----:B------:R-:W4:Y:S01]  /*973f0*/  LDL.LU R247, [R1+0x794] ;  /* 0x0007940001f77983 */ /* 0x000f220000300800 */
[----:B------:R-:W-:-:S03]  /*97400*/  F2FP.SATFINITE.E5M2.F32.PACK_AB_MERGE_C R173, R11, R12, RZ ;  /* 0x0000000c0bad723e */ /* 0x000fc600048060ff */
[----:B------:R-:W4:Y:S04]  /*97410*/  LDL.LU R12, [R1+0x798] ;  /* 0x00079800010c7983 */ /* 0x000f280000300800 */
[----:B------:R-:W4:Y:S01]  /*97420*/  LDL.LU R11, [R1+0x79c] ;  /* 0x00079c00010b7983 */ /* 0x000f220000300800 */
[----:B0-----:R-:W-:-:S03]  /*97430*/  IADD3 R20, P2, R8, R4, RZ ;  /* 0x0000000408147210 */ /* 0x001fc60007f5e0ff */
[----:B------:R-:W4:Y:S02]  /*97440*/  LDL.LU R8, [R1+0xc] ;  /* 0x00000c0001087983 */ /* 0x000f240000300800 */
[----:B------:R-:W-:Y:S01]  /*97450*/  IMAD.X R21, R152, 0x1, R3, P2 ;  /* 0x0000000198157824 */ /* 0x000fe200010e0603 */
[----:B------:R-:W-:-:S04]  /*97460*/  SHF.R.S32.HI R152, RZ, 0x1f, R239 ;  /* 0x0000001fff987819 */ /* 0x000fc800000114ef */
[----:B------:R0:W-:Y:S02]  /*97470*/  STL.64 [R1+0xf30], R20 ;  /* 0x000f301401007387 */ /* 0x0001e40000100a00 */
[----:B0-----:R-:W-:-:S05]  /*97480*/  IADD3 R20, P2, R239, R2, RZ ;  /* 0x00000002ef147210 */ /* 0x001fca0007f5e0ff */
[----:B------:R-:W-:Y:S01]  /*97490*/  IMAD.X R21, R152, 0x1, R13, P2 ;  /* 0x0000000198157824 */ /* 0x000fe200010e060d */
[----:B------:R-:W-:Y:S02]  /*974a0*/  F2FP.SATFINITE.E5M2.F32.PACK_AB_MERGE_C R171, R237, R223, RZ ;  /* 0x000000dfedab723e */ /* 0x000fe400048060ff */
[----:B------:R-:W-:-:S05]  /*974b0*/  F2FP.SATFINITE.E5M2.F32.PACK_AB_MERGE_C R19, R241, R238, RZ ;  /* 0x000000eef113723e */ /* 0x000fca00048060ff */
[----:B------:R-:W-:Y:S04]  /*974c0*/  STL [R1+0x4634], R19 ;  /* 0x0046341301007387 */ /* 0x000fe80000100800 */
[----:B------:R-:W4:Y:S04]  /*974d0*/  LDL.LU R237, [R1+0x7a0] ;  /* 0x0007a00001ed7983 */ /* 0x000f280000300800 */
[----:B------:R-:W4:Y:S04]  /*974e0*/  LDL.LU R238, [R1+0x7a4] ;  /* 0x0007a40001ee7983 */ /* 0x000f280000300800 */
[----:B------:R-:W4:Y:S04]  /*974f0*/  LDL.LU R241, [R1+0x7a8] ;  /* 0x0007a80001f17983 */ /* 0x000f280000300800 */
[----:B------:R0:W-:Y:S01]  /*97500*/  STL.64 [R1+0xf28], R20 ;  /* 0x000f281401007387 */ /* 0x0001e20000100a00 */
[----:B------:R-:W-:-:S02]  /*97510*/  F2FP.SATFINITE.E5M2.F32.PACK_AB_MERGE_C R169, R244, R243, RZ ;  /* 0x000000f3f4a9723e */ /* 0x000fc400048060ff */
[----:B------:R-:W-:Y:S01]  /*97520*/  F2FP.SATFINITE.E5M2.F32.PACK_AB_MERGE_C R170, R248, R245, RZ ;  /* 0x000000f5f8aa723e */ /* 0x000fe200048060ff */
[----:B------:R-:W4:Y:S04]  /*97530*/  LDL.LU R244, [R1+0x7ac] ;  /* 0x0007ac0001f47983 */ /* 0x000f280000300800 */
[----:B------:R-:W4:Y:S01]  /*97540*/  LDL.LU R245, [R1+0x7b0] ;  /* 0x0007b00001f57983 */ /* 0x000f220000300800 */
[----:B0-----:R-:W-:-:S03]  /*97550*/  IADD3 R20, P2, R239, R0, RZ ;  /* 0x00000000ef147210 */ /* 0x001fc60007f5e0ff */
[----:B------:R-:W4:Y:S01]  /*97560*/  LDL.LU R248, [R1+0x7b4] ;  /* 0x0007b40001f87983 */ /* 0x000f220000300800 */
[----:B------:R-:W-:Y:S01]  /*97570*/  F2FP.SATFINITE.E5M2.F32.PACK_AB_MERGE_C R167, R14, R10, RZ ;  /* 0x0000000a0ea7723e */ /* 0x000fe200048060ff */
[----:B------:R-:W-:Y:S02]  /*97580*/  IMAD.X R21, R152, 0x1, R7, P2 ;  /* 0x0000000198157824 */ /* 0x000fe400010e0607 */
[----:B------:R-:W4:Y:S04]  /*97590*/  LDL.LU R10, [R1+0x7b8] ;  /* 0x0007b800010a7983 */ /* 0x000f280000300800 */
[----:B------:R0:W-:Y:S04]  /*975a0*/  STL.64 [R1+0xf20], R20 ;  /* 0x000f201401007387 */ /* 0x0001e80000100a00 */
[----:B------:R-:W4:Y:S04]  /*975b0*/  LDL.LU R14, [R1+0x7bc] ;  /* 0x0007bc00010e7983 */ /* 0x000f280000300800 */
[----:B------:R-:W4:Y:S01]  /*975c0*/  LDL.LU R243, [R1+0x10] ;  /* 0x0000100001f37983 */ /* 0x000f220000300800 */
[----:B0-----:R-:W-:-:S05]  /*975d0*/  IADD3 R20, P2, R239, R6, RZ ;  /* 0x00000006ef147210 */ /* 0x001fca0007f5e0ff */
[----:B------:R-:W-:-:S05]  /*975e0*/  IMAD.X R21, R152, 0x1, R5, P2 ;  /* 0x0000000198157824 */ /* 0x000fca00010e0605 */
[----:B------:R0:W-:Y:S01]  /*975f0*/  STL.64 [R1+0xf18], R20 ;  /* 0x000f181401007387 */ /* 0x0001e20000100a00 */
[----:B------:R-:W-:Y:S02]  /*97600*/  F2FP.SATFINITE.E5M2.F32.PACK_AB_MERGE_C R168, R229, R226, RZ ;  /* 0x000000e2e5a8723e */ /* 0x000fe400048060ff */
[----:B0-----:R-:W-:-:S05]  /*97610*/  IADD3 R20, P2, R239, R4, RZ ;  /* 0x00000004ef147210 */ /* 0x001fca0007f5e0ff */
[----:B------:R-:W-:-:S05]  /*97620*/  IMAD.X R21, R152, 0x1, R3, P2 ;  /* 0x0000000198157824 */ /* 0x000fca00010e0603 */
[----:B------:R-:W-:Y:S04]  /*97630*/  STL.64 [R1+0xf10], R20 ;  /* 0x000f101401007387 */ /* 0x000fe80000100a00 */
[----:B------:R-:W4:Y:S04]  /*97640*/  LDL.LU R226, [R1+0x7c0] ;  /* 0x0007c00001e27983 */ /* 0x000f280000300800 */
[----:B------:R-:W4:Y:S01]  /*97650*/  LDL.LU R229, [R1+0x7c4] ;  /* 0x0007c40001e57983 */ /* 0x000f220000300800 */
[----:B--2---:R-:W-:Y:S02]  /*97660*/  F2FP.SATFINITE.E5M2.F32.PACK_AB_MERGE_C R165, R235, R232, RZ ;  /* 0x000000e8eba5723e */ /* 0x004fe400048060ff */
[----:B---3--:R-:W-:-:S02]  /*97670*/  F2FP.SATFINITE.E5M2.F32.PACK_AB_MERGE_C R166, R242, R240, RZ ;  /* 0x000000f0f2a6723e */ /* 0x008fc400048060ff */
[----:B----4-:R-:W-:Y:S02]  /*97680*/  F2FP.SATFINITE.E5M2.F32.PACK_AB_MERGE_C R164, R247, R246, RZ ;  /* 0x000000f6f7a4723e */ /* 0x010fe400048060ff */
[----:B------:R-:W-:-:S05]  /*97690*/  F2FP.SATFINITE.E5M2.F32.PACK_AB_MERGE_C R11, R11, R12, RZ ;  /* 0x0000000c0b0b723e */ /* 0x000fca00048060ff */
[----:B------:R0:W-:Y:S04]  /*976a0*/  STL [R1+0xd8], R11 ;  /* 0x0000d80b01007387 */ /* 0x0001e80000100800 */
[----:B------:R-:W2:Y:S04]  /*976b0*/  LDL.LU R232, [R1+0x7c8] ;  /* 0x0007c80001e87983 */ /* 0x000ea80000300800 */
[----:B------:R-:W2:Y:S04]  /*976c0*/  LDL.LU R239, [R1+0x7cc] ;  /* 0x0007cc0001ef7983 */ /* 0x000ea80000300800 */
[----:B------:R-:W3:Y:S04]  /*976d0*/  LDL.LU R240, [R1+0x7d0] ;  /* 0x0007d00001f07983 */ /* 0x000ee80000300800 */
[----:B------:R-:W3:Y:S04]  /*976e0*/  LDL.LU R242, [R1+0x7d4] ;  /* 0x0007d40001f27983 */ /* 0x000ee80000300800 */
[----:B------:R-:W4:Y:S04]  /*976f0*/  LDL.LU R246, [R1+0x7d8] ;  /* 0x0007d80001f67983 */ /* 0x000f280000300800 */
[----:B------:R-:W4:Y:S04]  /*97700*/  LDL.LU R247, [R1+0x7dc] ;  /* 0x0007dc0001f77983 */ /* 0x000f280000300800 */
[----:B------:R-:W2:Y:S04]  /*97710*/  LDL.LU R12, [R1+0x7e0] ;  /* 0x0007e000010c7983 */ /* 0x000ea80000300800 */
[----:B0-----:R-:W2:Y:S01]  /*97720*/  LDL.LU R11, [R1+0x7e4] ;  /* 0x0007e400010b7983 */ /* 0x001ea20000300800 */
[----:B------:R-:W-:-:S02]  /*97730*/  SHF.R.S32.HI R152, RZ, 0x1f, R8 ;  /* 0x0000001fff987819 */ /* 0x000fc40000011408 */
[----:B------:R-:W-:-:S05]  /*97740*/  IADD3 R20, P2, R8, R2, RZ ;  /* 0x0000000208147210 */ /* 0x000fca0007f5e0ff */
[----:B------:R-:W-:-:S05]  /*97750*/  IMAD.X R21, R152, 0x1, R13, P2 ;  /* 0x0000000198157824 */ /* 0x000fca00010e060d */
[----:B------:R0:W-:Y:S04]  /*97760*/  STL.64 [R1+0xf08], R20 ;  /* 0x000f081401007387 */ /* 0x0001e80000100a00 */
[----:B------:R-:W2:Y:S01]  /*97770*/  LDL.LU R235, [R1+0x7e8] ;  /* 0x0007e80001eb7983 */ /* 0x000ea20000300800 */
[----:B0-----:R-:W-:-:S05]  /*97780*/  IADD3 R20, P2, R8, R0, RZ ;  /* 0x0000000008147210 */ /* 0x001fca0007f5e0ff */
[----:B------:R-:W-:Y:S01]  /*97790*/  IMAD.X R21, R152, 0x1, R7, P2 ;  /* 0x0000000198157824 */ /* 0x000fe200010e0607 */
[----:B------:R-:W-:Y:S02]  /*977a0*/  F2FP.SATFINITE.E5M2.F32.PACK_AB_MERGE_C R162, R238, R237, RZ ;  /* 0x000000edeea2723e */ /* 0x000fe400048060ff */
[----:B------:R-:W2:Y:S04]  /*977b0*/  LDL.LU R237, [R1+0x7ec] ;  /* 0x0007ec0001ed7983 */ /* 0x000ea80000300800 */
[----:B------:R-:W2:Y:S04]  /*977c0*/  LDL.LU R238, [R1+0x7f0] ;  /* 0x0007f00001ee7983 */ /* 0x000ea80000300800 */
[----:B------:R0:W-:Y:S01]  /*977d0*/  STL.64 [R1+0xf00], R20 ;  /* 0x000f001401007387 */ /* 0x0001e20000100a00 */
[----:B------:R-:W-:-:S03]  /*977e0*/  F2FP.SATFINITE.E5M2.F32.PACK_AB_MERGE_C R163, R244, R241, RZ ;  /* 0x000000f1f4a3723e */ /* 0x000fc600048060ff */
[----:B------:R-:W2:Y:S01]  /*977f0*/  LDL.LU R241, [R1+0x7f4] ;  /* 0x0007f40001f17983 */ /* 0x000ea20000300800 */
[----:B0-----:R-:W-:-:S05]  /*97800*/  IADD3 R20, P2, R8, R6, RZ ;  /* 0x0000000608147210 */ /* 0x001fca0007f5e0ff */
[----:B------:R-:W-:Y:S01]  /*97810*/  IMAD.X R21, R152, 0x1, R5, P2 ;  /* 0x0000000198157824 */ /* 0x000fe200010e0605 */
[----:B------:R-:W-:-:S04]  /*97820*/  F2FP.SATFINITE.E5M2.F32.PACK_AB_MERGE_C R160, R248, R245, RZ ;  /* 0x000000f5f8a0723e */ /* 0x000fc800048060ff */
[----:B------:R0:W-:Y:S01]  /*97830*/  STL.64 [R1+0xef8], R20 ;  /* 0x000ef81401007387 */ /* 0x0001e20000100a00 */
[----:B------:R-:W-:-:S03]  /*97840*/  F2FP.SATFINITE.E5M2.F32.PACK_AB_MERGE_C R161, R14, R10, RZ ;  /* 0x0000000a0ea1723e */ /* 0x000fc600048060ff */
[----:B------:R-:W2:Y:S04]  /*97850*/  LDL.LU R244, [R1+0x7f8] ;  /* 0x0007f80001f47983 */ /* 0x000ea80000300800 */
[----:B------:R-:W2:Y:S04]  /*97860*/  LDL.LU R245, [R1+0x7fc] ;  /* 0x0007fc0001f57983 */ /* 0x000ea80000300800 */
[----:B------:R-:W2:Y:S04]  /*97870*/  LDL.LU R248, [R1+0x4e0] ;  /* 0x0004e00001f87983 */ /* 0x000ea80000300800 */
[----:B------:R-:W2:Y:S01]  /*97880*/  LDL.LU R10, [R1+0x4e4] ;  /* 0x0004e400010a7983 */ /* 0x000ea20000300800 */
[----:B0-----:R-:W-:-:S03]  /*97890*/  IADD3 R20, P2, R8, R4, RZ ;  /* 0x0000000408147210 */ /* 0x001fc60007f5e0ff */
[----:B------:R-:W2:Y:S02]  /*978a0*/  LDL.LU R14, [R1+0x4e8] ;  /* 0x0004e800010e7983 */ /* 0x000ea40000300800 */
[----:B------:R-:W-:Y:S02]  /*978b0*/  IMAD.X R21, R152, 0x1, R3, P2 ;  /* 0x0000000198157824 */ /* 0x000fe400010e0603 */
[----:B------:R-:W2:Y:S01]  /*978c0*/  LDL.LU R8, [R1+0x4ec] ;  /* 0x0004ec0001087983 */ /* 0x000ea20000300800 */
[----:B------:R-:W-:-:S03]  /*978d0*/  SHF.R.S32.HI R152, RZ, 0x1f, R243 ;  /* 0x0000001fff987819 */ /* 0x000fc600000114f3 */
[----:B------:R-:W2:Y:S04]  /*978e0*/  LDL.LU R223, [R1+0x14] ;  /* 0x0000140001df7983 */ /* 0x000ea80000300800 */
[----:B------:R0:W-:Y:S02]  /*978f0*/  STL.64 [R1+0xef0], R20 ;  /* 0x000ef01401007387 */ /* 0x0001e40000100a00 */
[----:B0-----:R-:W-:-:S05]  /*97900*/  IADD3 R20, P2, R243, R2, RZ ;  /* 0x00000002f3147210 */ /* 0x001fca0007f5e0ff */
[----:B------:R-:W-:-:S05]  /*97910*/  IMAD.X R21, R152, 0x1, R13, P2 ;  /* 0x0000000198157824 */ /* 0x000fca00010e060d */
[----:B------:R0:W-:Y:S02]  /*97920*/  STL.64 [R1+0xee8], R20 ;  /* 0x000ee81401007387 */ /* 0x0001e40000100a00 */
[----:B0-----:R-:W-:-:S05]  /*97930*/  IADD3 R20, P2, R243, R0, RZ ;  /* 0x00000000f3147210 */ /* 0x001fca0007f5e0ff */
[----:B------:R-:W-:Y:S01]  /*97940*/  IMAD.X R21, R152, 0x1, R7, P2 ;  /* 0x0000000198157824 */ /* 0x000fe200010e0607 */
[----:B---3--:R-:W-:Y:S02]  /*97950*/  F2FP.SATFINITE.E5M2.F32.PACK_AB_MERGE_C R157, R242, R240, RZ ;  /* 0x000000f0f29d723e */ /* 0x008fe400048060ff */
[----:B----4-:R-:W-:-:S05]  /*97960*/  F2FP.SATFINITE.E5M2.F32.PACK_AB_MERGE_C R19, R247, R246, RZ ;  /* 0x000000f6f713723e */ /* 0x010fca00048060ff */
[----:B------:R-:W-:Y:S04]  /*97970*/  STL [R1+0xd0], R19 ;  /* 0x0000d01301007387 */ /* 0x000fe80000100800 */
[----:B------:R-:W3:Y:S04]  /*97980*/  LDL.LU R22, [R1+0x4f0] ;  /* 0x0004f00001167983 */ /* 0x000ee80000300800 */
[----:B------:R-:W3:Y:S04]  /*97990*/  LDL.LU R221, [R1+0x4f4] ;  /* 0x0004f40001dd7983 */ /* 0x000ee80000300800 */
[----:B------:R-:W4:Y:S04]  /*979a0*/  LDL.LU R240, [R1+0x4f8] ;  /* 0x0004f80001f07983 */ /* 0x000f280000300800 */
[----:B------:R0:W-:Y:S04]  /*979b0*/  STL.64 [R1+0xee0], R20 ;  /* 0x000ee01401007387 */ /* 0x0001e80000100a00 */
[----:B------:R-:W4:Y:S01]  /*979c0*/  LDL.LU R242, [R1+0x4fc] ;  /* 0x0004fc0001f27983 */ /* 0x000f220000300800 */
[----:B--2---:R-:W-:-:S03]  /*979d0*/  F2FP.SATFINITE.E5M2.F32.PACK_AB_MERGE_C R156, R11, R12, RZ ;  /* 0x0000000c0b9c723e */ /* 0x004fc600048060ff */
[----:B------:R-:W2:Y:S04]  /*979e0*/  LDL.LU R246, [R1+0x500] ;  /* 0x0005000001f67983 */ /* 0x000ea80000300800 */
[----:B------:R-:W2:Y:S04]  /*979f0*/  LDL.LU R247, [R1+0x504] ;  /* 0x0005040001f77983 */ /* 0x000ea80000300800 */
[----:B------:R-:W2:Y:S04]  /*97a00*/  LDL.LU R12, [R1+0x508] ;  /* 0x00050800010c7983 */ /* 0x000ea80000300800 */
[----:B------:R-:W2:Y:S01]  /*97a10*/  LDL.LU R11, [R1+0x50c] ;  /* 0x00050c00010b7983 */ /* 0x000ea20000300800 */
[----:B0-----:R-:W-:-:S02]  /*97a20*/  IADD3 R20, P2, R243, R6, RZ ;  /* 0x00000006f3147210 */ /* 0x001fc40007f5e0ff */
[----:B------:R-:W-:Y:S02]  /*97a30*/  F2FP.SATFINITE.E5M2.F32.PACK_AB_MERGE_C R159, R239, R232, RZ ;  /* 0x000000e8ef9f723e */ /* 0x000fe400048060ff */
[----:B------:R-:W2:Y:S01]  /*97a40*/  LDL.LU R239, [R1+0x18] ;  /* 0x0000180001ef7983 */ /* 0x000ea20000300800 */
[----:B------:R-:W-:-:S05]  /*97a50*/  IMAD.X R21, R152, 0x1, R5, P2 ;  /* 0x0000000198157824 */ /* 0x000fca00010e0605 */
[----:B------:R0:W-:Y:S01]  /*97a60*/  STL.64 [R1+0xed8], R20 ;  /* 0x000ed81401007387 */ /* 0x0001e20000100a00 */
[----:B------:R-:W-:-:S03]  /*97a70*/  F2FP.SATFINITE.E5M2.F32.PACK_AB_MERGE_C R158, R229, R226, RZ ;  /* 0x000000e2e59e723e */ /* 0x000fc600048060ff */
[----:B------:R-:W2:Y:S01]  /*97a80*/  LDL.LU R226, [R1+0x510] ;  /* 0x0005100001e27983 */ /* 0x000ea20000300800 */
[----:B0-----:R-:W-:-:S05]  /*97a90*/  IADD3 R20, P2, R243, R4, RZ ;  /* 0x00000004f3147210 */ /* 0x001fca0007f5e0ff */
[----:B------:R-:W-:Y:S01]  /*97aa0*/  IMAD.X R21, R152, 0x1, R3, P2 ;  /* 0x0000000198157824 */ /* 0x000fe200010e0603 */
[----:B------:R-:W-:-:S04]  /*97ab0*/  F2FP.SATFINITE.E5M2.F32.PACK_AB_MERGE_C R155, R237, R235, RZ ;  /* 0x000000ebed9b723e */ /* 0x000fc800048060ff */
[----:B------:R0:W-:Y:S04]  /*97ac0*/  STL.64 [R1+0xed0], R20 ;  /* 0x000ed01401007387 */ /* 0x0001e80000100a00 */
[----:B------:R-:W2:Y:S01]  /*97ad0*/  LDL.LU R229, [R1+0x514] ;  /* 0x0005140001e57983 */ /* 0x000ea20000300800 */
[----:B------:R-:W-:-:S05]  /*97ae0*/  F2FP.SATFINITE.E5M2.F32.PACK_AB_MERGE_C R10, R10, R248, RZ ;  /* 0x000000f80a0a723e */ /* 0x000fca00048060ff */
[----:B------:R1:W-:Y:S04]  /*97af0*/  STL [R1+0x499c], R10 ;  /* 0x00499c0a01007387 */ /* 0x0003e80000100800 */
[----:B------:R-:W2:Y:S04]  /*97b00*/  LDL.LU R232, [R1+0x518] ;  /* 0x0005180001e87983 */ /* 0x000ea80000300800 */
[----:B------:R-:W2:Y:S01]  /*97b10*/  LDL.LU R235, [R1+0x51c] ;  /* 0x00051c0001eb7983 */ /* 0x000ea20000300800 */
[----:B------:R-:W-:-:S03]  /*97b20*/  F2FP.SATFINITE.E5M2.F32.PACK_AB_MERGE_C R154, R241, R238, RZ ;  /* 0x000000eef19a723e */ /* 0x000fc600048060ff */
[----:B------:R-:W2:Y:S01]  /*97b30*/  LDL.LU R237, [R1+0x520] ;  /* 0x0005200001ed7983 */ /* 0x000ea20000300800 */
[----:B------:R-:W-:-:S03]  /*97b40*/  F2FP.SATFINITE.E5M2.F32.PACK_AB_MERGE_C R8, R8, R14, RZ ;  /* 0x0000000e0808723e */ /* 0x000fc600048060ff */
[----:B------:R-:W2:Y:S01]  /*97b50*/  LDL.LU R238, [R1+0x524] ;  /* 0x0005240001ee7983 */ /* 0x000ea20000300800 */
[----:B------:R-:W-:-:S03]  /*97b60*/  F2FP.SATFINITE.E5M2.F32.PACK_AB_MERGE_C R153, R245, R244, RZ ;  /* 0x000000f4f599723e */ /* 0x000fc600048060ff */
[----:B------:R-:W2:Y:S04]  /*97b70*/  LDL.LU R241, [R1+0x528] ;  /* 0x0005280001f17983 */ /* 0x000ea80000300800 */
[----:B------:R-:W2:Y:S01]  /*97b80*/  LDL.LU R243, [R1+0x52c] ;  /* 0x00052c0001f37983 */ /* 0x000ea20000300800 */
[----:B------:R-:W-:-:S03]  /*97b90*/  SHF.R.S32.HI R152, RZ, 0x1f, R223 ;  /* 0x0000001fff987819 */ /* 0x000fc600000114df */
[----:B------:R1:W-:Y:S01]  /*97ba0*/  STL [R1+0x4998], R8 ;  /* 0x0049980801007387 */ /* 0x0003e20000100800 */
[----:B0-----:R-:W-:-:S03]  /*97bb0*/  IADD3 R20, P2, R223, R2, RZ ;  /* 0x00000002df147210 */ /* 0x001fc60007f5e0ff */
[----:B------:R-:W2:Y:S04]  /*97bc0*/  LDL.LU R244, [R1+0x530] ;  /* 0x0005300001f47983 */ /* 0x000ea80000300800 */
[----:B------:R-:W2:Y:S04]  /*97bd0*/  LDL.LU R245, [R1+0x534] ;  /* 0x0005340001f57983 */ /* 0x000ea80000300800 */
[----:B------:R-:W2:Y:S01]  /*97be0*/  LDL.LU R248, [R1+0x538] ;  /* 0x0005380001f87983 */ /* 0x000ea20000300800 */
[----:B------:R-:W-:-:S03]  /*97bf0*/  IMAD.X R21, R152, 0x1, R13, P2 ;  /* 0x0000000198157824 */ /* 0x000fc600010e060d */
[----:B-1----:R-:W2:Y:S04]  /*97c00*/  LDL.LU R10, [R1+0x53c] ;  /* 0x00053c00010a7983 */ /* 0x002ea80000300800 */
[----:B------:R-:W2:Y:S04]  /*97c10*/  LDL.LU R14, [R1+0x540] ;  /* 0x00054000010e7983 */ /* 0x000ea80000300800 */
[----:B------:R-:W2:Y:S04]  /*97c20*/  LDL.LU R8, [R1+0x544] ;  /* 0x0005440001087983 */ /* 0x000ea80000300800 */
[----:B------:R0:W-:Y:S02]  /*97c30*/  STL.64 [R1+0xec8], R20 ;  /* 0x000ec81401007387 */ /* 0x0001e40000100a00 */
[----:B0-----:R-:W-:-:S05]  /*97c40*/  IADD3 R20, P2, R223, R0, RZ ;  /* 0x00000000df147210 */ /* 0x001fca0007f5e0ff */
[----:B------:R-:W-:Y:S01]  /*97c50*/  IMAD.X R21, R152, 0x1, R7, P2 ;  /* 0x0000000198157824 */ /* 0x000fe200010e0607 */
[----:B---3--:R-:W-:-:S05]  /*97c60*/  F2FP.SATFINITE.E5M2.F32.PACK_AB_MERGE_C R22, R221, R22, RZ ;  /* 0x00000016dd16723e */ /* 0x008fca00048060ff */
[----:B------:R-:W-:Y:S01]  /*97c70*/  STL [R1+0x49b8], R22 ;  /* 0x0049b81601007387 */ /* 0x000fe20000100800 */
[----:B----4-:R-:W-:-:S05]  /*97c80*/  F2FP.SATFINITE.E5M2.F32.PACK_AB_MERGE_C R19, R242, R240, RZ ;  /* 0x000000f0f213723e */ /* 0x010fca00048060ff */
[----:B------:R2:W-:Y:S04]  /*97c90*/  STL [R1+0x49b0], R19 ;  /* 0x0049b01301007387 */ /* 0x0005e80000100800 */
[----:B------:R0:W-:Y:S01]  /*97ca0*/  STL.64 [R1+0xec0], R20 ;  /* 0x000ec01401007387 */ /* 0x0001e20000100a00 */
[----:B--2---:R-:W-:Y:S02]  /*97cb0*/  F2FP.SATFINITE.E5M2.F32.PACK_AB_MERGE_C R19, R247, R246, RZ ;  /* 0x000000f6f713723e */ /* 0x004fe400048060ff */
[----:B------:R-:W-:Y:S02]  /*97cc0*/  F2FP.SATFINITE.E5M2.F32.PACK_AB_MERGE_C R11, R11, R12, RZ ;  /* 0x0000000c0b0b723e */ /* 0x000fe400048060ff */
[C---:B0-----:R-:W-:Y:S01]  /*97cd0*/  IADD3 R20, P2, R223.reuse, R6, RZ ;  /* 0x00000006df147210 */ /* 0x041fe20007f5e0ff */
[----:B------:R-:W-:Y:S04]  /*97ce0*/  STL [R1+0x49c0], R19 ;  /* 0x0049c01301007387 */ /* 0x000fe80000100800 */
[----:B------:R-:W-:Y:S01]  /*97cf0*/  IMAD.X R21, R152, 0x1, R5, P2 ;  /* 0x0000000198157824 */ /* 0x000fe200010e0605 */
[----:B------:R0:W-:Y:S04]  /*97d00*/  STL [R1+0x49bc], R11 ;  /* 0x0049bc0b01007387 */ /* 0x0001e80000100800 */
[----:B------:R-:W2:Y:S04]  /*97d10*/  LDL.LU R240, [R1+0x548] ;  /* 0x0005480001f07983 */ /* 0x000ea80000300800 */
[----:B------:R-:W2:Y:S04]  /*97d20*/  LDL.LU R242, [R1+0x54c] ;  /* 0x00054c0001f27983 */ /* 0x000ea80000300800 */
[----:B------:R-:W3:Y:S04]  /*97d30*/  LDL.LU R246, [R1+0x550] ;  /* 0x0005500001f67983 */ /* 0x000ee80000300800 */
[----:B------:R1:W-:Y:S04]  /*97d40*/  STL.64 [R1+0xeb8], R20 ;  /* 0x000eb81401007387 */ /* 0x0003e80000100a00 */
[----:B------:R-:W3:Y:S04]  /*97d50*/  LDL.LU R247, [R1+0x554] ;  /* 0x0005540001f77983 */ /* 0x000ee80000300800 */
[----:B------:R-:W4:Y:S04]  /*97d60*/  LDL.LU R12, [R1+0x558] ;  /* 0x00055800010c7983 */ /* 0x000f280000300800 */
[----:B0-----:R-:W4:Y:S01]  /*97d70*/  LDL.LU R11, [R1+0x55c] ;  /* 0x00055c00010b7983 */ /* 0x001f220000300800 */
[----:B-1----:R-:W-:-:S05]  /*97d80*/  IADD3 R20, P2, R223, R4, RZ ;  /* 0x00000004df147210 */ /* 0x002fca0007f5e0ff */
[----:B------:R-:W-:-:S05]  /*97d90*/  IMAD.X R21, R152, 0x1, R3, P2 ;  /* 0x0000000198157824 */ /* 0x000fca00010e0603 */
[----:B------:R0:W-:Y:S01]  /*97da0*/  STL.64 [R1+0xeb0], R20 ;  /* 0x000eb01401007387 */ /* 0x0001e20000100a00 */
[----:B------:R-:W-:Y:S02]  /*97db0*/  SHF.R.S32.HI R152, RZ, 0x1f, R239 ;  /* 0x0000001fff987819 */ /* 0x000fe400000114ef */
[----:B0-----:R-:W-:Y:S02]  /*97dc0*/  F2FP.SATFINITE.E5M2.F32.PACK_AB_MERGE_C R21, R229, R226, RZ ;  /* 0x000000e2e515723e */ /* 0x001fe400048060ff */
[----:B------:R-:W-:-:S03]  /*97dd0*/  F2FP.SATFINITE.E5M2.F32.PACK_AB_MERGE_C R20, R235, R232, RZ ;  /* 0x000000e8eb14723e */ /* 0x000fc600048060ff */
[----:B------:R-:W-:Y:S04]  /*97de0*/  STL [R1+0x49d4], R21 ;  /* 0x0049d41501007387 */ /* 0x000fe80000100800 */
[----:B------:R-:W4:Y:S04]  /*97df0*/  LDL.LU R221, [R1+0x1c] ;  /* 0x00001c0001dd7983 */ /* 0x000f280000300800 */
[----:B------:R0:W-:Y:S01]  /*97e00*/  STL [R1+0x49d0], R20 ;  /* 0x0049d01401007387 */ /* 0x0001e20000100800 */
[----:B------:R-:W-:Y:S02]  /*97e10*/  F2FP.SATFINITE.E5M2.F32.PACK_AB_MERGE_C R19, R238, R237, RZ ;  /* 0x000000edee13723e */ /* 0x000fe400048060ff */
[----:B0-----:R-:W-:-:S03]  /*97e20*/  IADD3 R20, P2, R239, R2, RZ ;  /* 0x00000002ef147210 */ /* 0x001fc60007f5e0ff */
[----:B------:R0:W-:Y:S02]  /*97e30*/  STL [R1+0x49e0], R19 ;  /* 0x0049e01301007387 */ /* 0x0001e40000100800 */
[----:B------:R-:W-:Y:S01]  /*97e40*/  IMAD.X R21, R152, 0x1, R13, P2 ;  /* 0x0000000198157824 */ /* 0x000fe200010e060d */
[----:B------:R-:W-:-:S04]  /*97e50*/  F2FP.SATFINITE.E5M2.F32.PACK_AB_MERGE_C R22, R243, R241, RZ ;  /* 0x000000f1f316723e */ /* 0x000fc800048060ff */
[----:B------:R1:W-:Y:S01]  /*97e60*/  STL.64 [R1+0xea8], R20 ;  /* 0x000ea81401007387 */ /* 0x0003e20000100a00 */
[----:B0-----:R-:W-:Y:S02]  /*97e70*/  F2FP.SATFINITE.E5M2.F32.PACK_AB_MERGE_C R19, R245, R244, RZ ;  /* 0x000000f4f513723e */ /* 0x001fe400048060ff */
[----:B------:R-:W-:Y:S01]  /*97e80*/  F2FP.SATFINITE.E5M2.F32.PACK_AB_MERGE_C R10, R10, R248, RZ ;  /* 0x000000f80a0a723e */ /* 0x000fe200048060ff */
[----:B------:R0:W-:Y:S01]  /*97e90*/  STL [R1+0x49dc], R22 ;  /* 0x0049dc1601007387 */ /* 0x0001e20000100800 */
[----:B-1----:R-:W-:-:S03]  /*97ea0*/  IADD3 R20, P2, R239, R0, RZ ;  /* 0x00000000ef147210 */ /* 0x002fc60007f5e0ff */
[----:B------:R-:W-:Y:S01]  /*97eb0*/  STL [R1+0x49f8], R19 ;  /* 0x0049f81301007387 */ /* 0x000fe20000100800 */
[----:B------:R-:W-:Y:S01]  /*97ec0*/  F2FP.SATFINITE.E5M2.F32.PACK_AB_MERGE_C R8, R8, R14, RZ ;  /* 0x0000000e0808723e */ /* 0x000fe200048060ff */
[----:B------:R-:W-:Y:S02]  /*97ed0*/  IMAD.X R21, R152, 0x1, R7, P2 ;  /* 0x0000000198157824 */ /* 0x000fe400010e0607 */
[----:B0-----:R-:W4:Y:S04]  /*97ee0*/  LDL.LU R22, [R1+0x560] ;  /* 0x0005600001167983 */ /* 0x001f280000300800 */
[----:B------:R0:W-:Y:S04]  /*97ef0*/  STL.64 [R1+0xea0], R20 ;  /* 0x000ea01401007387 */ /* 0x0001e80000100a00 */
[----:B------:R1:W-:Y:S04]  /*97f00*/  STL [R1+0x49ec], R10 ;  /* 0x0049ec0a01007387 */ /* 0x0003e80000100800 */
[----:B------:R-:W4:Y:S04]  /*97f10*/  LDL.LU R243, [R1+0x564] ;  /* 0x0005640001f37983 */ /* 0x000f280000300800 */
[----:B------:R1:W-:Y:S01]  /*97f20*/  STL [R1+0x4a14], R8 ;  /* 0x004a140801007387 */ /* 0x0003e20000100800 */
[----:B0-----:R-:W-:-:S03]  /*97f30*/  IADD3 R20, P2, R239, R6, RZ ;  /* 0x00000006ef147210 */ /* 0x001fc60007f5e0ff */
[----:B------:R-:W4:Y:S04]  /*97f40*/  LDL.LU R244, [R1+0x568] ;  /* 0x0005680001f47983 */ /* 0x000f280000300800 */
[----:B------:R-:W4:Y:S01]  /*97f50*/  LDL.LU R245, [R1+0x56c] ;  /* 0x00056c0001f57983 */ /* 0x000f220000300800 */
[----:B------:R-:W-:-:S03]  /*97f60*/  IMAD.X R21, R152, 0x1, R5, P2 ;  /* 0x0000000198157824 */ /* 0x000fc600010e0605 */
[----:B------:R-:W4:Y:S04]  /*97f70*/  LDL.LU R248, [R1+0x570] ;  /* 0x0005700001f87983 */ /* 0x000f280000300800 */
[----:B-1----:R-:W4:Y:S04]  /*97f80*/  LDL.LU R10, [R1+0x574] ;  /* 0x00057400010a7983 */ /* 0x002f280000300800 */
[----:B------:R-:W4:Y:S04]  /*97f90*/  LDL.LU R14, [R1+0x578] ;  /* 0x00057800010e7983 */ /* 0x000f280000300800 */
[----:B------:R-:W4:Y:S04]  /*97fa0*/  LDL.LU R8, [R1+0x57c] ;  /* 0x00057c0001087983 */ /* 0x000f280000300800 */
[----:B------:R-:W4:Y:S04]  /*97fb0*/  LDL.LU R241, [R1+0x404] ;  /* 0x0004040001f17983 */ /* 0x000f280000300800 */
[----:B------:R0:W-:Y:S02]  /*97fc0*/  STL.64 [R1+0xe98], R20 ;  /* 0x000e981401007387 */ /* 0x0001e40000100a00 */
[----:B0-----:R-:W-:-:S05]  /*97fd0*/  IADD3 R20, P2, R239, R4, RZ ;  /* 0x00000004ef147210 */ /* 0x001fca0007f5e0ff */
[----:B------:R-:W-:-:S05]  /*97fe0*/  IMAD.X R21, R152, 0x1, R3, P2 ;  /* 0x0000000198157824 */ /* 0x000fca00010e0603 */
[----:B------:R2:W-:Y:S02]  /*97ff0*/  STL.64 [R1+0xe90], R20 ;  /* 0x000e901401007387 */ /* 0x0005e40000100a00 */
[----:B--2---:R-:W-:-:S05]  /*98000*/  F2FP.SATFINITE.E5M2.F32.PACK_AB_MERGE_C R20, R242, R240, RZ ;  /* 0x000000f0f214723e */ /* 0x004fca00048060ff */
[----:B------:R-:W-:Y:S04]  /*98010*/  STL [R1+0x4a10], R20 ;  /* 0x004a101401007387 */ /* 0x000fe80000100800 */
[----:B------:R-:W2:Y:S01]  /*98020*/  LDL.LU R223, [R1+0x580] ;  /* 0x0005800001df7983 */ /* 0x000ea20000300800 */
[----:B---3--:R-:W-:-:S05]  /*98030*/  F2FP.SATFINITE.E5M2.F32.PACK_AB_MERGE_C R19, R247, R246, RZ ;  /* 0x000000f6f713723e */ /* 0x008fca00048060ff */
[----:B------:R-:W-:Y:S01]  /*98040*/  STL [R1+0x4a28], R19 ;  /* 0x004a281301007387 */ /* 0x000fe20000100800 */
[----:B----4-:R-:W-:-:S03]  /*98050*/  F2FP.SATFINITE.E5M2.F32.PACK_AB_MERGE_C R11, R11, R12, RZ ;  /* 0x0000000c0b0b723e */ /* 0x010fc600048060ff */
        /* <DEDUP_REMOVED lines=14> */
[----:B------:R-:W-:-:S02]  /*98140*/  SHF.R.S32.HI R152, RZ, 0x1f, R221 ;  /* 0x0000001fff987819 */ /* 0x000fc400000114dd */
[----:B------:R-:W-:-:S05]  /*98150*/  IADD3 R20, P2, R221, R2, RZ ;  /* 0x00000002dd147210 */ /* 0x000fca0007f5e0ff */
[----:B------:R-:W-:-:S05]  /*98160*/  IMAD.X R21, R152, 0x1, R13, P2 ;  /* 0x0000000198157824 */ /* 0x000fca00010e060d */
[----:B------:R0:W-:Y:S02]  /*98170*/  STL.64 [R1+0xe88], R20 ;  /* 0x000e881401007387 */ /* 0x0001e40000100a00 */
[----:B0-----:R-:W-:-:S05]  /*98180*/  IADD3 R20, P2, R221, R0, RZ ;  /* 0x00000000dd147210 */ /* 0x001fca0007f5e0ff */
[----:B------:R-:W-:Y:S01]  /*98190*/  IMAD.X R21, R152, 0x1, R7, P2 ;  /* 0x0000000198157824 */ /* 0x000fe200010e0607 */
[----:B------:R-:W-:-:S05]  /*981a0*/  F2FP.SATFINITE.E5M2.F32.PACK_AB_MERGE_C R22, R243, R22, RZ ;  /* 0x00000016f316723e */ /* 0x000fca00048060ff */
[----:B------:R-:W-:Y:S01]  /*981b0*/  STL [R1+0x4a3c], R22 ;  /* 0x004a3c1601007387 */ /* 0x000fe20000100800 */
[----:B------:R-:W-:-:S05]  /*981c0*/  F2FP.SATFINITE.E5M2.F32.PACK_AB_MERGE_C R19, R245, R244, RZ ;  /* 0x000000f4f513723e */ /* 0x000fca00048060ff */
[----:B------:R-:W-:Y:S01]  /*981d0*/  STL [R1+0x4a38], R19 ;  /* 0x004a381301007387 */ /* 0x000fe20000100800 */
[----:B------:R-:W-:-:S03]  /*981e0*/  F2FP.SATFINITE.E5M2.F32.PACK_AB_MERGE_C R10, R10, R248, RZ ;  /* 0x000000f80a0a723e */ /* 0x000fc600048060ff */
[----:B------:R-:W4:Y:S04]  /*981f0*/  LDL.LU R243, [R1+0x5b8] ;  /* 0x0005b80001f37983 */ /* 0x000f280000300800 */
[----:B------:R0:W-:Y:S01]  /*98200*/  STL.64 [R1+0xe80], R20 ;  /* 0x000e801401007387 */ /* 0x0001e20000100a00 */
[----:B------:R-:W-:-:S03]  /*98210*/  F2FP.SATFINITE.E5M2.F32.PACK_AB_MERGE_C R8, R8, R14, RZ ;  /* 0x0000000e0808723e */ /* 0x000fc600048060ff */
[----:B------:R1:W-:Y:S04]  /*98220*/  STL [R1+0x4a5c], R10 ;  /* 0x004a5c0a01007387 */ /* 0x0003e80000100800 */
[----:B------:R-:W4:Y:S01]  /*98230*/  LDL.LU R244, [R1+0x5bc] ;  /* 0x0005bc0001f47983 */ /* 0x000f220000300800 */
[----:B0-----:R-:W-:-:S03]  /*98240*/  IADD3 R20, P2, R221, R6, RZ ;  /* 0x00000006dd147210 */ /* 0x001fc60007f5e0ff */
[----:B------:R0:W-:Y:S04]  /*98250*/  STL [R1+0x4a54], R8 ;  /* 0x004a540801007387 */ /* 0x0001e80000100800 */
[----:B------:R-:W4:Y:S01]  /*98260*/  LDL.LU R245, [R1+0x5c0] ;  /* 0x0005c00001f57983 */ /* 0x000f220000300800 */
[----:B------:R-:W-:-:S03]  /*98270*/  IMAD.X R21, R152, 0x1, R5, P2 ;  /* 0x0000000198157824 */ /* 0x000fc600010e0605 */
[----:B------:R-:W4:Y:S04]  /*98280*/  LDL.LU R248, [R1+0x5c4] ;  /* 0x0005c40001f87983 */ /* 0x000f280000300800 */
[----:B-1----:R-:W4:Y:S04]  /*98290*/  LDL.LU R10, [R1+0x5c8] ;  /* 0x0005c800010a7983 */ /* 0x002f280000300800 */
[----:B------:R-:W4:Y:S04]  /*982a0*/  LDL.LU R14, [R1+0x5cc] ;  /* 0x0005cc00010e7983 */ /* 0x000f280000300800 */
[----:B0-----:R-:W4:Y:S04]  /*982b0*/  LDL.LU R8, [R1+0x408] ;  /* 0x0004080001087983 */ /* 0x001f280000300800 */
[----:B------:R0:W-:Y:S02]  /*982c0*/  STL.64 [R1+0xe78], R20 ;  /* 0x000e781401007387 */ /* 0x0001e40000100a00 */
[----:B0-----:R-:W-:-:S05]  /*982d0*/  IADD3 R20, P2, R221, R4, RZ ;  /* 0x00000004dd147210 */ /* 0x001fca0007f5e0ff */
[----:B------:R-:W-:-:S05]  /*982e0*/  IMAD.X R21, R152, 0x1, R3, P2 ;  /* 0x0000000198157824 */ /* 0x000fca00010e0603 */
[----:B------:R2:W-:Y:S01]  /*982f0*/  STL.64 [R1+0xe70], R20 ;  /* 0x000e701401007387 */ /* 0x0005e20000100a00 */
[----:B------:R-:W-:Y:S02]  /*98300*/  SHF.R.S32.HI R152, RZ, 0x1f, R241 ;  /* 0x0000001fff987819 */ /* 0x000fe400000114f1 */
[----:B--2---:R-:W-:-:S05]  /*98310*/  F2FP.SATFINITE.E5M2.F32.PACK_AB_MERGE_C R21, R226, R223, RZ ;  /* 0x000000dfe215723e */ /* 0x004fca00048060ff */
[----:B------:R-:W-:Y:S01]  /*98320*/  STL [R1+0x4a78], R21 ;  /* 0x004a781501007387 */ /* 0x000fe20000100800 */
[----:B---3--:R-:W-:-:S05]  /*98330*/  F2FP.SATFINITE.E5M2.F32.PACK_AB_MERGE_C R20, R232, R229, RZ ;  /* 0x000000e5e814723e */ /* 0x008fca00048060ff */
[----:B------:R0:W-:Y:S01]  /*98340*/  STL [R1+0x4a70], R20 ;  /* 0x004a701401007387 */ /* 0x0001e20000100800 */
[----:B----4-:R-:W-:Y:S02]  /*98350*/  F2FP.SATFINITE.E5M2.F32.PACK_AB_MERGE_C R19, R237, R235, RZ ;  /* 0x000000ebed13723e */ /* 0x010fe400048060ff */
        /* <DEDUP_REMOVED lines=9> */
[----:B------:R-:W-:Y:S02]  /*983f0*/  IMAD.X R21, R152, 0x1, R7, P2 ;  /* 0x0000000198157824 */ /* 0x000fe400010e0607 */
[----:B0-----:R-:W2:Y:S01]  /*98400*/  LDL.LU R22, [R1+0x5d0] ;  /* 0x0005d00001167983 */ /* 0x001ea20000300800 */
[----:B------:R-:W-:Y:S02]  /*98410*/  F2FP.SATFINITE.E5M2.F32.PACK_AB_MERGE_C R11, R11, R12, RZ ;  /* 0x0000000c0b0b723e */ /* 0x000fe400048060ff */
[----:B-1----:R-:W-:Y:S01]  /*98420*/  F2FP.SATFINITE.E5M2.F32.PACK_AB_MERGE_C R19, R247, R246, RZ ;  /* 0x000000f6f713723e */ /* 0x002fe200048060ff */
[----:B------:R0:W-:Y:S04]  /*98430*/  STL.64 [R1+0xe60], R20 ;  /* 0x000e601401007387 */ /* 0x0001e80000100a00 */
[----:B------:R-:W-:Y:S04]  /*98440*/  STL [R1+0x4aa4], R19 ;  /* 0x004aa41301007387 */ /* 0x000fe80000100800 */
[----:B------:R-:W2:Y:S01]  /*98450*/  LDL.LU R221, [R1+0x5d4] ;  /* 0x0005d40001dd7983 */ /* 0x000ea20000300800 */
[----:B0-----:R-:W-:-:S03]  /*98460*/  IADD3 R20, P2, R241, R6, RZ ;  /* 0x00000006f1147210 */ /* 0x001fc60007f5e0ff */
[----:B------:R0:W-:Y:S04]  /*98470*/  STL [R1+0x4ac0], R11 ;  /* 0x004ac00b01007387 */ /* 0x0001e80000100800 */
[----:B------:R-:W3:Y:S01]  /*98480*/  LDL.LU R239, [R1+0x5d8] ;  /* 0x0005d80001ef7983 */ /* 0x000ee20000300800 */
[----:B------:R-:W-:-:S03]  /*98490*/  IMAD.X R21, R152, 0x1, R5, P2 ;  /* 0x0000000198157824 */ /* 0x000fc600010e0605 */
[----:B------:R-:W3:Y:S04]  /*984a0*/  LDL.LU R242, [R1+0x5dc] ;  /* 0x0005dc0001f27983 */ /* 0x000ee80000300800 */
[----:B------:R-:W4:Y:S04]  /*984b0*/  LDL.LU R246, [R1+0x5e0] ;  /* 0x0005e00001f67983 */ /* 0x000f280000300800 */
[----:B------:R-:W4:Y:S04]  /*984c0*/  LDL.LU R247, [R1+0x5e4] ;  /* 0x0005e40001f77983 */ /* 0x000f280000300800 */
[----:B------:R-:W4:Y:S04]  /*984d0*/  LDL.LU R12, [R1+0x5e8] ;  /* 0x0005e800010c7983 */ /* 0x000f280000300800 */
[----:B------:R1:W-:Y:S04]  /*984e0*/  STL.64 [R1+0xe58], R20 ;  /* 0x000e581401007387 */ /* 0x0003e80000100a00 */
[----:B0-----:R-:W4:Y:S04]  /*984f0*/  LDL.LU R11, [R1+0x5ec] ;  /* 0x0005ec00010b7983 */ /* 0x001f280000300800 */
[----:B------:R-:W4:Y:S01]  /*98500*/  LDL.LU R238, [R1+0x40c] ;  /* 0x00040c0001ee7983 */ /* 0x000f220000300800 */
[----:B-1----:R-:W-:-:S05]  /*98510*/  IADD3 R20, P2, R241, R4, RZ ;  /* 0x00000004f1147210 */ /* 0x002fca0007f5e0ff */
[----:B------:R-:W-:-:S05]  /*98520*/  IMAD.X R21, R152, 0x1, R3, P2 ;  /* 0x0000000198157824 */ /* 0x000fca00010e0603 */
[----:B------:R0:W-:Y:S02]  /*98530*/  STL.64 [R1+0xe50], R20 ;  /* 0x000e501401007387 */ /* 0x0001e40000100a00 */
[----:B0-----:R-:W-:Y:S02]  /*98540*/  F2FP.SATFINITE.E5M2.F32.PACK_AB_MERGE_C R20, R244, R243, RZ ;  /* 0x000000f3f414723e */ /* 0x001fe400048060ff */
[----:B------:R-:W-:-:S03]  /*98550*/  F2FP.SATFINITE.E5M2.F32.PACK_AB_MERGE_C R19, R248, R245, RZ ;  /* 0x000000f5f813723e */ /* 0x000fc600048060ff */
[----:B------:R0:W-:Y:S01]  /*98560*/  STL [R1+0x4ac8], R20 ;  /* 0x004ac81401007387 */ /* 0x0001e20000100800 */
[----:B------:R-:W-:-:S03]  /*98570*/  F2FP.SATFINITE.E5M2.F32.PACK_AB_MERGE_C R10, R14, R10, RZ ;  /* 0x0000000a0e0a723e */ /* 0x000fc600048060ff */
[----:B------:R-:W4:Y:S04]  /*98580*/  LDL.LU R223, [R1+0x5f0] ;  /* 0x0005f00001df7983 */ /* 0x000f280000300800 */
[----:B------:R-:W-:Y:S04]  /*98590*/  STL [R1+0x4af0], R19 ;  /* 0x004af01301007387 */ /* 0x000fe80000100800 */
[----:B------:R-:W4:Y:S04]  /*985a0*/  LDL.LU R226, [R1+0x5f4] ;  /* 0x0005f40001e27983 */ /* 0x000f280000300800 */
[----:B------:R1:W-:Y:S04]  /*985b0*/  STL [R1+0x4ae8], R10 ;  /* 0x004ae80a01007387 */ /* 0x0003e80000100800 */
[----:B------:R-:W4:Y:S01]  /*985c0*/  LDL.LU R229, [R1+0x5f8] ;  /* 0x0005f80001e57983 */ /* 0x000f220000300800 */
[----:B------:R-:W-:-:S03]  /*985d0*/  SHF.R.S32.HI R152, RZ, 0x1f, R8 ;  /* 0x0000001fff987819 */ /* 0x000fc60000011408 */
[----:B------:R-:W4:Y:S01]  /*985e0*/  LDL.LU R232, [R1+0x5fc] ;  /* 0x0005fc0001e87983 */ /* 0x000f220000300800 */
[----:B0-----:R-:W-:-:S03]  /*985f0*/  IADD3 R20, P2, R8, R2, RZ ;  /* 0x0000000208147210 */ /* 0x001fc60007f5e0ff */
[----:B------:R-:W4:Y:S02]  /*98600*/  LDL.LU R235, [R1+0x200] ;  /* 0x0002000001eb7983 */ /* 0x000f240000300800 */
[----:B------:R-:W-:Y:S02]  /*98610*/  IMAD.X R21, R152, 0x1, R13, P2 ;  /* 0x0000000198157824 */ /* 0x000fe400010e060d */
[----:B------:R-:W4:Y:S04]  /*98620*/  LDL.LU R237, [R1+0x204] ;  /* 0x0002040001ed7983 */ /* 0x000f280000300800 */
[----:B------:R-:W4:Y:S04]  /*98630*/  LDL.LU R244, [R1+0x208] ;  /* 0x0002080001f47983 */ /* 0x000f280000300800 */
[----:B------:R-:W4:Y:S04]  /*98640*/  LDL.LU R248, [R1+0x20c] ;  /* 0x00020c0001f87983 */ /* 0x000f280000300800 */
[----:B-1----:R-:W4:Y:S04]  /*98650*/  LDL.LU R10, [R1+0x210] ;  /* 0x00021000010a7983 */ /* 0x002f280000300800 */
[----:B------:R0:W-:Y:S04]  /*98660*/  STL.64 [R1+0xe48], R20 ;  /* 0x000e481401007387 */ /* 0x0001e80000100a00 */
[----:B------:R-:W4:Y:S04]  /*98670*/  LDL.LU R14, [R1+0x214] ;  /* 0x00021400010e7983 */ /* 0x000f280000300800 */
[----:B------:R-:W4:Y:S04]  /*98680*/  LDL.LU R240, [R1+0x218] ;  /* 0x0002180001f07983 */ /* 0x000f280000300800 */
[----:B------:R-:W4:Y:S04]  /*98690*/  LDL.LU R241, [R1+0x21c] ;  /* 0x00021c0001f17983 */ /* 0x000f280000300800 */
[----:B------:R-:W4:Y:S04]  /*986a0*/  LDL.LU R243, [R1+0x220] ;  /* 0x0002200001f37983 */ /* 0x000f280000300800 */
[----:B------:R-:W4:Y:S01]  /*986b0*/  LDL.LU R245, [R1+0x224] ;  /* 0x0002240001f57983 */ /* 0x000f220000300800 */
[----:B------:R-:W-:-:S05]  /*986c0*/  IADD3 R196, P2, R8, R0, RZ ;  /* 0x0000000008c47210 */ /* 0x000fca0007f5e0ff */
[----:B------:R-:W-:Y:S01]  /*986d0*/  IMAD.X R197, R152, 0x1, R7, P2 ;  /* 0x0000000198c57824 */ /* 0x000fe200010e0607 */
[----:B0-----:R-:W-:Y:S02]  /*986e0*/  IADD3 R20, P2, R8, R6, RZ ;  /* 0x0000000608147210 */ /* 0x001fe40007f5e0ff */
[----:B--2---:R-:W-:-:S05]  /*986f0*/  F2FP.SATFINITE.E5M2.F32.PACK_AB_MERGE_C R22, R221, R22, RZ ;  /* 0x00000016dd16723e */ /* 0x004fca00048060ff */
[----:B------:R-:W-:Y:S01]  /*98700*/  STL [R1+0x5294], R22 ;  /* 0x0052941601007387 */ /* 0x000fe20000100800 */
[----:B---3--:R-:W-:-:S05]  /*98710*/  F2FP.SATFINITE.E5M2.F32.PACK_AB_MERGE_C R21, R242, R239, RZ ;  /* 0x000000eff215723e */ /* 0x008fca00048060ff */
[----:B------:R0:W-:Y:S01]  /*98720*/  STL [R1+0x5298], R21 ;  /* 0x0052981501007387 */ /* 0x0001e20000100800 */
[----:B----4-:R-:W-:-:S03]  /*98730*/  F2FP.SATFINITE.E5M2.F32.PACK_AB_MERGE_C R19, R247, R246, RZ ;  /* 0x000000f6f713723e */ /* 0x010fc600048060ff */
[----:B------:R-:W-:Y:S04]  /*98740*/  STL.64 [R1+0xe40], R196 ;  /* 0x000e40c401007387 */ /* 0x000fe80000100a00 */
[----:B------:R-:W-:Y:S01]  /*98750*/  STL [R1+0x4c14], R19 ;  /* 0x004c141301007387 */ /* 0x000fe20000100800 */
[----:B0-----:R-:W-:Y:S01]  /*98760*/  IMAD.X R21, R152, 0x1, R5, P2 ;  /* 0x0000000198157824 */ /* 0x001fe200010e0605 */
[----:B------:R-:W-:-:S05]  /*98770*/  F2FP.SATFINITE.E5M2.F32.PACK_AB_MERGE_C R11, R11, R12, RZ ;  /* 0x0000000c0b0b723e */ /* 0x000fca00048060ff */
        /* <DEDUP_REMOVED lines=8> */
[----:B-1----:R-:W-:-:S03]  /*98800*/  IADD3 R20, P2, R8, R4, RZ ;  /* 0x0000000408147210 */ /* 0x002fc60007f5e0ff */
[----:B------:R-:W4:Y:S02]  /*98810*/  LDL.LU R8, [R1+0xc70] ;  /* 0x000c700001087983 */ /* 0x000f240000300800 */
[----:B------:R-:W-:-:S05]  /*98820*/  IMAD.X R21, R152, 0x1, R3, P2 ;  /* 0x0000000198157824 */ /* 0x000fca00010e0603 */
[----:B------:R0:W-:Y:S01]  /*98830*/  STL.64 [R1+0xe30], R20 ;  /* 0x000e301401007387 */ /* 0x0001e20000100a00 */
[----:B------:R-:W-:Y:S02]  /*98840*/  SHF.R.S32.HI R152, RZ, 0x1f, R238 ;  /* 0x0000001fff987819 */ /* 0x000fe400000114ee */
[----:B0-----:R-:W-:Y:S02]  /*98850*/  F2FP.SATFINITE.E5M2.F32.PACK_AB_MERGE_C R21, R226, R223, RZ ;  /* 0x000000dfe215723e */ /* 0x001fe400048060ff */
[----:B------:R-:W-:-:S03]  /*98860*/  F2FP.SATFINITE.E5M2.F32.PACK_AB_MERGE_C R20, R232, R229, RZ ;  /* 0x000000e5e814723e */ /* 0x000fc600048060ff */
[----:B------:R-:W-:Y:S04]  /*98870*/  STL [R1+0x4c34], R21 ;  /* 0x004c341501007387 */ /* 0x000fe80000100800 */
[----:B------:R0:W-:Y:S01]  /*98880*/  STL [R1+0x4c30], R20 ;  /* 0x004c301401007387 */ /* 0x0001e20000100800 */
[----:B------:R-:W-:Y:S02]  /*98890*/  F2FP.SATFINITE.E5M2.F32.PACK_AB_MERGE_C R19, R237, R235, RZ ;  /* 0x000000ebed13723e */ /* 0x000fe400048060ff */
[----:B0-----:R-:W-:-:S03]  /*988a0*/  IADD3 R20, P2, R238, R2, RZ ;  /* 0x00000002ee147210 */ /* 0x001fc60007f5e0ff */
[----:B------:R0:W-:Y:S02]  /*988b0*/  STL [R1+0x4c54], R19 ;  /* 0x004c541301007387 */ /* 0x0001e40000100800 */
[----:B------:R-:W-:Y:S01]  /*988c0*/  IMAD.X R21, R152, 0x1, R13, P2 ;  /* 0x0000000198157824 */ /* 0x000fe200010e060d */
[----:B0-----:R-:W-:Y:S02]  /*988d0*/  F2FP.SATFINITE.E5M2.F32.PACK_AB_MERGE_C R19, R248, R244, RZ ;  /* 0x000000f4f813723e */ /* 0x001fe400048060ff */
[----:B------:R-:W-:Y:S01]  /*988e0*/  F2FP.SATFINITE.E5M2.F32.PACK_AB_MERGE_C R10, R14, R10, RZ ;  /* 0x0000000a0e0a723e */ /* 0x000fe200048060ff */
[----:B------:R-:W4:Y:S04]  /*988f0*/  LDL.LU R244, [R1+0x240] ;  /* 0x0002400001f47983 */ /* 0x000f280000300800 */
[----:B------:R0:W-:Y:S04]  /*98900*/  STL.64 [R1+0xe28], R20 ;  /* 0x000e281401007387 */ /* 0x0001e80000100a00 */
[----:B------:R-:W-:Y:S04]  /*98910*/  STL [R1+0x4c4c], R19 ;  /* 0x004c4c1301007387 */ /* 0x000fe80000100800 */
[----:B------:R-:W4:Y:S01]  /*98920*/  LDL.LU R248, [R1+0x244] ;  /* 0x0002440001f87983 */ /* 0x000f220000300800 */
[----:B0-----:R-:W-:-:S03]  /*98930*/  IADD3 R20, P2, R238, R0, RZ ;  /* 0x00000000ee147210 */ /* 0x001fc60007f5e0ff */
[----:B------:R0:W-:Y:S02]  /*98940*/  STL [R1+0x4c74], R10 ;  /* 0x004c740a01007387 */ /* 0x0001e40000100800 */
[----:B------:R-:W-:Y:S02]  /*98950*/  IMAD.X R21, R152, 0x1, R7, P2 ;  /* 0x0000000198157824 */ /* 0x000fe400010e0607 */
[----:B0-----:R-:W4:Y:S04]  /*98960*/  LDL.LU R10, [R1+0x248] ;  /* 0x00024800010a7983 */ /* 0x001f280000300800 */
[----:B------:R-:W4:Y:S04]  /*98970*/  LDL.LU R14, [R1+0x24c] ;  /* 0x00024c00010e7983 */ /* 0x000f280000300800 */
[----:B------:R0:W-:Y:S01]  /*98980*/  STL.64 [R1+0xe20], R20 ;  /* 0x000e201401007387 */ /* 0x0001e20000100a00 */
[----:B------:R-:W-:-:S02]  /*98990*/  F2FP.SATFINITE.E5M2.F32.PACK_AB_MERGE_C R19, R245, R243, RZ ;  /* 0x000000f3f513723e */ /* 0x000fc400048060ff */
[----:B0-----:R-:W-:Y:S02]  /*989a0*/  F2FP.SATFINITE.E5M2.F32.PACK_AB_MERGE_C R20, R241, R240, RZ ;  /* 0x000000f0f114723e */ /* 0x001fe400048060ff */
[----:B------:R-:W4:Y:S04]  /*989b0*/  LDL.LU R240, [R1+0x250] ;  /* 0x0002500001f07983 */ /* 0x000f280000300800 */
[----:B------:R0:W-:Y:S04]  /*989c0*/  STL [R1+0x4c70], R20 ;  /* 0x004c701401007387 */ /* 0x0001e80000100800 */
[----:B------:R-:W4:Y:S01]  /*989d0*/  LDL.LU R241, [R1+0x254] ;  /* 0x0002540001f17983 */ /* 0x000f220000300800 */
[----:B0-----:R-:W-:-:S03]  /*989e0*/  IADD3 R20, P2, R238, R6, RZ ;  /* 0x00000006ee147210 */ /* 0x001fc60007f5e0ff */
[----:B------:R-:W-:Y:S02]  /*989f0*/  STL [R1+0x4c8c], R19 ;  /* 0x004c8c1301007387 */ /* 0x000fe40000100800 */
[----:B------:R-:W-:Y:S02]  /*98a00*/  IMAD.X R21, R152, 0x1, R5, P2 ;  /* 0x0000000198157824 */ /* 0x000fe400010e0605 */
        /* <DEDUP_REMOVED lines=25> */
[----:B------:R-:W-:Y:S01]  /*98ba0*/  IMAD.X R21, R152, 0x1, R13, P2 ;  /* 0x0000000198157824 */ /* 0x000fe200010e060d */
[----:B------:R-:W-:Y:S02]  /*98bb0*/  F2FP.SATFINITE.E5M2.F32.PACK_AB_MERGE_C R19, R248, R244, RZ ;  /* 0x000000f4f813723e */ /* 0x000fe400048060ff */
[----:B------:R-:W4:Y:S04]  /*98bc0*/  LDL.LU R244, [R1+0x288] ;  /* 0x0002880001f47983 */ /* 0x000f280000300800 */
[----:B------:R0:W-:Y:S04]  /*98bd0*/  STL.64 [R1+0xe08], R20 ;  /* 0x000e081401007387 */ /* 0x0001e80000100a00 */
[----:B------:R-:W-:Y:S04]  /*98be0*/  STL [R1+0x4cc4], R19 ;  /* 0x004cc41301007387 */ /* 0x000fe80000100800 */
[----:B------:R-:W4:Y:S01]  /*98bf0*/  LDL.LU R248, [R1+0x28c] ;  /* 0x00028c0001f87983 */ /* 0x000f220000300800 */
[----:B------:R-:W-:-:S05]  /*98c00*/  F2FP.SATFINITE.E5M2.F32.PACK_AB_MERGE_C R10, R14, R10, RZ ;  /* 0x0000000a0e0a723e */ /* 0x000fca00048060ff */
[----:B------:R1:W-:Y:S01]  /*98c10*/  STL [R1+0x4cc0], R10 ;  /* 0x004cc00a01007387 */ /* 0x0003e20000100800 */
[----:B0-----:R-:W-:-:S03]  /*98c20*/  IADD3 R20, P2, R8, R0, RZ ;  /* 0x0000000008147210 */ /* 0x001fc60007f5e0ff */
[----:B-1----:R-:W4:Y:S04]  /*98c30*/  LDL.LU R10, [R1+0x290] ;  /* 0x00029000010a7983 */ /* 0x002f280000300800 */
[----:B------:R-:W4:Y:S01]  /*98c40*/  LDL.LU R14, [R1+0x294] ;  /* 0x00029400010e7983 */ /* 0x000f220000300800 */
[----:B------:R-:W-:-:S05]  /*98c50*/  IMAD.X R21, R152, 0x1, R7, P2 ;  /* 0x0000000198157824 */ /* 0x000fca00010e0607 */
[----:B------:R0:W-:Y:S01]  /*98c60*/  STL.64 [R1+0xe00], R20 ;  /* 0x000e001401007387 */ /* 0x0001e20000100a00 */
[----:B------:R-:W-:-:S05]  /*98c70*/  F2FP.SATFINITE.E5M2.F32.PACK_AB_MERGE_C R22, R241, R240, RZ ;  /* 0x000000f0f116723e */ /* 0x000fca00048060ff */
[----:B------:R-:W-:Y:S01]  /*98c80*/  STL [R1+0x4cd8], R22 ;  /* 0x004cd81601007387 */ /* 0x000fe20000100800 */
[----:B0-----:R-:W-:Y:S02]  /*98c90*/  IADD3 R20, P2, R8, R6, RZ ;  /* 0x0000000608147210 */ /* 0x001fe40007f5e0ff */
[----:B------:R-:W-:-:S03]  /*98ca0*/  F2FP.SATFINITE.E5M2.F32.PACK_AB_MERGE_C R19, R245, R243, RZ ;  /* 0x000000f3f513723e */ /* 0x000fc600048060ff */
[----:B------:R-:W-:Y:S02]  /*98cb0*/  IMAD.X R21, R152, 0x1, R5, P2 ;  /* 0x0000000198157824 */ /* 0x000fe400010e0605 */
[----:B------:R-:W-:Y:S04]  /*98cc0*/  STL [R1+0x4cd4], R19 ;  /* 0x004cd41301007387 */ /* 0x000fe80000100800 */
[----:B------:R-:W4:Y:S04]  /*98cd0*/  LDL.LU R238, [R1+0x298] ;  /* 0x0002980001ee7983 */ /* 0x000f280000300800 */
[----:B------:R-:W4:Y:S04]  /*98ce0*/  LDL.LU R239, [R1+0x29c] ;  /* 0x00029c0001ef7983 */ /* 0x000f280000300800 */
[----:B------:R-:W4:Y:S04]  /*98cf0*/  LDL.LU R240, [R1+0x2a0] ;  /* 0x0002a00001f07983 */ /* 0x000f280000300800 */
[----:B------:R0:W-:Y:S04]  /*98d00*/  STL.64 [R1+0xdf8], R20 ;  /* 0x000df81401007387 */ /* 0x0001e80000100a00 */
[----:B------:R-:W4:Y:S04]  /*98d10*/  LDL.LU R241, [R1+0x2a4] ;  /* 0x0002a40001f17983 */ /* 0x000f280000300800 */
[----:B------:R-:W4:Y:S01]  /*98d20*/  LDL.LU R243, [R1+0x2a8] ;  /* 0x0002a80001f37983 */ /* 0x000f220000300800 */
[----:B0-----:R-:W-:-:S03]  /*98d30*/  IADD3 R20, P2, R8, R4, RZ ;  /* 0x0000000408147210 */ /* 0x001fc60007f5e0ff */
[----:B------:R-:W4:Y:S02]  /*98d40*/  LDL.LU R245, [R1+0x2ac] ;  /* 0x0002ac0001f57983 */ /* 0x000f240000300800 */
[----:B------:R-:W-:Y:S02]  /*98d50*/  IMAD.X R21, R152, 0x1, R3, P2 ;  /* 0x0000000198157824 */ /* 0x000fe400010e0603 */
[----:B------:R-:W4:Y:S04]  /*98d60*/  LDL.LU R8, [R1+0xc78] ;  /* 0x000c780001087983 */ /* 0x000f280000300800 */
        /* <DEDUP_REMOVED lines=10> */
[----:B------:R-:W-:Y:S02]  /*98e10*/  F2FP.SATFINITE.E5M2.F32.PACK_AB_MERGE_C R11, R11, R12, RZ ;  /* 0x0000000c0b0b723e */ /* 0x000fe400048060ff */
[----:B0-----:R-:W-:Y:S02]  /*98e20*/  F2FP.SATFINITE.E5M2.F32.PACK_AB_MERGE_C R19, R247, R246, RZ ;  /* 0x000000f6f713723e */ /* 0x001fe400048060ff */
[----:B------:R-:W2:Y:S04]  /*98e30*/  LDL.LU R246, [R1+0x2b0] ;  /* 0x0002b00001f67983 */ /* 0x000ea80000300800 */
[----:B------:R-:W-:Y:S04]  /*98e40*/  STL.64 [R1+0xde8], R20 ;  /* 0x000de81401007387 */ /* 0x000fe80000100a00 */
[----:B------:R-:W-:Y:S04]  /*98e50*/  STL [R1+0x4cfc], R19 ;  /* 0x004cfc1301007387 */ /* 0x000fe80000100800 */
[----:B------:R-:W2:Y:S04]  /*98e60*/  LDL.LU R247, [R1+0x2b4] ;  /* 0x0002b40001f77983 */ /* 0x000ea80000300800 */
[----:B------:R0:W-:Y:S04]  /*98e70*/  STL [R1+0x4d14], R11 ;  /* 0x004d140b01007387 */ /* 0x0001e80000100800 */
[----:B------:R-:W3:Y:S04]  /*98e80*/  LDL.LU R12, [R1+0x2b8] ;  /* 0x0002b800010c7983 */ /* 0x000ee80000300800 */
[----:B0-----:R-:W3:Y:S01]  /*98e90*/  LDL.LU R11, [R1+0x2bc] ;  /* 0x0002bc00010b7983 */ /* 0x001ee20000300800 */
[----:B------:R-:W-:-:S03]  /*98ea0*/  IADD3 R20, P2, R237, R0, RZ ;  /* 0x00000000ed147210 */ /* 0x000fc60007f5e0ff */
[----:B------:R-:W4:Y:S02]  /*98eb0*/  LDL.LU R242, [R1+0x2c0] ;  /* 0x0002c00001f27983 */ /* 0x000f240000300800 */
[----:B------:R-:W-:-:S05]  /*98ec0*/  IMAD.X R21, R152, 0x1, R7, P2 ;  /* 0x0000000198157824 */ /* 0x000fca00010e0607 */
[----:B------:R0:W-:Y:S01]  /*98ed0*/  STL.64 [R1+0xde0], R20 ;  /* 0x000de01401007387 */ /* 0x0001e20000100a00 */
[----:B------:R-:W-:-:S05]  /*98ee0*/  F2FP.SATFINITE.E5M2.F32.PACK_AB_MERGE_C R19, R248, R244, RZ ;  /* 0x000000f4f813723e */ /* 0x000fca00048060ff */
[----:B------:R-:W-:Y:S04]  /*98ef0*/  STL [R1+0x4d10], R19 ;  /* 0x004d101301007387 */ /* 0x000fe80000100800 */
[----:B------:R-:W4:Y:S01]  /*98f00*/  LDL.LU R248, [R1+0x2c4] ;  /* 0x0002c40001f87983 */ /* 0x000f220000300800 */
[----:B0-----:R-:W-:Y:S02]  /*98f10*/  IADD3 R20, P2, R237, R6, RZ ;  /* 0x00000006ed147210 */ /* 0x001fe40007f5e0ff */
[----:B------:R-:W-:-:S05]  /*98f20*/  F2FP.SATFINITE.E5M2.F32.PACK_AB_MERGE_C R10, R14, R10, RZ ;  /* 0x0000000a0e0a723e */ /* 0x000fca00048060ff */
[----:B------:R0:W-:Y:S01]  /*98f30*/  STL [R1+0x4d2c], R10 ;  /* 0x004d2c0a01007387 */ /* 0x0001e20000100800 */
[----:B------:R-:W-:-:S03]  /*98f40*/  IMAD.X R21, R152, 0x1, R5, P2 ;  /* 0x0000000198157824 */ /* 0x000fc600010e0605 */
[----:B0-----:R-:W4:Y:S04]  /*98f50*/  LDL.LU R10, [R1+0x2c8] ;  /* 0x0002c800010a7983 */ /* 0x001f280000300800 */
[----:B------:R-:W4:Y:S04]  /*98f60*/  LDL.LU R14, [R1+0x2cc] ;  /* 0x0002cc00010e7983 */ /* 0x000f280000300800 */
[----:B------:R-:W4:Y:S04]  /*98f70*/  LDL.LU R244, [R1+0xc7c] ;  /* 0x000c7c0001f47983 */ /* 0x000f280000300800 */
[----:B------:R0:W-:Y:S02]  /*98f80*/  STL.64 [R1+0xdd8], R20 ;  /* 0x000dd81401007387 */ /* 0x0001e40000100a00 */
[----:B0-----:R-:W-:-:S05]  /*98f90*/  IADD3 R20, P2, R237, R4, RZ ;  /* 0x00000004ed147210 */ /* 0x001fca0007f5e0ff */
[----:B------:R-:W-:-:S05]  /*98fa0*/  IMAD.X R21, R152, 0x1, R3, P2 ;  /* 0x0000000198157824 */ /* 0x000fca00010e0603 */
[----:B------:R0:W-:Y:S01]  /*98fb0*/  STL.64 [R1+0xdd0], R20 ;  /* 0x000dd01401007387 */ /* 0x0001e20000100a00 */
[----:B------:R-:W-:Y:S02]  /*98fc0*/  F2FP.SATFINITE.E5M2.F32.PACK_AB_MERGE_C R19, R245, R243, RZ ;  /* 0x000000f3f513723e */ /* 0x000fe400048060ff */
[----:B0-----:R-:W-:Y:S02]  /*98fd0*/  F2FP.SATFINITE.E5M2.F32.PACK_AB_MERGE_C R21, R239, R238, RZ ;  /* 0x000000eeef15723e */ /* 0x001fe400048060ff */
[----:B------:R-:W-:-:S03]  /*98fe0*/  F2FP.SATFINITE.E5M2.F32.PACK_AB_MERGE_C R20, R241, R240, RZ ;  /* 0x000000f0f114723e */ /* 0x000fc600048060ff */
[----:B------:R-:W-:Y:S04]  /*98ff0*/  STL [R1+0x4d28], R21 ;  /* 0x004d281501007387 */ /* 0x000fe80000100800 */
[----:B------:R-:W4:Y:S04]  /*99000*/  LDL.LU R223, [R1+0x2d0] ;  /* 0x0002d00001df7983 */ /* 0x000f280000300800 */
[----:B------:R0:W-:Y:S04]  /*99010*/  STL [R1+0x4d3c], R20 ;  /* 0x004d3c1401007387 */ /* 0x0001e80000100800 */
[----:B------:R-:W4:Y:S04]  /*99020*/  LDL.LU R226, [R1+0x2d4] ;  /* 0x0002d40001e27983 */ /* 0x000f280000300800 */
[----:B------:R2:W-:Y:S04]  /*99030*/  STL [R1+0x4d38], R19 ;  /* 0x004d381301007387 */ /* 0x0005e80000100800 */
[----:B------:R-:W4:Y:S04]  /*99040*/  LDL.LU R229, [R1+0x2d8] ;  /* 0x0002d80001e57983 */ /* 0x000f280000300800 */
        /* <DEDUP_REMOVED lines=9> */
[----:B------:R-:W4:Y:S04]  /*990e0*/  LDL.LU R243, [R1+0x2f4] ;  /* 0x0002f40001f37983 */ /* 0x000f280000300800 */
[----:B------:R-:W4:Y:S04]  /*990f0*/  LDL.LU R245, [R1+0x2f8] ;  /* 0x0002f80001f57983 */ /* 0x000f280000300800 */
[----:B------:R0:W-:Y:S01]  /*99100*/  STL.64 [R1+0xdc8], R20 ;  /* 0x000dc81401007387 */ /* 0x0001e20000100a00 */
[----:B--2---:R-:W-:-:S05]  /*99110*/  F2FP.SATFINITE.E5M2.F32.PACK_AB_MERGE_C R19, R247, R246, RZ ;  /* 0x000000f6f713723e */ /* 0x004fca00048060ff */
[----:B------:R-:W-:Y:S04]  /*99120*/  STL [R1+0x4d4c], R19 ;  /* 0x004d4c1301007387 */ /* 0x000fe80000100800 */
[----:B------:R-:W2:Y:S01]  /*99130*/  LDL.LU R246, [R1+0x2fc] ;  /* 0x0002fc0001f67983 */ /* 0x000ea20000300800 */
[----:B---3--:R-:W-:-:S05]  /*99140*/  F2FP.SATFINITE.E5M2.F32.PACK_AB_MERGE_C R11, R11, R12, RZ ;  /* 0x0000000c0b0b723e */ /* 0x008fca00048060ff */
[----:B------:R1:W-:Y:S04]  /*99150*/  STL [R1+0x4d48], R11 ;  /* 0x004d480b01007387 */ /* 0x0003e80000100800 */
[----:B------:R-:W3:Y:S04]  /*99160*/  LDL.LU R247, [R1+0x300] ;  /* 0x0003000001f77983 */ /* 0x000ee80000300800 */
[----:B------:R-:W3:Y:S01]  /*99170*/  LDL.LU R12, [R1+0x304] ;  /* 0x00030400010c7983 */ /* 0x000ee20000300800 */
[----:B0-----:R-:W-:-:S03]  /*99180*/  IADD3 R20, P2, R8, R0, RZ ;  /* 0x0000000008147210 */ /* 0x001fc60007f5e0ff */
[----:B-1----:R-:W3:Y:S02]  /*99190*/  LDL.LU R11, [R1+0xc80] ;  /* 0x000c8000010b7983 */ /* 0x002ee40000300800 */
[----:B------:R-:W-:-:S05]  /*991a0*/  IMAD.X R21, R152, 0x1, R7, P2 ;  /* 0x0000000198157824 */ /* 0x000fca00010e0607 */
[----:B------:R0:W-:Y:S01]  /*991b0*/  STL.64 [R1+0xdc0], R20 ;  /* 0x000dc01401007387 */ /* 0x0001e20000100a00 */
[----:B----4-:R-:W-:Y:S02]  /*991c0*/  F2FP.SATFINITE.E5M2.F32.PACK_AB_MERGE_C R19, R248, R242, RZ ;  /* 0x000000f2f813723e */ /* 0x010fe400048060ff */
[----:B0-----:R-:W-:-:S03]  /*991d0*/  IADD3 R20, P2, R8, R6, RZ ;  /* 0x0000000608147210 */ /* 0x001fc60007f5e0ff */
[----:B------:R-:W-:Y:S02]  /*991e0*/  STL [R1+0x4d5c], R19 ;  /* 0x004d5c1301007387 */ /* 0x000fe40000100800 */
[----:B------:R-:W-:Y:S01]  /*991f0*/  IMAD.X R21, R152, 0x1, R5, P2 ;  /* 0x0000000198157824 */ /* 0x000fe200010e0605 */
[----:B------:R-:W-:-:S05]  /*99200*/  F2FP.SATFINITE.E5M2.F32.PACK_AB_MERGE_C R10, R14, R10, RZ ;  /* 0x0000000a0e0a723e */ /* 0x000fca00048060ff */
[----:B------:R-:W-:Y:S04]  /*99210*/  STL [R1+0x4d58], R10 ;  /* 0x004d580a01007387 */ /* 0x000fe80000100800 */
[----:B------:R0:W-:Y:S04]  /*99220*/  STL.64 [R1+0xdb8], R20 ;  /* 0x000db81401007387 */ /* 0x0001e80000100a00 */
[----:B------:R-:W4:Y:S04]  /*99230*/  LDL.LU R238, [R1+0x308] ;  /* 0x0003080001ee7983 */ /* 0x000f280000300800 */
[----:B------:R-:W4:Y:S01]  /*99240*/  LDL.LU R242, [R1+0x30c] ;  /* 0x00030c0001f27983 */ /* 0x000f220000300800 */
[----:B0-----:R-:W-:-:S03]  /*99250*/  IADD3 R20, P2, R8, R4, RZ ;  /* 0x0000000408147210 */ /* 0x001fc60007f5e0ff */
[----:B------:R-:W4:Y:S02]  /*99260*/  LDL.LU R248, [R1+0x310] ;  /* 0x0003100001f87983 */ /* 0x000f240000300800 */
[----:B------:R-:W-:-:S05]  /*99270*/  IMAD.X R21, R152, 0x1, R3, P2 ;  /* 0x0000000198157824 */ /* 0x000fca00010e0603 */
[----:B------:R0:W-:Y:S04]  /*99280*/  STL.64 [R1+0xdb0], R20 ;  /* 0x000db01401007387 */ /* 0x0001e80000100a00 */
[----:B------:R-:W4:Y:S04]  /*99290*/  LDL.LU R10, [R1+0x314] ;  /* 0x00031400010a7983 */ /* 0x000f280000300800 */
[----:B------:R-:W4:Y:S04]  /*992a0*/  LDL.LU R14, [R1+0x318] ;  /* 0x00031800010e7983 */ /* 0x000f280000300800 */
[----:B------:R-:W4:Y:S01]  /*992b0*/  LDL.LU R8, [R1+0x31c] ;  /* 0x00031c0001087983 */ /* 0x000f220000300800 */
[----:B------:R-:W-:-:S02]  /*992c0*/  SHF.R.S32.HI R152, RZ, 0x1f, R244 ;  /* 0x0000001fff987819 */ /* 0x000fc400000114f4 */
[----:B0-----:R-:W-:-:S05]  /*992d0*/  F2FP.SATFINITE.E5M2.F32.PACK_AB_MERGE_C R21, R226, R223, RZ ;  /* 0x000000dfe215723e */ /* 0x001fca00048060ff */
[----:B------:R-:W-:Y:S01]  /*992e0*/  STL [R1+0x4d70], R21 ;  /* 0x004d701501007387 */ /* 0x000fe20000100800 */
[----:B------:R-:W-:-:S05]  /*992f0*/  F2FP.SATFINITE.E5M2.F32.PACK_AB_MERGE_C R20, R232, R229, RZ ;  /* 0x000000e5e814723e */ /* 0x000fca00048060ff */
[----:B------:R0:W-:Y:S01]  /*99300*/  STL [R1+0x4d6c], R20 ;  /* 0x004d6c1401007387 */ /* 0x0001e20000100800 */
[----:B------:R-:W-:Y:S02]  /*99310*/  F2FP.SATFINITE.E5M2.F32.PACK_AB_MERGE_C R19, R237, R235, RZ ;  /* 0x000000ebed13723e */ /* 0x000fe400048060ff */
[----:B0-----:R-:W-:-:S03]  /*99320*/  IADD3 R20, P2, R244, R2, RZ ;  /* 0x00000002f4147210 */ /* 0x001fc60007f5e0ff */
[----:B------:R0:W-:Y:S02]  /*99330*/  STL [R1+0x4d84], R19 ;  /* 0x004d841301007387 */ /* 0x0001e40000100800 */
[----:B------:R-:W-:-:S05]  /*99340*/  IMAD.X R21, R152, 0x1, R13, P2 ;  /* 0x0000000198157824 */ /* 0x000fca00010e060d */
[----:B------:R1:W-:Y:S01]  /*99350*/  STL.64 [R1+0xda8], R20 ;  /* 0x000da81401007387 */ /* 0x0003e20000100a00 */
[----:B0-----:R-:W-:Y:S02]  /*99360*/  F2FP.SATFINITE.E5M2.F32.PACK_AB_MERGE_C R19, R243, R241, RZ ;  /* 0x000000f1f313723e */ /* 0x001fe400048060ff */
[----:B-1----:R-:W-:Y:S02]  /*99370*/  F2FP.SATFINITE.E5M2.F32.PACK_AB_MERGE_C R20, R240, R239, RZ ;  /* 0x000000eff014723e */ /* 0x002fe400048060ff */
[----:B------:R-:W4:Y:S04]  /*99380*/  LDL.LU R239, [R1+0x320] ;  /* 0x0003200001ef7983 */ /* 0x000f280000300800 */
[----:B------:R0:W-:Y:S04]  /*99390*/  STL [R1+0x4d80], R20 ;  /* 0x004d801401007387 */ /* 0x0001e80000100800 */
[----:B------:R-:W4:Y:S01]  /*993a0*/  LDL.LU R243, [R1+0x324] ;  /* 0x0003240001f37983 */ /* 0x000f220000300800 */
[----:B0-----:R-:W-:-:S03]  /*993b0*/  IADD3 R20, P2, R244, R0, RZ ;  /* 0x00000000f4147210 */ /* 0x001fc60007f5e0ff */
[----:B------:R2:W-:Y:S02]  /*993c0*/  STL [R1+0x4d94], R19 ;  /* 0x004d941301007387 */ /* 0x0005e40000100800 */
[----:B------:R-:W-:Y:S02]  /*993d0*/  IMAD.X R21, R152, 0x1, R7, P2 ;  /* 0x0000000198157824 */ /* 0x000fe400010e0607 */
[----:B------:R-:W4:Y:S04]  /*993e0*/  LDL.LU R240, [R1+0x328] ;  /* 0x0003280001f07983 */ /* 0x000f280000300800 */
[----:B------:R-:W4:Y:S01]  /*993f0*/  LDL.LU R241, [R1+0x32c] ;  /* 0x00032c0001f17983 */ /* 0x000f220000300800 */
[----:B--2---:R-:W-:Y:S02]  /*99400*/  F2FP.SATFINITE.E5M2.F32.PACK_AB_MERGE_C R19, R246, R245, RZ ;  /* 0x000000f5f613723e */ /* 0x004fe400048060ff */
[----:B---3--:R-:W-:-:S05]  /*99410*/  F2FP.SATFINITE.E5M2.F32.PACK_AB_MERGE_C R226, R12, R247, RZ ;  /* 0x000000f70ce2723e */ /* 0x008fca00048060ff */
[----:B------:R-:W-:Y:S04]  /*99420*/  STL [R1+0x529c], R226 ;  /* 0x00529ce201007387 */ /* 0x000fe80000100800 */
[----:B------:R0:W-:Y:S04]  /*99430*/  STL.64 [R1+0xda0], R20 ;  /* 0x000da01401007387 */ /* 0x0001e80000100a00 */
[----:B------:R-:W-:Y:S04]  /*99440*/  STL [R1+0x4d90], R19 ;  /* 0x004d901301007387 */ /* 0x000fe80000100800 */
[----:B------:R-:W2:Y:S01]  /*99450*/  LDL.LU R245, [R1+0x330] ;  /* 0x0003300001f57983 */ /* 0x000ea20000300800 */
[----:B0-----:R-:W-:-:S03]  /*99460*/  IADD3 R20, P2, R244, R6, RZ ;  /* 0x00000006f4147210 */ /* 0x001fc60007f5e0ff */
[----:B------:R-:W2:Y:S02]  /*99470*/  LDL.LU R12, [R1+0x334] ;  /* 0x00033400010c7983 */ /* 0x000ea40000300800 */
[----:B------:R-:W-:Y:S02]  /*99480*/  IMAD.X R21, R152, 0x1, R5, P2 ;  /* 0x0000000198157824 */ /* 0x000fe400010e0605 */
[----:B------:R-:W3:Y:S04]  /*99490*/  LDL.LU R246, [R1+0x338] ;  /* 0x0003380001f67983 */ /* 0x000ee80000300800 */
[----:B------:R0:W-:Y:S04]  /*994a0*/  STL.64 [R1+0xd98], R20 ;  /* 0x000d981401007387 */ /* 0x0001e80000100a00 */
[----:B------:R-:W3:Y:S01]  /*994b0*/  LDL.LU R247, [R1+0x33c] ;  /* 0x00033c0001f77983 */ /* 0x000ee20000300800 */
[----:B0-----:R-:W-:-:S03]  /*994c0*/  IADD3 R20, P2, R244, R4, RZ ;  /* 0x00000004f4147210 */ /* 0x001fc60007f5e0ff */
[----:B------:R-:W3:Y:S02]  /*994d0*/  LDL.LU R244, [R1+0xc84] ;  /* 0x000c840001f47983 */ /* 0x000ee40000300800 */
[----:B------:R-:W-:Y:S01]  /*994e0*/  IMAD.X R21, R152, 0x1, R3, P2 ;  /* 0x0000000198157824 */ /* 0x000fe200010e0603 */
[----:B------:R-:W-:Y:S02]  /*994f0*/  SHF.R.S32.HI R152, RZ, 0x1f, R11 ;  /* 0x0000001fff987819 */ /* 0x000fe4000001140b */
[----:B----4-:R-:W-:-:S05]  /*99500*/  F2FP.SATFINITE.E5M2.F32.PACK_AB_MERGE_C R223, R242, R238, RZ ;  /* 0x000000eef2df723e */ /* 0x010fca00048060ff */
[----:B------:R-:W-:Y:S04]  /*99510*/  STL [R1+0x52a0], R223 ;  /* 0x0052a0df01007387 */ /* 0x000fe80000100800 */
[----:B------:R0:W-:Y:S01]  /*99520*/  STL.64 [R1+0xd90], R20 ;  /* 0x000d901401007387 */ /* 0x0001e20000100a00 */
[----:B------:R-:W-:Y:S02]  /*99530*/  F2FP.SATFINITE.E5M2.F32.PACK_AB_MERGE_C R235, R10, R248, RZ ;  /* 0x000000f80aeb723e */ /* 0x000fe400048060ff */
[----:B0-----:R-:W-:Y:S02]  /*99540*/  IADD3 R20, P2, R11, R2, RZ ;  /* 0x000000020b147210 */ /* 0x001fe40007f5e0ff */
[----:B------:R-:W-:Y:S01]  /*99550*/  F2FP.SATFINITE.E5M2.F32.PACK_AB_MERGE_C R232, R8, R14, RZ ;  /* 0x0000000e08e8723e */ /* 0x000fe200048060ff */
[----:B------:R-:W-:Y:S02]  /*99560*/  STL [R1+0x52a4], R235 ;  /* 0x0052a4eb01007387 */ /* 0x000fe40000100800 */
[----:B------:R-:W-:-:S02]  /*99570*/  IMAD.X R21, R152, 0x1, R13, P2 ;  /* 0x0000000198157824 */ /* 0x000fc400010e060d */
[----:B------:R-:W-:Y:S04]  /*99580*/  STL [R1+0x52a8], R232 ;  /* 0x0052a8e801007387 */ /* 0x000fe80000100800 */
[----:B------:R-:W4:Y:S04]  /*99590*/  LDL.LU R198, [R1+0x340] ;  /* 0x0003400001c67983 */ /* 0x000f280000300800 */
[----:B------:R-:W4:Y:S04]  /*995a0*/  LDL.LU R242, [R1+0x344] ;  /* 0x0003440001f27983 */ /* 0x000f280000300800 */
[----:B------:R-:W4:Y:S04]  /*995b0*/  LDL.LU R248, [R1+0x348] ;  /* 0x0003480001f87983 */ /* 0x000f280000300800 */
[----:B------:R0:W-:Y:S04]  /*995c0*/  STL.64 [R1+0xd88], R20 ;  /* 0x000d881401007387 */ /* 0x0001e80000100a00 */
[----:B------:R-:W4:Y:S04]  /*995d0*/  LDL.LU R14, [R1+0x34c] ;  /* 0x00034c00010e7983 */ /* 0x000f280000300800 */
[----:B------:R-:W4:Y:S04]  /*995e0*/  LDL.LU R10, [R1+0x350] ;  /* 0x00035000010a7983 */ /* 0x000f280000300800 */
[----:B------:R-:W4:Y:S01]  /*995f0*/  LDL.LU R8, [R1+0x354] ;  /* 0x0003540001087983 */ /* 0x000f220000300800 */
[----:B0-----:R-:W-:-:S05]  /*99600*/  IADD3 R20, P2, R11, R0, RZ ;  /* 0x000000000b147210 */ /* 0x001fca0007f5e0ff */
[----:B------:R-:W-:Y:S01]  /*99610*/  IMAD.X R21, R152, 0x1, R7, P2 ;  /* 0x0000000198157824 */ /* 0x000fe200010e0607 */
[----:B------:R-:W-:-:S05]  /*99620*/  F2FP.SATFINITE.E5M2.F32.PACK_AB_MERGE_C R243, R243, R239, RZ ;  /* 0x000000eff3f3723e */ /* 0x000fca00048060ff */
[----:B------:R-:W-:Y:S01]  /*99630*/  STL [R1+0x52ac], R243 ;  /* 0x0052acf301007387 */ /* 0x000fe20000100800 */
[----:B------:R-:W-:-:S05]  /*99640*/  F2FP.SATFINITE.E5M2.F32.PACK_AB_MERGE_C R241, R241, R240, RZ ;  /* 0x000000f0f1f1723e */ /* 0x000fca00048060ff */
[----:B------:R-:W-:Y:S04]  /*99650*/  STL [R1+0x52b0], R241 ;  /* 0x0052b0f101007387 */ /* 0x000fe80000100800 */
[----:B------:R-:W4:Y:S04]  /*99660*/  LDL.LU R196, [R1+0x358] ;  /* 0x0003580001c47983 */ /* 0x000f280000300800 */
[----:B------:R-:W4:Y:S04]  /*99670*/  LDL.LU R190, [R1+0x35c] ;  /* 0x00035c0001be7983 */ /* 0x000f280000300800 */
[----:B------:R-:W4:Y:S04]  /*99680*/  LDL.LU R189, [R1+0x360] ;  /* 0x0003600001bd7983 */ /* 0x000f280000300800 */
[----:B------:R0:W-:Y:S04]  /*99690*/  STL.64 [R1+0xd80], R20 ;  /* 0x000d801401007387 */ /* 0x0001e80000100a00 */
[----:B------:R-:W4:Y:S01]  /*996a0*/  LDL.LU R19, [R1+0x364] ;  /* 0x0003640001137983 */ /* 0x000f220000300800 */
[----:B0-----:R-:W-:-:S05]  /*996b0*/  IADD3 R20, P2, R11, R6, RZ ;  /* 0x000000060b147210 */ /* 0x001fca0007f5e0ff */
[----:B------:R-:W-:Y:S01]  /*996c0*/  IMAD.X R21, R152, 0x1, R5, P2 ;  /* 0x0000000198157824 */ /* 0x000fe200010e0605 */
[----:B--2---:R-:W-:-:S05]  /*996d0*/  F2FP.SATFINITE.E5M2.F32.PACK_AB_MERGE_C R12, R12, R245, RZ ;  /* 0x000000f50c0c723e */ /* 0x004fca00048060ff */
[----:B------:R-:W-:Y:S01]  /*996e0*/  STL [R1+0x52b4], R12 ;  /* 0x0052b40c01007387 */ /* 0x000fe20000100800 */
[----:B---3--:R-:W-:-:S05]  /*996f0*/  F2FP.SATFINITE.E5M2.F32.PACK_AB_MERGE_C R247, R247, R246, RZ ;  /* 0x000000f6f7f7723e */ /* 0x008fca00048060ff */
[----:B------:R-:W-:Y:S04]  /*99700*/  STL [R1+0x52b8], R247 ;  /* 0x0052b8f701007387 */ /* 0x000fe80000100800 */
[----:B------:R0:W-:Y:S04]  /*99710*/  STL.64 [R1+0xd78], R20 ;  /* 0x000d781401007387 */ /* 0x0001e80000100a00 */
[----:B------:R-:W2:Y:S04]  /*99720*/  LDL.LU R197, [R1+0x368] ;  /* 0x0003680001c57983 */ /* 0x000ea80000300800 */
[----:B------:R-:W2:Y:S01]  /*99730*/  LDL.LU R221, [R1+0x36c] ;  /* 0x00036c0001dd7983 */ /* 0x000ea20000300800 */
[----:B0-----:R-:W-:-:S03]  /*99740*/  IADD3 R20, P2, R11, R4, RZ ;  /* 0x000000040b147210 */ /* 0x001fc60007f5e0ff */
[----:B------:R-:W3:Y:S02]  /*99750*/  LDL.LU R229, [R1+0x370] ;  /* 0x0003700001e57983 */ /* 0x000ee40000300800 */
[----:B------:R-:W-:-:S05]  /*99760*/  IMAD.X R21, R152, 0x1, R3, P2 ;  /* 0x0000000198157824 */ /* 0x000fca00010e0603 */
[----:B------:R0:W-:Y:S04]  /*99770*/  STL.64 [R1+0xc78], R20 ;  /* 0x000c781401007387 */ /* 0x0001e80000100a00 */
[----:B------:R-:W3:Y:S04]  /*99780*/  LDL.LU R238, [R1+0x374] ;  /* 0x0003740001ee7983 */ /* 0x000ee80000300800 */
[----:B------:R-:W3:Y:S04]  /*99790*/  LDL.LU R237, [R1+0x378] ;  /* 0x0003780001ed7983 */ /* 0x000ee80000300800 */
[----:B------:R-:W3:Y:S04]  /*997a0*/  LDL.LU R239, [R1+0x37c] ;  /* 0x00037c0001ef7983 */ /* 0x000ee80000300800 */
[----:B------:R-:W3:Y:S04]  /*997b0*/  LDL.LU R240, [R1+0x380] ;  /* 0x0003800001f07983 */ /* 0x000ee80000300800 */
[----:B------:R-:W3:Y:S04]  /*997c0*/  LDL.LU R245, [R1+0x384] ;  /* 0x0003840001f57983 */ /* 0x000ee80000300800 */
[----:B------:R-:W3:Y:S04]  /*997d0*/  LDL.LU R246, [R1+0x388] ;  /* 0x0003880001f67983 */ /* 0x000ee80000300800 */
[----:B------:R-:W3:Y:S01]  /*997e0*/  LDL.LU R11, [R1+0x38c] ;  /* 0x00038c00010b7983 */ /* 0x000ee20000300800 */
[----:B------:R-:W-:-:S02]  /*997f0*/  SHF.R.S32.HI R152, RZ, 0x1f, R244 ;  /* 0x0000001fff987819 */ /* 0x000fc400000114f4 */
[----:B------:R-:W-:Y:S01]  /*99800*/  IADD3 R200, P2, R244, R2, RZ ;  /* 0x00000002f4c87210 */ /* 0x000fe20007f5e0ff */
[----:B0-----:R-:W3:Y:S01]  /*99810*/  LDL.LU R20, [R1+0xc88] ;  /* 0x000c880001147983 */ /* 0x001ee20000300800 */
[----:B----4-:R-:W-:-:S03]  /*99820*/  F2FP.SATFINITE.E5M2.F32.PACK_AB_MERGE_C R249, R242, R198, RZ ;  /* 0x000000c6f2f9723e */ /* 0x010fc600048060ff */
[----:B------:R-:W-:Y:S02]  /*99830*/  IMAD.X R201, R152, 0x1, R13, P2 ;  /* 0x0000000198c97824 */ /* 0x000fe400010e060d */
[----:B------:R-:W-:Y:S01]  /*99840*/  STL [R1+0x52bc], R249 ;  /* 0x0052bcf901007387 */ /* 0x000fe20000100800 */
[----:B------:R-:W-:Y:S02]  /*99850*/  F2FP.SATFINITE.E5M2.F32.PACK_AB_MERGE_C R14, R14, R248, RZ ;  /* 0x000000f80e0e723e */ /* 0x000fe400048060ff */
[----:B------:R-:W-:-:S03]  /*99860*/  F2FP.SATFINITE.E5M2.F32.PACK_AB_MERGE_C R226, R8, R10, RZ ;  /* 0x0000000a08e2723e */ /* 0x000fc600048060ff */
[----:B------:R-:W-:Y:S04]  /*99870*/  STL [R1+0x52c0], R14 ;  /* 0x0052c00e01007387 */ /* 0x000fe80000100800 */
        /* <DEDUP_REMOVED lines=23> */
[----:B------:R0:W-:Y:S01]  /*999f0*/  STL.64 [R1+0xbf0], R200 ;  /* 0x000bf0c801007387 */ /* 0x0001e20000100a00 */
[----:B------:R-:W-:-:S03]  /*99a00*/  F2FP.SATFINITE.E5M2.F32.PACK_AB_MERGE_C R226, R239, R237, RZ ;  /* 0x000000edefe2723e */ /* 0x000fc600048060ff */
[----:B------:R-:W2:Y:S04]  /*99a10*/  LDL.LU R198, [R1+0xc8c] ;  /* 0x000c8c0001c67983 */ /* 0x000ea80000300800 */
[----:B------:R-:W3:Y:S01]  /*99a20*/  LDL.LU R238, [R1+0x3b0] ;  /* 0x0003b00001ee7983 */ /* 0x000ee20000300800 */
[----:B0-----:R-:W-:-:S03]  /*99a30*/  IADD3 R200, P2, R244, R4, RZ ;  /* 0x00000004f4c87210 */ /* 0x001fc60007f5e0ff */
[----:B------:R-:W3:Y:S02]  /*99a40*/  LDL.LU R244, [R1+0x3b4] ;  /* 0x0003b40001f47983 */ /* 0x000ee40000300800 */
[----:B------:R-:W-:Y:S01]  /*99a50*/  IMAD.X R201, R152, 0x1, R3, P2 ;  /* 0x0000000198c97824 */ /* 0x000fe200010e0603 */
[----:B------:R-:W-:Y:S02]  /*99a60*/  F2FP.SATFINITE.E5M2.F32.PACK_AB_MERGE_C R12, R245, R240, RZ ;  /* 0x000000f0f50c723e */ /* 0x000fe400048060ff */
[----:B------:R-:W-:Y:S02]  /*99a70*/  F2FP.SATFINITE.E5M2.F32.PACK_AB_MERGE_C R11, R11, R246, RZ ;  /* 0x000000f60b0b723e */ /* 0x000fe400048060ff */
[----:B------:R-:W-:Y:S04]  /*99a80*/  STL.64 [R1+0xbe8], R200 ;  /* 0x000be8c801007387 */ /* 0x000fe80000100a00 */
[----:B------:R-:W-:Y:S04]  /*99a90*/  STL [R1+0x52d8], R226 ;  /* 0x0052d8e201007387 */ /* 0x000fe80000100800 */
[----:B------:R-:W2:Y:S04]  /*99aa0*/  LDL.LU R239, [R1+0x3b8] ;  /* 0x0003b80001ef7983 */ /* 0x000ea80000300800 */
[----:B------:R-:W-:Y:S04]  /*99ab0*/  STL [R1+0x4a64], R12 ;  /* 0x004a640c01007387 */ /* 0x000fe80000100800 */
[----:B------:R-:W2:Y:S04]  /*99ac0*/  LDL.LU R245, [R1+0x3bc] ;  /* 0x0003bc0001f57983 */ /* 0x000ea80000300800 */
[----:B------:R0:W-:Y:S04]  /*99ad0*/  STL [R1+0x4a68], R11 ;  /* 0x004a680b01007387 */ /* 0x0001e80000100800 */
[----:B------:R-:W2:Y:S04]  /*99ae0*/  LDL.LU R246, [R1+0x3c0] ;  /* 0x0003c00001f67983 */ /* 0x000ea80000300800 */
[----:B0-----:R-:W2:Y:S01]  /*99af0*/  LDL.LU R11, [R1+0x3c4] ;  /* 0x0003c400010b7983 */ /* 0x001ea20000300800 */
[----:B------:R-:W-:-:S02]  /*99b00*/  SHF.R.S32.HI R152, RZ, 0x1f, R20 ;  /* 0x0000001fff987819 */ /* 0x000fc40000011414 */
[----:B------:R-:W-:Y:S01]  /*99b10*/  IADD3 R200, P2, R20, R2, RZ ;  /* 0x0000000214c87210 */ /* 0x000fe20007f5e0ff */
[----:B------:R-:W2:Y:S01]  /*99b20*/  LDL.LU R221, [R1+0x3c8] ;  /* 0x0003c80001dd7983 */ /* 0x000ea20000300800 */
[----:B----4-:R-:W-:-:S03]  /*99b30*/  F2FP.SATFINITE.E5M2.F32.PACK_AB_MERGE_C R12, R248, R242, RZ ;  /* 0x000000f2f80c723e */ /* 0x010fc600048060ff */
[----:B------:R-:W-:-:S05]  /*99b40*/  IMAD.X R201, R152, 0x1, R13, P2 ;  /* 0x0000000198c97824 */ /* 0x000fca00010e060d */
[----:B------:R0:W-:Y:S01]  /*99b50*/  STL.64 [R1+0xbe0], R200 ;  /* 0x000be0c801007387 */ /* 0x0001e20000100a00 */
[----:B------:R-:W-:-:S03]  /*99b60*/  F2FP.SATFINITE.E5M2.F32.PACK_AB_MERGE_C R8, R8, R10, RZ ;  /* 0x0000000a0808723e */ /* 0x000fc600048060ff */
[----:B------:R-:W-:Y:S04]  /*99b70*/  STL [R1+0x4a4c], R12 ;  /* 0x004a4c0c01007387 */ /* 0x000fe80000100800 */
[----:B------:R-:W4:Y:S04]  /*99b80*/  LDL.LU R229, [R1+0x3cc] ;  /* 0x0003cc0001e57983 */ /* 0x000f280000300800 */
[----:B------:R1:W-:Y:S04]  /*99b90*/  STL [R1+0x4a50], R8 ;  /* 0x004a500801007387 */ /* 0x0003e80000100800 */
[----:B------:R-:W4:Y:S04]  /*99ba0*/  LDL.LU R248, [R1+0x3d0] ;  /* 0x0003d00001f87983 */ /* 0x000f280000300800 */
[----:B------:R-:W4:Y:S01]  /*99bb0*/  LDL.LU R10, [R1+0x3d4] ;  /* 0x0003d400010a7983 */ /* 0x000f220000300800 */
[----:B0-----:R-:W-:-:S03]  /*99bc0*/  IADD3 R200, P2, R20, R0, RZ ;  /* 0x0000000014c87210 */ /* 0x001fc60007f5e0ff */
[----:B------:R-:W4:Y:S02]  /*99bd0*/  LDL.LU R237, [R1+0x3d8] ;  /* 0x0003d80001ed7983 */ /* 0x000f240000300800 */
[----:B------:R-:W-:Y:S02]  /*99be0*/  IMAD.X R201, R152, 0x1, R7, P2 ;  /* 0x0000000198c97824 */ /* 0x000fe400010e0607 */
[----:B------:R-:W4:Y:S04]  /*99bf0*/  LDL.LU R240, [R1+0x3dc] ;  /* 0x0003dc0001f07983 */ /* 0x000f280000300800 */
[----:B------:R-:W4:Y:S04]  /*99c00*/  LDL.LU R242, [R1+0x3e0] ;  /* 0x0003e00001f27983 */ /* 0x000f280000300800 */
[----:B------:R-:W-:Y:S04]  /*99c10*/  STL.64 [R1+0xbd8], R200 ;  /* 0x000bd8c801007387 */ /* 0x000fe80000100a00 */
[----:B-1----:R-:W4:Y:S01]  /*99c20*/  LDL.LU R8, [R1+0x3e4] ;  /* 0x0003e40001087983 */ /* 0x002f220000300800 */
[----:B------:R-:W-:-:S02]  /*99c30*/  F2FP.SATFINITE.E5M2.F32.PACK_AB_MERGE_C R14, R190, R196, RZ ;  /* 0x000000c4be0e723e */ /* 0x000fc400048060ff */
[----:B------:R-:W-:-:S05]  /*99c40*/  IADD3 R196, P2, R20, R6, RZ ;  /* 0x0000000614c47210 */ /* 0x000fca0007f5e0ff */
[----:B------:R-:W-:Y:S01]  /*99c50*/  IMAD.X R197, R152, 0x1, R5, P2 ;  /* 0x0000000198c57824 */ /* 0x000fe200010e0605 */
[----:B------:R-:W-:Y:S02]  /*99c60*/  IADD3 R20, P2, R20, R4, RZ ;  /* 0x0000000414147210 */ /* 0x000fe40007f5e0ff */
[----:B------:R-:W-:Y:S02]  /*99c70*/  F2FP.SATFINITE.E5M2.F32.PACK_AB_MERGE_C R12, R19, R189, RZ ;  /* 0x000000bd130c723e */ /* 0x000fe400048060ff */
[----:B------:R-:W4:Y:S01]  /*99c80*/  LDL.LU R19, [R1+0xc90] ;  /* 0x000c900001137983 */ /* 0x000f220000300800 */
[----:B------:R-:W-:-:S03]  /*99c90*/  IMAD.X R21, R152, 0x1, R3, P2 ;  /* 0x0000000198157824 */ /* 0x000fc600010e0603 */
[----:B------:R-:W-:Y:S04]  /*99ca0*/  STL [R1+0x4a30], R14 ;  /* 0x004a300e01007387 */ /* 0x000fe80000100800 */
[----:B------:R-:W-:Y:S04]  /*99cb0*/  STL [R1+0x4a34], R12 ;  /* 0x004a340c01007387 */ /* 0x000fe80000100800 */
[----:B------:R0:W-:Y:S04]  /*99cc0*/  STL.64 [R1+0xbd0], R196 ;  /* 0x000bd0c401007387 */ /* 0x0001e80000100a00 */
[----:B0-----:R-:W4:Y:S04]  /*99cd0*/  LDL.LU R197, [R1+0x3e8] ;  /* 0x0003e80001c57983 */ /* 0x001f280000300800 */
[----:B------:R-:W4:Y:S04]  /*99ce0*/  LDL.LU R196, [R1+0x3ec] ;  /* 0x0003ec0001c47983 */ /* 0x000f280000300800 */
[----:B------:R-:W-:Y:S01]  /*99cf0*/  STL.64 [R1+0xbc8], R20 ;  /* 0x000bc81401007387 */ /* 0x000fe20000100a00 */
[----:B---3--:R-:W-:-:S05]  /*99d00*/  F2FP.SATFINITE.E5M2.F32.PACK_AB_MERGE_C R12, R244, R238, RZ ;  /* 0x000000eef40c723e */ /* 0x008fca00048060ff */
[----:B------:R0:W-:Y:S04]  /*99d10*/  STL [R1+0x4a1c], R12 ;  /* 0x004a1c0c01007387 */ /* 0x0001e80000100800 */
[----:B------:R-:W3:Y:S04]  /*99d20*/  LDL.LU R190, [R1+0x3f0] ;  /* 0x0003f00001be7983 */ /* 0x000ee80000300800 */
[----:B------:R-:W3:Y:S04]  /*99d30*/  LDL.LU R189, [R1+0x3f4] ;  /* 0x0003f40001bd7983 */ /* 0x000ee80000300800 */
[----:B------:R-:W3:Y:S04]  /*99d40*/  LDL.LU R238, [R1+0x3f8] ;  /* 0x0003f80001ee7983 */ /* 0x000ee80000300800 */
[----:B------:R-:W3:Y:S01]  /*99d50*/  LDL.LU R244, [R1+0x3fc] ;  /* 0x0003fc0001f47983 */ /* 0x000ee20000300800 */
[----:B--2---:R-:W-:-:S03]  /*99d60*/  F2FP.SATFINITE.E5M2.F32.PACK_AB_MERGE_C R14, R245, R239, RZ ;  /* 0x000000eff50e723e */ /* 0x004fc600048060ff */
[----:B------:R-:W2:Y:S04]  /*99d70*/  LDL.LU R245, [R1+0xe0] ;  /* 0x0000e00001f57983 */ /* 0x000ea80000300800 */
[----:B------:R4:W-:Y:S01]  /*99d80*/  STL [R1+0x4a20], R14 ;  /* 0x004a200e01007387 */ /* 0x0009e20000100800 */
[----:B0-----:R-:W-:-:S03]  /*99d90*/  F2FP.SATFINITE.E5M2.F32.PACK_AB_MERGE_C R12, R11, R246, RZ ;  /* 0x000000f60b0c723e */ /* 0x001fc600048060ff */
[----:B------:R-:W2:Y:S01]  /*99da0*/  LDL.LU R11, [R1+0xe4] ;  /* 0x0000e400010b7983 */ /* 0x000ea20000300800 */
[----:B------:R-:W-:Y:S02]  /*99db0*/  SHF.R.S32.HI R152, RZ, 0x1f, R198 ;  /* 0x0000001fff987819 */ /* 0x000fe400000114c6 */
[----:B------:R-:W-:Y:S01]  /*99dc0*/  IADD3 R20, P2, R198, R2, RZ ;  /* 0x00000002c6147210 */ /* 0x000fe20007f5e0ff */
[----:B------:R0:W-:Y:S04]  /*99dd0*/  STL [R1+0x4a08], R12 ;  /* 0x004a080c01007387 */ /* 0x0001e80000100800 */
[----:B------:R-:W-:Y:S01]  /*99de0*/  IMAD.X R21, R152, 0x1, R13, P2 ;  /* 0x0000000198157824 */ /* 0x000fe200010e060d */
[----:B------:R-:W2:Y:S04]  /*99df0*/  LDL.LU R239, [R1+0xe8] ;  /* 0x0000e80001ef7983 */ /* 0x000ea80000300800 */
[----:B------:R-:W2:Y:S01]  /*99e00*/  LDL.LU R246, [R1+0xec] ;  /* 0x0000ec0001f67983 */ /* 0x000ea20000300800 */
[----:B----4-:R-:W-:-:S03]  /*99e10*/  F2FP.SATFINITE.E5M2.F32.PACK_AB_MERGE_C R14, R229, R221, RZ ;  /* 0x000000dde50e723e */ /* 0x010fc600048060ff */
[----:B------:R1:W-:Y:S01]  /*99e20*/  STL.64 [R1+0xbc0], R20 ;  /* 0x000bc01401007387 */ /* 0x0003e20000100a00 */
[----:B0-----:R-:W-:-:S03]  /*99e30*/  F2FP.SATFINITE.E5M2.F32.PACK_AB_MERGE_C R12, R10, R248, RZ ;  /* 0x000000f80a0c723e */ /* 0x001fc600048060ff */
[----:B------:R-:W4:Y:S04]  /*99e40*/  LDL.LU R248, [R1+0xf0] ;  /* 0x0000f00001f87983 */ /* 0x000f280000300800 */
[----:B------:R0:W-:Y:S04]  /*99e50*/  STL [R1+0x4a0c], R14 ;  /* 0x004a0c0e01007387 */ /* 0x0001e80000100800 */
[----:B------:R-:W4:Y:S01]  /*99e60*/  LDL.LU R10, [R1+0xf4] ;  /* 0x0000f400010a7983 */ /* 0x000f220000300800 */
[----:B-1----:R-:W-:-:S03]  /*99e70*/  IADD3 R20, P2, R198, R0, RZ ;  /* 0x00000000c6147210 */ /* 0x002fc60007f5e0ff */
[----:B------:R1:W-:Y:S02]  /*99e80*/  STL [R1+0x49f4], R12 ;  /* 0x0049f40c01007387 */ /* 0x0003e40000100800 */
[----:B------:R-:W-:Y:S01]  /*99e90*/  IMAD.X R21, R152, 0x1, R7, P2 ;  /* 0x0000000198157824 */ /* 0x000fe200010e0607 */
[----:B0-----:R-:W-:Y:S02]  /*99ea0*/  F2FP.SATFINITE.E5M2.F32.PACK_AB_MERGE_C R14, R240, R237, RZ ;  /* 0x000000edf00e723e */ /* 0x001fe400048060ff */
[----:B-1----:R-:W-:Y:S02]  /*99eb0*/  F2FP.SATFINITE.E5M2.F32.PACK_AB_MERGE_C R12, R8, R242, RZ ;  /* 0x000000f2080c723e */ /* 0x002fe400048060ff */
[----:B------:R-:W4:Y:S04]  /*99ec0*/  LDL.LU R8, [R1+0xc94] ;  /* 0x000c940001087983 */ /* 0x000f280000300800 */
[----:B------:R0:W-:Y:S04]  /*99ed0*/  STL.64 [R1+0xbb8], R20 ;  /* 0x000bb81401007387 */ /* 0x0001e80000100a00 */
[----:B------:R-:W-:Y:S01]  /*99ee0*/  STL [R1+0x49fc], R14 ;  /* 0x0049fc0e01007387 */ /* 0x000fe20000100800 */
[----:B0-----:R-:W-:-:S03]  /*99ef0*/  IADD3 R20, P2, R198, R6, RZ ;  /* 0x00000006c6147210 */ /* 0x001fc60007f5e0ff */
[----:B------:R-:W-:Y:S02]  /*99f00*/  STL [R1+0x4ddc], R12 ;  /* 0x004ddc0c01007387 */ /* 0x000fe40000100800 */
[----:B------:R-:W-:-:S05]  /*99f10*/  IMAD.X R21, R152, 0x1, R5, P2 ;  /* 0x0000000198157824 */ /* 0x000fca00010e0605 */
[----:B------:R0:W-:Y:S04]  /*99f20*/  STL.64 [R1+0xbb0], R20 ;  /* 0x000bb01401007387 */ /* 0x0001e80000100a00 */
[----:B0-----:R-:W4:Y:S04]  /*99f30*/  LDL.LU R20, [R1+0xf8] ;  /* 0x0000f80001147983 */ /* 0x001f280000300800 */
[----:B------:R-:W4:Y:S04]  /*99f40*/  LDL.LU R221, [R1+0xfc] ;  /* 0x0000fc0001dd7983 */ /* 0x000f280000300800 */
[----:B------:R-:W4:Y:S04]  /*99f50*/  LDL.LU R229, [R1+0x100] ;  /* 0x0001000001e57983 */ /* 0x000f280000300800 */
[----:B------:R-:W4:Y:S04]  /*99f60*/  LDL.LU R237, [R1+0x104] ;  /* 0x0001040001ed7983 */ /* 0x000f280000300800 */
[----:B------:R-:W4:Y:S04]  /*99f70*/  LDL.LU R240, [R1+0x108] ;  /* 0x0001080001f07983 */ /* 0x000f280000300800 */
[----:B------:R-:W4:Y:S01]  /*99f80*/  LDL.LU R242, [R1+0x10c] ;  /* 0x00010c0001f27983 */ /* 0x000f220000300800 */
[----:B------:R-:W-:-:S05]  /*99f90*/  IADD3 R200, P2, R198, R4, RZ ;  /* 0x00000004c6c87210 */ /* 0x000fca0007f5e0ff */
[----:B------:R-:W-:Y:S01]  /*99fa0*/  IMAD.X R201, R152, 0x1, R3, P2 ;  /* 0x0000000198c97824 */ /* 0x000fe200010e0603 */
[----:B------:R-:W-:Y:S02]  /*99fb0*/  SHF.R.S32.HI R152, RZ, 0x1f, R19 ;  /* 0x0000001fff987819 */ /* 0x000fe40000011413 */
[----:B------:R-:W-:Y:S02]  /*99fc0*/  F2FP.SATFINITE.E5M2.F32.PACK_AB_MERGE_C R21, R196, R197, RZ ;  /* 0x000000c5c415723e */ /* 0x000fe400048060ff */
[----:B------:R-:W-:Y:S01]  /*99fd0*/  IADD3 R196, P2, R19, R2, RZ ;  /* 0x0000000213c47210 */ /* 0x000fe20007f5e0ff */
[----:B------:R-:W-:Y:S04]  /*99fe0*/  STL.64 [R1+0xba8], R200 ;  /* 0x000ba8c801007387 */ /* 0x000fe80000100a00 */
[----:B------:R-:W-:Y:S01]  /*99ff0*/  STL [R1+0x4dd8], R21 ;  /* 0x004dd81501007387 */ /* 0x000fe20000100800 */
[----:B------:R-:W-:Y:S01]  /*9a000*/  IMAD.X R197, R152, 0x1, R13, P2 ;  /* 0x0000000198c57824 */ /* 0x000fe200010e060d */
[----:B---3--:R-:W-:-:S02]  /*9a010*/  F2FP.SATFINITE.E5M2.F32.PACK_AB_MERGE_C R14, R189, R190, RZ ;  /* 0x000000bebd0e723e */ /* 0x008fc400048060ff */
[----:B------:R-:W-:-:S03]  /*9a020*/  F2FP.SATFINITE.E5M2.F32.PACK_AB_MERGE_C R12, R244, R238, RZ ;  /* 0x000000eef40c723e */ /* 0x000fc600048060ff */
[----:B------:R-:W-:Y:S04]  /*9a030*/  STL [R1+0x4dec], R14 ;  /* 0x004dec0e01007387 */ /* 0x000fe80000100800 */
[----:B------:R-:W-:Y:S04]  /*9a040*/  STL [R1+0x4de8], R12 ;  /* 0x004de80c01007387 */ /* 0x000fe80000100800 */
[----:B------:R-:W3:Y:S04]  /*9a050*/  LDL.LU R238, [R1+0x110] ;  /* 0x0001100001ee7983 */ /* 0x000ee80000300800 */
[----:B------:R-:W3:Y:S01]  /*9a060*/  LDL.LU R244, [R1+0x114] ;  /* 0x0001140001f47983 */ /* 0x000ee20000300800 */
[----:B--2---:R-:W-:-:S03]  /*9a070*/  F2FP.SATFINITE.E5M2.F32.PACK_AB_MERGE_C R11, R11, R245, RZ ;  /* 0x000000f50b0b723e */ /* 0x004fc600048060ff */
[----:B------:R-:W-:Y:S04]  /*9a080*/  STL.64 [R1+0xba0], R196 ;  /* 0x000ba0c401007387 */ /* 0x000fe80000100a00 */
[----:B------:R0:W-:Y:S04]  /*9a090*/  STL [R1+0x31c], R11 ;  /* 0x00031c0b01007387 */ /* 0x0001e80000100800 */
[----:B------:R-:W2:Y:S04]  /*9a0a0*/  LDL.LU R245, [R1+0x118] ;  /* 0x0001180001f57983 */ /* 0x000ea80000300800 */
[----:B0-----:R-:W2:Y:S01]  /*9a0b0*/  LDL.LU R11, [R1+0x11c] ;  /* 0x00011c00010b7983 */ /* 0x001ea20000300800 */
[----:B------:R-:W-:-:S02]  /*9a0c0*/  IADD3 R196, P2, R19, R0, RZ ;  /* 0x0000000013c47210 */ /* 0x000fc40007f5e0ff */
[----:B------:R-:W-:-:S03]  /*9a0d0*/  F2FP.SATFINITE.E5M2.F32.PACK_AB_MERGE_C R222, R246, R239, RZ ;  /* 0x000000eff6de723e */ /* 0x000fc600048060ff */
[----:B------:R-:W-:Y:S02]  /*9a0e0*/  IMAD.X R197, R152, 0x1, R7, P2 ;  /* 0x0000000198c57824 */ /* 0x000fe400010e0607 */
[----:B------:R-:W-:Y:S04]  /*9a0f0*/  STL [R1+0x5400], R222 ;  /* 0x005400de01007387 */ /* 0x000fe80000100800 */
[----:B------:R-:W2:Y:S04]  /*9a100*/  LDL.LU R239, [R1+0x120] ;  /* 0x0001200001ef7983 */ /* 0x000ea80000300800 */
[----:B------:R-:W2:Y:S04]  /*9a110*/  LDL.LU R246, [R1+0x124] ;  /* 0x0001240001f67983 */ /* 0x000ea80000300800 */
[----:B------:R-:W-:Y:S01]  /*9a120*/  STL.64 [R1+0xb98], R196 ;  /* 0x000b98c401007387 */ /* 0x000fe20000100a00 */
[----:B----4-:R-:W-:-:S05]  /*9a130*/  F2FP.SATFINITE.E5M2.F32.PACK_AB_MERGE_C R10, R10, R248, RZ ;  /* 0x000000f80a0a723e */ /* 0x010fca00048060ff */
[----:B------:R0:W-:Y:S04]  /*9a140*/  STL [R1+0x324], R10 ;  /* 0x0003240a01007387 */ /* 0x0001e80000100800 */
[----:B------:R-:W4:Y:S04]  /*9a150*/  LDL.LU R248, [R1+0x128] ;  /* 0x0001280001f87983 */ /* 0x000f280000300800 */
[----:B0-----:R-:W4:Y:S01]  /*9a160*/  LDL.LU R10, [R1+0x12c] ;  /* 0x00012c00010a7983 */ /* 0x001f220000300800 */
[----:B------:R-:W-:Y:S02]  /*9a170*/  IADD3 R196, P2, R19, R6, RZ ;  /* 0x0000000613c47210 */ /* 0x000fe40007f5e0ff */
[----:B------:R-:W-:-:S03]  /*9a180*/  F2FP.SATFINITE.E5M2.F32.PACK_AB_MERGE_C R12, R149, R148, RZ ;  /* 0x00000094950c723e */ /* 0x000fc600048060ff */
[C---:B------:R-:W-:Y:S02]  /*9a190*/  IMAD.X R197, R152.reuse, 0x1, R5, P2 ;  /* 0x0000000198c57824 */ /* 0x040fe400010e0605 */
[----:B------:R-:W-:Y:S04]  /*9a1a0*/  STL [R1+0x4de0], R12 ;  /* 0x004de00c01007387 */ /* 0x000fe80000100800 */
[----:B------:R0:W-:Y:S02]  /*9a1b0*/  STL.64 [R1+0xb90], R196 ;  /* 0x000b90c401007387 */ /* 0x0001e40000100a00 */
[----:B0-----:R-:W-:Y:S02]  /*9a1c0*/  IADD3 R196, P2, R19, R4, RZ ;  /* 0x0000000413c47210 */ /* 0x001fe40007f5e0ff */
[----:B------:R-:W4:Y:S03]  /*9a1d0*/  LDL.LU R19, [R1+0xc98] ;  /* 0x000c980001137983 */ /* 0x000f260000300800 */
[----:B------:R-:W-:-:S05]  /*9a1e0*/  IMAD.X R197, R152, 0x1, R3, P2 ;  /* 0x0000000198c57824 */ /* 0x000fca00010e0603 */
[----:B------:R0:W-:Y:S01]  /*9a1f0*/  STL.64 [R1+0xb88], R196 ;  /* 0x000b88c401007387 */ /* 0x0001e20000100a00 */
[----:B------:R-:W-:-:S05]  /*9a200*/  F2FP.SATFINITE.E5M2.F32.PACK_AB_MERGE_C R20, R221, R20, RZ ;  /* 0x00000014dd14723e */ /* 0x000fca00048060ff */
[----:B------:R1:W-:Y:S01]  /*9a210*/  STL [R1+0x320], R20 ;  /* 0x0003201401007387 */ /* 0x0003e20000100800 */
[----:B------:R-:W-:-:S03]  /*9a220*/  F2FP.SATFINITE.E5M2.F32.PACK_AB_MERGE_C R14, R237, R229, RZ ;  /* 0x000000e5ed0e723e */ /* 0x000fc600048060ff */
[----:B------:R-:W4:Y:S04]  /*9a230*/  LDL.LU R202, [R1+0x130] ;  /* 0x0001300001ca7983 */ /* 0x000f280000300800 */
[----:B------:R3:W-:Y:S01]  /*9a240*/  STL [R1+0x4818], R14 ;  /* 0x0048180e01007387 */ /* 0x0007e20000100800 */
[----:B------:R-:W-:-:S03]  /*9a250*/  F2FP.SATFINITE.E5M2.F32.PACK_AB_MERGE_C R12, R242, R240, RZ ;  /* 0x000000f0f20c723e */ /* 0x000fc600048060ff */
[----:B------:R-:W4:Y:S04]  /*9a260*/  LDL.LU R201, [R1+0x134] ;  /* 0x0001340001c97983 */ /* 0x000f280000300800 */
[----:B------:R2:W-:Y:S04]  /*9a270*/  STL [R1+0x32c], R12 ;  /* 0x00032c0c01007387 */ /* 0x0005e80000100800 */
[----:B------:R-:W4:Y:S04]  /*9a280*/  LDL.LU R200, [R1+0x138] ;  /* 0x0001380001c87983 */ /* 0x000f280000300800 */
[----:B------:R-:W4:Y:S04]  /*9a290*/  LDL.LU R198, [R1+0x13c] ;  /* 0x00013c0001c67983 */ /* 0x000f280000300800 */
[----:B0-----:R-:W4:Y:S01]  /*9a2a0*/  LDL.LU R197, [R1+0x140] ;  /* 0x0001400001c57983 */ /* 0x001f220000300800 */
[----:B------:R-:W-:-:S03]  /*9a2b0*/  SHF.R.S32.HI R148, RZ, 0x1f, R8 ;  /* 0x0000001fff947819 */ /* 0x000fc60000011408 */
[----:B------:R-:W4:Y:S01]  /*9a2c0*/  LDL.LU R196, [R1+0x144] ;  /* 0x0001440001c47983 */ /* 0x000f220000300800 */
[----:B-1----:R-:W-:-:S03]  /*9a2d0*/  IADD3 R20, P2, R8, R2, RZ ;  /* 0x0000000208147210 */ /* 0x002fc60007f5e0ff */
[----:B------:R-:W4:Y:S02]  /*9a2e0*/  LDL.LU R190, [R1+0x148] ;  /* 0x0001480001be7983 */ /* 0x000f240000300800 */
[----:B------:R-:W-:Y:S02]  /*9a2f0*/  IMAD.X R21, R148, 0x1, R13, P2 ;  /* 0x0000000194157824 */ /* 0x000fe400010e060d */
[----:B------:R-:W4:Y:S04]  /*9a300*/  LDL.LU R189, [R1+0x14c] ;  /* 0x00014c0001bd7983 */ /* 0x000f280000300800 */
[----:B------:R-:W4:Y:S04]  /*9a310*/  LDL.LU R240, [R1+0x150] ;  /* 0x0001500001f07983 */ /* 0x000f280000300800 */
[----:B------:R0:W-:Y:S04]  /*9a320*/  STL.64 [R1+0xb80], R20 ;  /* 0x000b801401007387 */ /* 0x0001e80000100a00 */
[----:B------:R-:W4:Y:S01]  /*9a330*/  LDL.LU R242, [R1+0x154] ;  /* 0x0001540001f27983 */ /* 0x000f220000300800 */
[----:B---3--:R-:W-:-:S03]  /*9a340*/  F2FP.SATFINITE.E5M2.F32.PACK_AB_MERGE_C R14, R244, R238, RZ ;  /* 0x000000eef40e723e */ /* 0x008fc600048060ff */
[----:B------:R-:W3:Y:S04]  /*9a350*/  LDL.LU R244, [R1+0x158] ;  /* 0x0001580001f47983 */ /* 0x000ee80000300800 */
[----:B------:R-:W-:Y:S01]  /*9a360*/  STL [R1+0x4860], R14 ;  /* 0x0048600e01007387 */ /* 0x000fe20000100800 */
[----:B--2---:R-:W-:-:S03]  /*9a370*/  F2FP.SATFINITE.E5M2.F32.PACK_AB_MERGE_C R12, R11, R245, RZ ;  /* 0x000000f50b0c723e */ /* 0x004fc600048060ff */
[----:B------:R-:W3:Y:S01]  /*9a380*/  LDL.LU R11, [R1+0x15c] ;  /* 0x00015c00010b7983 */ /* 0x000ee20000300800 */
[----:B0-----:R-:W-:-:S03]  /*9a390*/  IADD3 R20, P2, R8, R0, RZ ;  /* 0x0000000008147210 */ /* 0x001fc60007f5e0ff */
[----:B------:R0:W-:Y:S02]  /*9a3a0*/  STL [R1+0x4830], R12 ;  /* 0x0048300c01007387 */ /* 0x0001e40000100800 */
[----:B------:R-:W-:Y:S02]  /*9a3b0*/  IMAD.X R21, R148, 0x1, R7, P2 ;  /* 0x0000000194157824 */ /* 0x000fe400010e0607 */
[----:B------:R-:W2:Y:S01]  /*9a3c0*/  LDL.LU R245, [R1+0xc9c] ;  /* 0x000c9c0001f57983 */ /* 0x000ea20000300800 */
[----:B0-----:R-:W-:-:S03]  /*9a3d0*/  F2FP.SATFINITE.E5M2.F32.PACK_AB_MERGE_C R12, R246, R239, RZ ;  /* 0x000000eff60c723e */ /* 0x001fc600048060ff */
[----:B------:R0:W-:Y:S01]  /*9a3e0*/  STL.64 [R1+0xb78], R20 ;  /* 0x000b781401007387 */ /* 0x0001e20000100a00 */
[----:B------:R-:W-:-:S03]  /*9a3f0*/  IADD3 R204, P2, R8, R6, RZ ;  /* 0x0000000608cc7210 */ /* 0x000fc60007f5e0ff */
[----:B0-----:R-:W2:Y:S04]  /*9a400*/  LDL.LU R20, [R1+0x160] ;  /* 0x0001600001147983 */ /* 0x001ea80000300800 */
[----:B------:R-:W-:Y:S04]  /*9a410*/  STL [R1+0x4874], R12 ;  /* 0x0048740c01007387 */ /* 0x000fe80000100800 */
[----:B------:R-:W2:Y:S01]  /*9a420*/  LDL.LU R221, [R1+0x164] ;  /* 0x0001640001dd7983 */ /* 0x000ea20000300800 */
[----:B----4-:R-:W-:-:S05]  /*9a430*/  F2FP.SATFINITE.E5M2.F32.PACK_AB_MERGE_C R10, R10, R248, RZ ;  /* 0x000000f80a0a723e */ /* 0x010fca00048060ff */
[----:B------:R-:W-:Y:S04]  /*9a440*/  STL [R1+0x4864], R10 ;  /* 0x0048640a01007387 */ /* 0x000fe80000100800 */
[----:B------:R-:W4:Y:S04]  /*9a450*/  LDL.LU R229, [R1+0x168] ;  /* 0x0001680001e57983 */ /* 0x000f280000300800 */
[----:B------:R-:W4:Y:S04]  /*9a460*/  LDL.LU R237, [R1+0x16c] ;  /* 0x00016c0001ed7983 */ /* 0x000f280000300800 */
[----:B------:R-:W4:Y:S04]  /*9a470*/  LDL.LU R246, [R1+0x170] ;  /* 0x0001700001f67983 */ /* 0x000f280000300800 */
[----:B------:R-:W4:Y:S01]  /*9a480*/  LDL.LU R248, [R1+0x174] ;  /* 0x0001740001f87983 */ /* 0x000f220000300800 */
[----:B------:R-:W-:-:S05]  /*9a490*/  IMAD.X R205, R148, 0x1, R5, P2 ;  /* 0x0000000194cd7824 */ /* 0x000fca00010e0605 */
[----:B------:R0:W-:Y:S04]  /*9a4a0*/  STL.64 [R1+0xb70], R204 ;  /* 0x000b70cc01007387 */ /* 0x0001e80000100a00 */
[----:B------:R-:W4:Y:S04]  /*9a4b0*/  LDL.LU R238, [R1+0x178] ;  /* 0x0001780001ee7983 */ /* 0x000f280000300800 */
[----:B------:R-:W4:Y:S01]  /*9a4c0*/  LDL.LU R239, [R1+0x17c] ;  /* 0x00017c0001ef7983 */ /* 0x000f220000300800 */
[----:B0-----:R-:W-:-:S03]  /*9a4d0*/  IADD3 R204, P2, R8, R4, RZ ;  /* 0x0000000408cc7210 */ /* 0x001fc60007f5e0ff */
[----:B------:R-:W4:Y:S02]  /*9a4e0*/  LDL.LU R10, [R1+0x180] ;  /* 0x00018000010a7983 */ /* 0x000f240000300800 */
[----:B------:R-:W-:-:S05]  /*9a4f0*/  IMAD.X R205, R148, 0x1, R3, P2 ;  /* 0x0000000194cd7824 */ /* 0x000fca00010e0603 */
[----:B------:R-:W-:Y:S04]  /*9a500*/  STL.64 [R1+0xb68], R204 ;  /* 0x000b68cc01007387 */ /* 0x000fe80000100a00 */
[----:B------:R-:W4:Y:S01]  /*9a510*/  LDL.LU R8, [R1+0x184] ;  /* 0x0001840001087983 */ /* 0x000f220000300800 */
[----:B------:R-:W-:Y:S02]  /*9a520*/  SHF.R.S32.HI R148, RZ, 0x1f, R19 ;  /* 0x0000001fff947819 */ /* 0x000fe40000011413 */
[----:B------:R-:W-:-:S05]  /*9a530*/  F2FP.SATFINITE.E5M2.F32.PACK_AB_MERGE_C R21, R201, R202, RZ ;  /* 0x000000cac915723e */ /* 0x000fca00048060ff */
[----:B------:R-:W-:Y:S01]  /*9a540*/  STL [R1+0x48a0], R21 ;  /* 0x0048a01501007387 */ /* 0x000fe20000100800 */
[----:B------:R-:W-:Y:S02]  /*9a550*/  F2FP.SATFINITE.E5M2.F32.PACK_AB_MERGE_C R14, R198, R200, RZ ;  /* 0x000000c8c60e723e */ /* 0x000fe400048060ff */
[----:B------:R-:W-:Y:S02]  /*9a560*/  F2FP.SATFINITE.E5M2.F32.PACK_AB_MERGE_C R12, R196, R197, RZ ;  /* 0x000000c5c40c723e */ /* 0x000fe400048060ff */
[----:B------:R-:W-:Y:S01]  /*9a570*/  IADD3 R196, P2, R19, R2, RZ ;  /* 0x0000000213c47210 */ /* 0x000fe20007f5e0ff */
[----:B------:R0:W-:Y:S04]  /*9a580*/  STL [R1+0x489c], R14 ;  /* 0x00489c0e01007387 */ /* 0x0001e80000100800 */
[----:B------:R-:W-:Y:S01]  /*9a590*/  IMAD.X R197, R148, 0x1, R13, P2 ;  /* 0x0000000194c57824 */ /* 0x000fe200010e060d */
[----:B------:R1:W-:Y:S04]  /*9a5a0*/  STL [R1+0x48d8], R12 ;  /* 0x0048d80c01007387 */ /* 0x0003e80000100800 */
[----:B------:R1:W-:Y:S01]  /*9a5b0*/  STL.64 [R1+0xb60], R196 ;  /* 0x000b60c401007387 */ /* 0x0003e20000100a00 */
[----:B0-----:R-:W-:-:S02]  /*9a5c0*/  F2FP.SATFINITE.E5M2.F32.PACK_AB_MERGE_C R14, R189, R190, RZ ;  /* 0x000000bebd0e723e */ /* 0x001fc400048060ff */
[----:B-1----:R-:W-:Y:S02]  /*9a5d0*/  F2FP.SATFINITE.E5M2.F32.PACK_AB_MERGE_C R12, R242, R240, RZ ;  /* 0x000000f0f20c723e */ /* 0x002fe400048060ff */
[----:B------:R-:W-:Y:S01]  /*9a5e0*/  IADD3 R196, P2, R19, R0, RZ ;  /* 0x0000000013c47210 */ /* 0x000fe20007f5e0ff */
[----:B------:R-:W-:Y:S04]  /*9a5f0*/  STL [R1+0x48a8], R14 ;  /* 0x0048a80e01007387 */ /* 0x000fe80000100800 */
[----:B------:R-:W-:Y:S01]  /*9a600*/  IMAD.X R197, R148, 0x1, R7, P2 ;  /* 0x0000000194c57824 */ /* 0x000fe200010e0607 */
[----:B------:R3:W-:Y:S04]  /*9a610*/  STL [R1+0x48e8], R12 ;  /* 0x0048e80c01007387 */ /* 0x0007e80000100800 */
[----:B------:R-:W4:Y:S04]  /*9a620*/  LDL.LU R240, [R1+0x188] ;  /* 0x0001880001f07983 */ /* 0x000f280000300800 */
[----:B------:R-:W4:Y:S04]  /*9a630*/  LDL.LU R242, [R1+0x18c] ;  /* 0x00018c0001f27983 */ /* 0x000f280000300800 */
[----:B------:R0:W-:Y:S01]  /*9a640*/  STL.64 [R1+0xb58], R196 ;  /* 0x000b58c401007387 */ /* 0x0001e20000100a00 */
[----:B---3--:R-:W-:-:S03]  /*9a650*/  F2FP.SATFINITE.E5M2.F32.PACK_AB_MERGE_C R12, R11, R244, RZ ;  /* 0x000000f40b0c723e */ /* 0x008fc600048060ff */
[----:B------:R-:W3:Y:S04]  /*9a660*/  LDL.LU R244, [R1+0x190] ;  /* 0x0001900001f47983 */ /* 0x000ee80000300800 */
[----:B------:R-:W3:Y:S01]  /*9a670*/  LDL.LU R11, [R1+0x194] ;  /* 0x00019400010b7983 */ /* 0x000ee20000300800 */
[----:B0-----:R-:W-:-:S03]  /*9a680*/  IADD3 R196, P2, R19, R6, RZ ;  /* 0x0000000613c47210 */ /* 0x001fc60007f5e0ff */
[----:B------:R0:W-:Y:S02]  /*9a690*/  STL [R1+0x48e4], R12 ;  /* 0x0048e40c01007387 */ /* 0x0001e40000100800 */
[----:B------:R-:W-:Y:S01]  /*9a6a0*/  IMAD.X R197, R148, 0x1, R5, P2 ;  /* 0x0000000194c57824 */ /* 0x000fe200010e0605 */
[----:B0-----:R-:W-:-:S05]  /*9a6b0*/  F2FP.SATFINITE.E5M2.F32.PACK_AB_MERGE_C R12, R145, R144, RZ ;  /* 0x00000090910c723e */ /* 0x001fca00048060ff */
[----:B------:R-:W-:Y:S04]  /*9a6c0*/  STL [R1+0x4dbc], R12 ;  /* 0x004dbc0c01007387 */ /* 0x000fe80000100800 */
[----:B------:R0:W-:Y:S02]  /*9a6d0*/  STL.64 [R1+0xb50], R196 ;  /* 0x000b50c401007387 */ /* 0x0001e40000100a00 */
[----:B0-----:R-:W-:Y:S02]  /*9a6e0*/  IADD3 R196, P2, R19, R4, RZ ;  /* 0x0000000413c47210 */ /* 0x001fe40007f5e0ff */
[----:B--2---:R-:W-:-:S03]  /*9a6f0*/  F2FP.SATFINITE.E5M2.F32.PACK_AB_MERGE_C R19, R221, R20, RZ ;  /* 0x00000014dd13723e */ /* 0x004fc600048060ff */
[----:B------:R-:W-:Y:S01]  /*9a700*/  IMAD.X R197, R148, 0x1, R3, P2 ;  /* 0x0000000194c57824 */ /* 0x000fe200010e0603 */
[----:B----4-:R-:W-:-:S04]  /*9a710*/  F2FP.SATFINITE.E5M2.F32.PACK_AB_MERGE_C R14, R237, R229, RZ ;  /* 0x000000e5ed0e723e */ /* 0x010fc800048060ff */
[----:B------:R-:W-:Y:S04]  /*9a720*/  STL.64 [R1+0xb48], R196 ;  /* 0x000b48c401007387 */ /* 0x000fe80000100a00 */
[----:B------:R-:W-:Y:S01]  /*9a730*/  STL [R1+0x48f8], R19 ;  /* 0x0048f81301007387 */ /* 0x000fe20000100800 */
[----:B------:R-:W-:-:S03]  /*9a740*/  F2FP.SATFINITE.E5M2.F32.PACK_AB_MERGE_C R12, R248, R246, RZ ;  /* 0x000000f6f80c723e */ /* 0x000fc600048060ff */
[----:B------:R-:W2:Y:S04]  /*9a750*/  LDL.LU R246, [R1+0x198] ;  /* 0x0001980001f67983 */ /* 0x000ea80000300800 */
[----:B------:R-:W-:Y:S04]  /*9a760*/  STL [R1+0x48ec], R14 ;  /* 0x0048ec0e01007387 */ /* 0x000fe80000100800 */
[----:B------:R-:W2:Y:S01]  /*9a770*/  LDL.LU R248, [R1+0x19c] ;  /* 0x00019c0001f87983 */ /* 0x000ea20000300800 */
[----:B------:R-:W-:Y:S02]  /*9a780*/  SHF.R.S32.HI R144, RZ, 0x1f, R245 ;  /* 0x0000001fff907819 */ /* 0x000fe400000114f5 */
[----:B------:R-:W-:Y:S01]  /*9a790*/  IADD3 R20, P2, R245, R2, RZ ;  /* 0x00000002f5147210 */ /* 0x000fe20007f5e0ff */
[----:B------:R0:W-:Y:S04]  /*9a7a0*/  STL [R1+0x4910], R12 ;  /* 0x0049100c01007387 */ /* 0x0001e80000100800 */
[----:B------:R-:W-:Y:S01]  /*9a7b0*/  IMAD.X R21, R144, 0x1, R13, P2 ;  /* 0x0000000190157824 */ /* 0x000fe200010e060d */
[----:B------:R-:W4:Y:S04]  /*9a7c0*/  LDL.LU R189, [R1+0xca0] ;  /* 0x000ca00001bd7983 */ /* 0x000f280000300800 */
[----:B------:R-:W4:Y:S01]  /*9a7d0*/  LDL.LU R204, [R1+0x1a0] ;  /* 0x0001a00001cc7983 */ /* 0x000f220000300800 */
[----:B0-----:R-:W-:-:S03]  /*9a7e0*/  F2FP.SATFINITE.E5M2.F32.PACK_AB_MERGE_C R12, R239, R238, RZ ;  /* 0x000000eeef0c723e */ /* 0x001fc600048060ff */
[----:B------:R-:W-:Y:S01]  /*9a7f0*/  STL.64 [R1+0xb40], R20 ;  /* 0x000b401401007387 */ /* 0x000fe20000100a00 */
[----:B------:R-:W-:-:S03]  /*9a800*/  F2FP.SATFINITE.E5M2.F32.PACK_AB_MERGE_C R8, R8, R10, RZ ;  /* 0x0000000a0808723e */ /* 0x000fc600048060ff */
[----:B------:R-:W-:Y:S04]  /*9a810*/  STL [R1+0x490c], R12 ;  /* 0x00490c0c01007387 */ /* 0x000fe80000100800 */
[----:B------:R-:W4:Y:S04]  /*9a820*/  LDL.LU R203, [R1+0x1a4] ;  /* 0x0001a40001cb7983 */ /* 0x000f280000300800 */
[----:B------:R0:W-:Y:S04]  /*9a830*/  STL [R1+0x492c], R8 ;  /* 0x00492c0801007387 */ /* 0x0001e80000100800 */
[----:B------:R-:W4:Y:S04]  /*9a840*/  LDL.LU R202, [R1+0x1a8] ;  /* 0x0001a80001ca7983 */ /* 0x000f280000300800 */
[----:B------:R-:W4:Y:S04]  /*9a850*/  LDL.LU R201, [R1+0x1ac] ;  /* 0x0001ac0001c97983 */ /* 0x000f280000300800 */
[----:B------:R-:W4:Y:S04]  /*9a860*/  LDL.LU R200, [R1+0x1b0] ;  /* 0x0001b00001c87983 */ /* 0x000f280000300800 */
[----:B------:R-:W4:Y:S04]  /*9a870*/  LDL.LU R198, [R1+0x1b4] ;  /* 0x0001b40001c67983 */ /* 0x000f280000300800 */
[----:B------:R-:W4:Y:S04]  /*9a880*/  LDL.LU R197, [R1+0x1b8] ;  /* 0x0001b80001c57983 */ /* 0x000f280000300800 */
[----:B0-----:R-:W4:Y:S01]  /*9a890*/  LDL.LU R8, [R1+0x1bc] ;  /* 0x0001bc0001087983 */ /* 0x001f220000300800 */
[----:B------:R-:W-:-:S03]  /*9a8a0*/  IADD3 R20, P2, R245, R0, RZ ;  /* 0x00000000f5147210 */ /* 0x000fc60007f5e0ff */
[----:B------:R-:W4:Y:S02]  /*9a8b0*/  LDL.LU R10, [R1+0xca4] ;  /* 0x000ca400010a7983 */ /* 0x000f240000300800 */
[----:B------:R-:W-:Y:S02]  /*9a8c0*/  IMAD.X R21, R144, 0x1, R7, P2 ;  /* 0x0000000190157824 */ /* 0x000fe400010e0607 */
[----:B------:R-:W4:Y:S04]  /*9a8d0*/  LDL.LU R196, [R1+0x1c0] ;  /* 0x0001c00001c47983 */ /* 0x000f280000300800 */
[----:B------:R-:W4:Y:S04]  /*9a8e0*/  LDL.LU R190, [R1+0x1c4] ;  /* 0x0001c40001be7983 */ /* 0x000f280000300800 */
[----:B------:R0:W-:Y:S02]  /*9a8f0*/  STL.64 [R1+0xb38], R20 ;  /* 0x000b381401007387 */ /* 0x0001e40000100a00 */
[----:B0-----:R-:W-:-:S02]  /*9a900*/  IADD3 R20, P2, R245, R6, RZ ;  /* 0x00000006f5147210 */ /* 0x001fc40007f5e0ff */
[----:B------:R-:W-:-:S03]  /*9a910*/  F2FP.SATFINITE.E5M2.F32.PACK_AB_MERGE_C R12, R242, R240, RZ ;  /* 0x000000f0f20c723e */ /* 0x000fc600048060ff */
[----:B------:R-:W-:Y:S02]  /*9a920*/  IMAD.X R21, R144, 0x1, R5, P2 ;  /* 0x0000000190157824 */ /* 0x000fe400010e0605 */
[----:B------:R-:W-:Y:S01]  /*9a930*/  STL [R1+0x4924], R12 ;  /* 0x0049240c01007387 */ /* 0x000fe20000100800 */
[----:B---3--:R-:W-:-:S05]  /*9a940*/  F2FP.SATFINITE.E5M2.F32.PACK_AB_MERGE_C R11, R11, R244, RZ ;  /* 0x000000f40b0b723e */ /* 0x008fca00048060ff */
[----:B------:R-:W-:Y:S04]  /*9a950*/  STL [R1+0x4948], R11 ;  /* 0x0049480b01007387 */ /* 0x000fe80000100800 */
[----:B------:R-:W3:Y:S04]  /*9a960*/  LDL.LU R19, [R1+0x1c8] ;  /* 0x0001c80001137983 */ /* 0x000ee80000300800 */
[----:B------:R0:W-:Y:S04]  /*9a970*/  STL.64 [R1+0xb30], R20 ;  /* 0x000b301401007387 */ /* 0x0001e80000100a00 */
[----:B0-----:R-:W3:Y:S04]  /*9a980*/  LDL.LU R20, [R1+0x1cc] ;  /* 0x0001cc0001147983 */ /* 0x001ee80000300800 */
[----:B------:R-:W3:Y:S04]  /*9a990*/  LDL.LU R221, [R1+0x1d0] ;  /* 0x0001d00001dd7983 */ /* 0x000ee80000300800 */
[----:B------:R-:W3:Y:S04]  /*9a9a0*/  LDL.LU R229, [R1+0x1d4] ;  /* 0x0001d40001e57983 */ /* 0x000ee80000300800 */
[----:B------:R-:W3:Y:S04]  /*9a9b0*/  LDL.LU R237, [R1+0x1d8] ;  /* 0x0001d80001ed7983 */ /* 0x000ee80000300800 */
[----:B------:R-:W3:Y:S01]  /*9a9c0*/  LDL.LU R11, [R1+0x1dc] ;  /* 0x0001dc00010b7983 */ /* 0x000ee20000300800 */
[----:B------:R-:W-:-:S03]  /*9a9d0*/  IADD3 R206, P2, R245, R4, RZ ;  /* 0x00000004f5ce7210 */ /* 0x000fc60007f5e0ff */
[----:B------:R-:W3:Y:S02]  /*9a9e0*/  LDL.LU R238, [R1+0x1e0] ;  /* 0x0001e00001ee7983 */ /* 0x000ee40000300800 */
[----:B------:R-:W-:Y:S02]  /*9a9f0*/  IMAD.X R207, R144, 0x1, R3, P2 ;  /* 0x0000000190cf7824 */ /* 0x000fe400010e0603 */
[----:B------:R-:W3:Y:S04]  /*9aa00*/  LDL.LU R239, [R1+0x1e4] ;  /* 0x0001e40001ef7983 */ /* 0x000ee80000300800 */
[----:B------:R-:W-:Y:S01]  /*9aa10*/  STL.64 [R1+0xb28], R206 ;  /* 0x000b28ce01007387 */ /* 0x000fe20000100a00 */
[----:B--2---:R-:W-:-:S05]  /*9aa20*/  F2FP.SATFINITE.E5M2.F32.PACK_AB_MERGE_C R12, R248, R246, RZ ;  /* 0x000000f6f80c723e */ /* 0x004fca00048060ff */
[----:B------:R0:W-:Y:S04]  /*9aa30*/  STL [R1+0x4940], R12 ;  /* 0x0049400c01007387 */ /* 0x0001e80000100800 */
[----:B------:R-:W2:Y:S04]  /*9aa40*/  LDL.LU R240, [R1+0x1e8] ;  /* 0x0001e80001f07983 */ /* 0x000ea80000300800 */
[----:B------:R-:W2:Y:S04]  /*9aa50*/  LDL.LU R242, [R1+0x1ec] ;  /* 0x0001ec0001f27983 */ /* 0x000ea80000300800 */
[----:B------:R-:W2:Y:S04]  /*9aa60*/  LDL.LU R244, [R1+0x1f0] ;  /* 0x0001f00001f47983 */ /* 0x000ea80000300800 */
[----:B------:R-:W2:Y:S04]  /*9aa70*/  LDL.LU R245, [R1+0x1f4] ;  /* 0x0001f40001f57983 */ /* 0x000ea80000300800 */
[----:B------:R-:W2:Y:S04]  /*9aa80*/  LDL.LU R246, [R1+0x1f8] ;  /* 0x0001f80001f67983 */ /* 0x000ea80000300800 */
[----:B------:R-:W2:Y:S01]  /*9aa90*/  LDL.LU R248, [R1+0x1fc] ;  /* 0x0001fc0001f87983 */ /* 0x000ea20000300800 */
[----:B----4-:R-:W-:-:S05]  /*9aaa0*/  F2FP.SATFINITE.E5M2.F32.PACK_AB_MERGE_C R14, R203, R204, RZ ;  /* 0x000000cccb0e723e */ /* 0x010fca00048060ff */
[----:B------:R-:W-:Y:S01]  /*9aab0*/  STL [R1+0x495c], R14 ;  /* 0x00495c0e01007387 */ /* 0x000fe20000100800 */
[----:B0-----:R-:W-:-:S05]  /*9aac0*/  F2FP.SATFINITE.E5M2.F32.PACK_AB_MERGE_C R12, R201, R202, RZ ;  /* 0x000000cac90c723e */ /* 0x001fca00048060ff */
[----:B------:R0:W-:Y:S01]  /*9aad0*/  STL [R1+0x4958], R12 ;  /* 0x0049580c01007387 */ /* 0x0001e20000100800 */
[----:B------:R-:W-:Y:S02]  /*9aae0*/  SHF.R.S32.HI R144, RZ, 0x1f, R189 ;  /* 0x0000001fff907819 */ /* 0x000fe400000114bd */
[C---:B------:R-:W-:Y:S02]  /*9aaf0*/  IADD3 R202, P2, R189.reuse, R2, RZ ;  /* 0x00000002bdca7210 */ /* 0x040fe40007f5e0ff */
[----:B0-----:R-:W-:Y:S02]  /*9ab00*/  F2FP.SATFINITE.E5M2.F32.PACK_AB_MERGE_C R12, R8, R197, RZ ;  /* 0x000000c5080c723e */ /* 0x001fe400048060ff */
[----:B------:R-:W4:Y:S01]  /*9ab10*/  LDL.LU R8, [R1+0xca8] ;  /* 0x000ca80001087983 */ /* 0x000f220000300800 */
[----:B------:R-:W-:Y:S01]  /*9ab20*/  IMAD.X R203, R144, 0x1, R13, P2 ;  /* 0x0000000190cb7824 */ /* 0x000fe200010e060d */
[----:B------:R-:W-:Y:S02]  /*9ab30*/  F2FP.SATFINITE.E5M2.F32.PACK_AB_MERGE_C R14, R198, R200, RZ ;  /* 0x000000c8c60e723e */ /* 0x000fe400048060ff */
[----:B------:R-:W-:-:S02]  /*9ab40*/  IADD3 R200, P2, R189, R0, RZ ;  /* 0x00000000bdc87210 */ /* 0x000fc40007f5e0ff */
[----:B------:R-:W-:Y:S03]  /*9ab50*/  STL.64 [R1+0xb20], R202 ;  /* 0x000b20ca01007387 */ /* 0x000fe60000100a00 */
[----:B------:R-:W-:Y:S01]  /*9ab60*/  IMAD.X R201, R144, 0x1, R7, P2 ;  /* 0x0000000190c97824 */ /* 0x000fe200010e0607 */
[----:B------:R0:W-:Y:S04]  /*9ab70*/  STL [R1+0x497c], R14 ;  /* 0x00497c0e01007387 */ /* 0x0001e80000100800 */
[----:B------:R1:W-:Y:S01]  /*9ab80*/  STL [R1+0x4978], R12 ;  /* 0x0049780c01007387 */ /* 0x0003e20000100800 */
[----:B0-----:R-:W-:Y:S02]  /*9ab90*/  F2FP.SATFINITE.E5M2.F32.PACK_AB_MERGE_C R14, R190, R196, RZ ;  /* 0x000000c4be0e723e */ /* 0x001fe400048060ff */
[----:B------:R-:W-:-:S02]  /*9aba0*/  IADD3 R196, P2, R189, R6, RZ ;  /* 0x00000006bdc47210 */ /* 0x000fc40007f5e0ff */
[----:B-1----:R-:W-:Y:S01]  /*9abb0*/  F2FP.SATFINITE.E5M2.F32.PACK_AB_MERGE_C R12, R141, R140, RZ ;  /* 0x0000008c8d0c723e */ /* 0x002fe200048060ff */
[----:B------:R-:W-:Y:S02]  /*9abc0*/  STL.64 [R1+0xb18], R200 ;  /* 0x000b18c801007387 */ /* 0x000fe40000100a00 */
[----:B------:R-:W-:Y:S02]  /*9abd0*/  IMAD.X R197, R144, 0x1, R5, P2 ;  /* 0x0000000190c57824 */ /* 0x000fe400010e0605 */
[----:B------:R-:W-:Y:S04]  /*9abe0*/  STL [R1+0x498c], R14 ;  /* 0x00498c0e01007387 */ /* 0x000fe80000100800 */
[----:B------:R-:W-:Y:S04]  /*9abf0*/  STL [R1+0x4d9c], R12 ;  /* 0x004d9c0c01007387 */ /* 0x000fe80000100800 */
[----:B------:R0:W-:Y:S02]  /*9ac00*/  STL.64 [R1+0xb10], R196 ;  /* 0x000b10c401007387 */ /* 0x0001e40000100a00 */
[----:B0-----:R-:W-:-:S05]  /*9ac10*/  IADD3 R196, P2, R189, R4, RZ ;  /* 0x00000004bdc47210 */ /* 0x001fca0007f5e0ff */
[----:B------:R-:W-:Y:S01]  /*9ac20*/  IMAD.X R197, R144, 0x1, R3, P2 ;  /* 0x0000000190c57824 */ /* 0x000fe200010e0603 */
[----:B---3--:R-:W-:Y:S02]  /*9ac30*/  F2FP.SATFINITE.E5M2.F32.PACK_AB_MERGE_C R12, R20, R19, RZ ;  /* 0x00000013140c723e */ /* 0x008fe400048060ff */
[----:B------:R-:W-:-:S05]  /*9ac40*/  F2FP.SATFINITE.E5M2.F32.PACK_AB_MERGE_C R20, R229, R221, RZ ;  /* 0x000000dde514723e */ /* 0x000fca00048060ff */
[----:B------:R0:W-:Y:S01]  /*9ac50*/  STL [R1+0x52d4], R20 ;  /* 0x0052d41401007387 */ /* 0x0001e20000100800 */
[----:B------:R-:W-:-:S03]  /*9ac60*/  F2FP.SATFINITE.E5M2.F32.PACK_AB_MERGE_C R19, R11, R237, RZ ;  /* 0x000000ed0b13723e */ /* 0x000fc600048060ff */
[----:B------:R-:W-:Y:S04]  /*9ac70*/  STL.64 [R1+0xb08], R196 ;  /* 0x000b08c401007387 */ /* 0x000fe80000100a00 */
[----:B------:R-:W-:Y:S04]  /*9ac80*/  STL [R1+0x4980], R12 ;  /* 0x0049800c01007387 */ /* 0x000fe80000100800 */
[----:B------:R-:W-:Y:S04]  /*9ac90*/  STL [R1+0x52e0], R19 ;  /* 0x0052e01301007387 */ /* 0x000fe80000100800 */
[----:B------:R-:W3:Y:S01]  /*9aca0*/  LDL.LU R11, [R1+0xcac] ;  /* 0x000cac00010b7983 */ /* 0x000ee20000300800 */
[----:B------:R-:W-:-:S02]  /*9acb0*/  SHF.R.S32.HI R140, RZ, 0x1f, R10 ;  /* 0x0000001fff8c7819 */ /* 0x000fc4000001140a */
[----:B0-----:R-:W-:-:S05]  /*9acc0*/  IADD3 R20, P2, R10, R2, RZ ;  /* 0x000000020a147210 */ /* 0x001fca0007f5e0ff */
[----:B------:R-:W-:Y:S01]  /*9acd0*/  IMAD.X R21, R140, 0x1, R13, P2 ;  /* 0x000000018c157824 */ /* 0x000fe200010e060d */
[----:B------:R-:W-:-:S04]  /*9ace0*/  F2FP.SATFINITE.E5M2.F32.PACK_AB_MERGE_C R14, R239, R238, RZ ;  /* 0x000000eeef0e723e */ /* 0x000fc800048060ff */
[----:B------:R0:W-:Y:S04]  /*9acf0*/  STL.64 [R1+0xb00], R20 ;  /* 0x000b001401007387 */ /* 0x0001e80000100a00 */
[----:B------:R1:W-:Y:S01]  /*9ad00*/  STL [R1+0x4aec], R14 ;  /* 0x004aec0e01007387 */ /* 0x0003e20000100800 */
[----:B0-----:R-:W-:Y:S02]  /*9ad10*/  IADD3 R20, P2, R10, R0, RZ ;  /* 0x000000000a147210 */ /* 0x001fe40007f5e0ff */
[----:B--2---:R-:W-:-:S03]  /*9ad20*/  F2FP.SATFINITE.E5M2.F32.PACK_AB_MERGE_C R12, R242, R240, RZ ;  /* 0x000000f0f20c723e */ /* 0x004fc600048060ff */
[----:B------:R-:W-:Y:S02]  /*9ad30*/  IMAD.X R21, R140, 0x1, R7, P2 ;  /* 0x000000018c157824 */ /* 0x000fe400010e0607 */
[----:B------:R0:W-:Y:S04]  /*9ad40*/  STL [R1+0x4ae4], R12 ;  /* 0x004ae40c01007387 */ /* 0x0001e80000100800 */
[----:B------:R2:W-:Y:S01]  /*9ad50*/  STL.64 [R1+0xaf8], R20 ;  /* 0x000af81401007387 */ /* 0x0005e20000100a00 */
[----:B-1----:R-:W-:Y:S02]  /*9ad60*/  F2FP.SATFINITE.E5M2.F32.PACK_AB_MERGE_C R14, R245, R244, RZ ;  /* 0x000000f4f50e723e */ /* 0x002fe400048060ff */
[----:B0-----:R-:W-:Y:S02]  /*9ad70*/  F2FP.SATFINITE.E5M2.F32.PACK_AB_MERGE_C R12, R248, R246, RZ ;  /* 0x000000f6f80c723e */ /* 0x001fe400048060ff */
[----:B--2---:R-:W-:Y:S01]  /*9ad80*/  IADD3 R20, P2, R10, R6, RZ ;  /* 0x000000060a147210 */ /* 0x004fe20007f5e0ff */
[----:B------:R0:W-:Y:S04]  /*9ad90*/  STL [R1+0x4b08], R14 ;  /* 0x004b080e01007387 */ /* 0x0001e80000100800 */
[----:B------:R-:W-:Y:S01]  /*9ada0*/  IMAD.X R21, R140, 0x1, R5, P2 ;  /* 0x000000018c157824 */ /* 0x000fe200010e0605 */
[----:B------:R-:W-:Y:S04]  /*9adb0*/  STL [R1+0x4b00], R12 ;  /* 0x004b000c01007387 */ /* 0x000fe80000100800 */
[----:B------:R1:W-:Y:S01]  /*9adc0*/  STL.64 [R1+0xaf0], R20 ;  /* 0x000af01401007387 */ /* 0x0003e20000100a00 */
[----:B0-----:R-:W-:-:S02]  /*9add0*/  F2FP.SATFINITE.E5M2.F32.PACK_AB_MERGE_C R14, R25, R24, RZ ;  /* 0x00000018190e723e */ /* 0x001fc400048060ff */
[----:B-1----:R-:W-:Y:S02]  /*9ade0*/  IADD3 R20, P2, R10, R4, RZ ;  /* 0x000000040a147210 */ /* 0x002fe40007f5e0ff */
[----:B------:R-:W-:-:S03]  /*9adf0*/  F2FP.SATFINITE.E5M2.F32.PACK_AB_MERGE_C R12, R27, R26, RZ ;  /* 0x0000001a1b0c723e */ /* 0x000fc600048060ff */
[----:B------:R-:W-:Y:S01]  /*9ae00*/  IMAD.X R21, R140, 0x1, R3, P2 ;  /* 0x000000018c157824 */ /* 0x000fe200010e0603 */
[----:B------:R-:W-:Y:S02]  /*9ae10*/  F2FP.SATFINITE.E5M2.F32.PACK_AB_MERGE_C R10, R29, R28, RZ ;  /* 0x0000001c1d0a723e */ /* 0x000fe400048060ff */
[----:B----4-:R-:W-:Y:S02]  /*9ae20*/  SHF.R.S32.HI R24, RZ, 0x1f, R8 ;  /* 0x0000001fff187819 */ /* 0x010fe40000011408 */
[----:B------:R0:W-:Y:S04]  /*9ae30*/  STL.64 [R1+0xae8], R20 ;  /* 0x000ae81401007387 */ /* 0x0001e80000100a00 */
[----:B------:R-:W-:Y:S04]  /*9ae40*/  STL [R1+0x4b24], R14 ;  /* 0x004b240e01007387 */ /* 0x000fe80000100800 */
[----:B------:R-:W-:Y:S01]  /*9ae50*/  STL [R1+0x4b20], R12 ;  /* 0x004b200c01007387 */ /* 0x000fe20000100800 */
[----:B0-----:R-:W-:-:S03]  /*9ae60*/  IADD3 R20, P2, R8, R2, RZ ;  /* 0x0000000208147210 */ /* 0x001fc60007f5e0ff */
[----:B------:R0:W-:Y:S02]  /*9ae70*/  STL [R1+0x4b38], R10 ;  /* 0x004b380a01007387 */ /* 0x0001e40000100800 */
[----:B------:R-:W-:Y:S02]  /*9ae80*/  IMAD.X R21, R24, 0x1, R13, P2 ;  /* 0x0000000118157824 */ /* 0x000fe400010e060d */
[----:B0-----:R-:W2:Y:S04]  /*9ae90*/  LDL.LU R10, [R1+0xcb0] ;  /* 0x000cb000010a7983 */ /* 0x001ea80000300800 */
[----:B------:R0:W-:Y:S01]  /*9aea0*/  STL.64 [R1+0xae0], R20 ;  /* 0x000ae01401007387 */ /* 0x0001e20000100a00 */
[----:B------:R-:W-:Y:S02]  /*9aeb0*/  F2FP.SATFINITE.E5M2.F32.PACK_AB_MERGE_C R14, R31, R30, RZ ;  /* 0x0000001e1f0e723e */ /* 0x000fe400048060ff */
[----:B------:R-:W-:-:S02]  /*9aec0*/  F2FP.SATFINITE.E5M2.F32.PACK_AB_MERGE_C R12, R33, R32, RZ ;  /* 0x00000020210c723e */ /* 0x000fc400048060ff */
[----:B0-----:R-:W-:Y:S01]  /*9aed0*/  IADD3 R20, P2, R8, R0, RZ ;  /* 0x0000000008147210 */ /* 0x001fe20007f5e0ff */
[----:B------:R0:W-:Y:S04]  /*9aee0*/  STL [R1+0x4b34], R14 ;  /* 0x004b340e01007387 */ /* 0x0001e80000100800 */
[----:B------:R-:W-:Y:S01]  /*9aef0*/  IMAD.X R21, R24, 0x1, R7, P2 ;  /* 0x0000000118157824 */ /* 0x000fe200010e0607 */
[----:B------:R1:W-:Y:S04]  /*9af00*/  STL [R1+0x4b48], R12 ;  /* 0x004b480c01007387 */ /* 0x0003e80000100800 */
[----:B------:R4:W-:Y:S01]  /*9af10*/  STL.64 [R1+0xad8], R20 ;  /* 0x000ad81401007387 */ /* 0x0009e20000100a00 */
[----:B0-----:R-:W-:-:S02]  /*9af20*/  F2FP.SATFINITE.E5M2.F32.PACK_AB_MERGE_C R14, R35, R34, RZ ;  /* 0x00000022230e723e */ /* 0x001fc400048060ff */
[----:B-1----:R-:W-:Y:S02]  /*9af30*/  F2FP.SATFINITE.E5M2.F32.PACK_AB_MERGE_C R12, R37, R36, RZ ;  /* 0x00000024250c723e */ /* 0x002fe400048060ff */
[----:B----4-:R-:W-:Y:S01]  /*9af40*/  IADD3 R20, P2, R8, R6, RZ ;  /* 0x0000000608147210 */ /* 0x010fe20007f5e0ff */
        /* <DEDUP_REMOVED lines=8> */
[----:B------:R-:W-:-:S04]  /*9afd0*/  F2FP.SATFINITE.E5M2.F32.PACK_AB_MERGE_C R8, R137, R136, RZ ;  /* 0x000000888908723e */ /* 0x000fc800048060ff */
[----:B------:R-:W-:Y:S04]  /*9afe0*/  STL.64 [R1+0xac8], R20 ;  /* 0x000ac81401007387 */ /* 0x000fe80000100a00 */
[----:B------:R-:W-:Y:S04]  /*9aff0*/  STL [R1+0x4b58], R14 ;  /* 0x004b580e01007387 */ /* 0x000fe80000100800 */
[----:B------:R-:W-:Y:S04]  /*9b000*/  STL [R1+0x4b64], R12 ;  /* 0x004b640c01007387 */ /* 0x000fe80000100800 */
[----:B------:R0:W-:Y:S04]  /*9b010*/  STL [R1+0x496c], R8 ;  /* 0x00496c0801007387 */ /* 0x0001e80000100800 */
[----:B0-----:R-:W4:Y:S01]  /*9b020*/  LDL.LU R8, [R1+0xcd4] ;  /* 0x000cd40001087983 */ /* 0x001f220000300800 */
[----:B------:R-:W-:-:S02]  /*9b030*/  F2FP.SATFINITE.E5M2.F32.PACK_AB_MERGE_C R14, R139, R138, RZ ;  /* 0x0000008a8b0e723e */ /* 0x000fc400048060ff */
[----:B------:R-:W-:Y:S02]  /*9b040*/  F2FP.SATFINITE.E5M2.F32.PACK_AB_MERGE_C R12, R43, R42, RZ ;  /* 0x0000002a2b0c723e */ /* 0x000fe400048060ff */
[----:B---3--:R-:W-:Y:S02]  /*9b050*/  SHF.R.S32.HI R24, RZ, 0x1f, R11 ;  /* 0x0000001fff187819 */ /* 0x008fe4000001140b */
[----:B------:R-:W-:-:S05]  /*9b060*/  IADD3 R20, P2, R11, R2, RZ ;  /* 0x000000020b147210 */ /* 0x000fca0007f5e0ff */
[----:B------:R-:W-:-:S05]  /*9b070*/  IMAD.X R21, R24, 0x1, R13, P2 ;  /* 0x0000000118157824 */ /* 0x000fca00010e060d */
[----:B------:R0:W-:Y:S04]  /*9b080*/  STL.64 [R1+0xac0], R20 ;  /* 0x000ac01401007387 */ /* 0x0001e80000100a00 */
[----:B------:R1:W-:Y:S01]  /*9b090*/  STL [R1+0x4d64], R14 ;  /* 0x004d640e01007387 */ /* 0x0003e20000100800 */
[----:B0-----:R-:W-:-:S03]  /*9b0a0*/  IADD3 R20, P2, R11, R0, RZ ;  /* 0x000000000b147210 */ /* 0x001fc60007f5e0ff */
[----:B------:R0:W-:Y:S02]  /*9b0b0*/  STL [R1+0x4b60], R12 ;  /* 0x004b600c01007387 */ /* 0x0001e40000100800 */
[----:B------:R-:W-:Y:S01]  /*9b0c0*/  IMAD.X R21, R24, 0x1, R7, P2 ;  /* 0x0000000118157824 */ /* 0x000fe200010e0607 */
[----:B-1----:R-:W-:-:S04]  /*9b0d0*/  F2FP.SATFINITE.E5M2.F32.PACK_AB_MERGE_C R14, R45, R44, RZ ;  /* 0x0000002c2d0e723e */ /* 0x002fc800048060ff */
[----:B------:R1:W-:Y:S01]  /*9b0e0*/  STL.64 [R1+0xab8], R20 ;  /* 0x000ab81401007387 */ /* 0x0003e20000100a00 */
[----:B0-----:R-:W-:-:S03]  /*9b0f0*/  F2FP.SATFINITE.E5M2.F32.PACK_AB_MERGE_C R12, R47, R46, RZ ;  /* 0x0000002e2f0c723e */ /* 0x001fc600048060ff */
[----:B------:R0:W-:Y:S01]  /*9b100*/  STL [R1+0x4b78], R14 ;  /* 0x004b780e01007387 */ /* 0x0001e20000100800 */
[----:B-1----:R-:W-:-:S03]  /*9b110*/  IADD3 R20, P2, R11, R6, RZ ;  /* 0x000000060b147210 */ /* 0x002fc60007f5e0ff */
[----:B------:R1:W-:Y:S02]  /*9b120*/  STL [R1+0x4b74], R12 ;  /* 0x004b740c01007387 */ /* 0x0003e40000100800 */
[----:B------:R-:W-:-:S05]  /*9b130*/  IMAD.X R21, R24, 0x1, R5, P2 ;  /* 0x0000000118157824 */ /* 0x000fca00010e0605 */
[----:B------:R3:W-:Y:S01]  /*9b140*/  STL.64 [R1+0xab0], R20 ;  /* 0x000ab01401007387 */ /* 0x0007e20000100a00 */
[----:B0-----:R-:W-:Y:S02]  /*9b150*/  F2FP.SATFINITE.E5M2.F32.PACK_AB_MERGE_C R14, R49, R48, RZ ;  /* 0x00000030310e723e */ /* 0x001fe400048060ff */
[----:B-1----:R-:W-:Y:S02]  /*9b160*/  F2FP.SATFINITE.E5M2.F32.PACK_AB_MERGE_C R12, R51, R50, RZ ;  /* 0x00000032330c723e */ /* 0x002fe400048060ff */
[----:B---3--:R-:W-:Y:S02]  /*9b170*/  IADD3 R20, P2, R11, R4, RZ ;  /* 0x000000040b147210 */ /* 0x008fe40007f5e0ff */
[----:B------:R-:W-:-:S03]  /*9b180*/  F2FP.SATFINITE.E5M2.F32.PACK_AB_MERGE_C R11, R53, R52, RZ ;  /* 0x00000034350b723e */ /* 0x000fc600048060ff */
[----:B------:R-:W-:-:S05]  /*9b190*/  IMAD.X R21, R24, 0x1, R3, P2 ;  /* 0x0000000118157824 */ /* 0x000fca00010e0603 */
[----:B------:R-:W-:Y:S04]  /*9b1a0*/  STL.64 [R1+0xaa8], R20 ;  /* 0x000aa81401007387 */ /* 0x000fe80000100a00 */
[----:B------:R-:W-:Y:S04]  /*9b1b0*/  STL [R1+0x4b80], R14 ;  /* 0x004b800e01007387 */ /* 0x000fe80000100800 */
[----:B------:R-:W-:Y:S04]  /*9b1c0*/  STL [R1+0x4b7c], R12 ;  /* 0x004b7c0c01007387 */ /* 0x000fe80000100800 */
[----:B------:R0:W-:Y:S04]  /*9b1d0*/  STL [R1+0x4b98], R11 ;  /* 0x004b980b01007387 */ /* 0x0001e80000100800 */
[----:B0-----:R-:W3:Y:S01]  /*9b1e0*/  LDL.LU R11, [R1+0xd10] ;  /* 0x000d1000010b7983 */ /* 0x001ee20000300800 */
[----:B--2---:R-:W-:-:S02]  /*9b1f0*/  SHF.R.S32.HI R24, RZ, 0x1f, R10 ;  /* 0x0000001fff187819 */ /* 0x004fc4000001140a */
[----:B------:R-:W-:-:S05]  /*9b200*/  IADD3 R20, P2, R10, R2, RZ ;  /* 0x000000020a147210 */ /* 0x000fca0007f5e0ff */
[----:B------:R-:W-:Y:S01]  /*9b210*/  IMAD.X R21, R24, 0x1, R13, P2 ;  /* 0x0000000118157824 */ /* 0x000fe200010e060d */
[----:B------:R-:W-:-:S04]  /*9b220*/  F2FP.SATFINITE.E5M2.F32.PACK_AB_MERGE_C R14, R55, R54, RZ ;  /* 0x00000036370e723e */ /* 0x000fc800048060ff */
[----:B------:R0:W-:Y:S01]  /*9b230*/  STL.64 [R1+0xaa0], R20 ;  /* 0x000aa01401007387 */ /* 0x0001e20000100a00 */
[----:B------:R-:W-:-:S03]  /*9b240*/  F2FP.SATFINITE.E5M2.F32.PACK_AB_MERGE_C R12, R57, R56, RZ ;  /* 0x00000038390c723e */ /* 0x000fc600048060ff */
        /* <DEDUP_REMOVED lines=14> */
[----:B--2---:R-:W-:-:S05]  /*9b330*/  IADD3 R20, P2, R10, R4, RZ ;  /* 0x000000040a147210 */ /* 0x004fca0007f5e0ff */
[----:B------:R-:W-:Y:S01]  /*9b340*/  IMAD.X R21, R24, 0x1, R3, P2 ;  /* 0x0000000118157824 */ /* 0x000fe200010e0603 */
[----:B------:R-:W-:-:S04]  /*9b350*/  F2FP.SATFINITE.E5M2.F32.PACK_AB_MERGE_C R10, R65, R64, RZ ;  /* 0x00000040410a723e */ /* 0x000fc800048060ff */
[----:B------:R0:W-:Y:S04]  /*9b360*/  STL.64 [R1+0xa88], R20 ;  /* 0x000a881401007387 */ /* 0x0001e80000100a00 */
[----:B------:R-:W-:Y:S04]  /*9b370*/  STL [R1+0x4bb4], R14 ;  /* 0x004bb40e01007387 */ /* 0x000fe80000100800 */
[----:B------:R-:W-:Y:S01]  /*9b380*/  STL [R1+0x4950], R12 ;  /* 0x0049500c01007387 */ /* 0x000fe20000100800 */
[----:B----4-:R-:W-:Y:S02]  /*9b390*/  SHF.R.S32.HI R24, RZ, 0x1f, R8 ;  /* 0x0000001fff187819 */ /* 0x010fe40000011408 */
[----:B0-----:R-:W-:Y:S01]  /*9b3a0*/  IADD3 R20, P2, R8, R2, RZ ;  /* 0x0000000208147210 */ /* 0x001fe20007f5e0ff */
[----:B------:R0:W-:Y:S04]  /*9b3b0*/  STL [R1+0x4bd0], R10 ;  /* 0x004bd00a01007387 */ /* 0x0001e80000100800 */
[----:B------:R-:W-:Y:S01]  /*9b3c0*/  IMAD.X R21, R24, 0x1, R13, P2 ;  /* 0x0000000118157824 */ /* 0x000fe200010e060d */
[----:B0-----:R-:W2:Y:S04]  /*9b3d0*/  LDL.LU R10, [R1+0xd14] ;  /* 0x000d1400010a7983 */ /* 0x001ea80000300800 */
[----:B------:R0:W-:Y:S01]  /*9b3e0*/  STL.64 [R1+0xa80], R20 ;  /* 0x000a801401007387 */ /* 0x0001e20000100a00 */
[----:B------:R-:W-:-:S02]  /*9b3f0*/  F2FP.SATFINITE.E5M2.F32.PACK_AB_MERGE_C R14, R67, R66, RZ ;  /* 0x00000042430e723e */ /* 0x000fc400048060ff */
[----:B------:R-:W-:Y:S02]  /*9b400*/  F2FP.SATFINITE.E5M2.F32.PACK_AB_MERGE_C R12, R69, R68, RZ ;  /* 0x00000044450c723e */ /* 0x000fe400048060ff */
        /* <DEDUP_REMOVED lines=13> */
[----:B-1----:R-:W-:-:S05]  /*9b4e0*/  IADD3 R20, P2, R8, R4, RZ ;  /* 0x0000000408147210 */ /* 0x002fca0007f5e0ff */
[----:B------:R-:W-:Y:S01]  /*9b4f0*/  IMAD.X R21, R24, 0x1, R3, P2 ;  /* 0x0000000118157824 */ /* 0x000fe200010e0603 */
[----:B------:R-:W-:Y:S02]  /*9b500*/  F2FP.SATFINITE.E5M2.F32.PACK_AB_MERGE_C R12, R77, R76, RZ ;  /* 0x0000004c4d0c723e */ /* 0x000fe400048060ff */
[----:B------:R-:W-:Y:S02]  /*9b510*/  F2FP.SATFINITE.E5M2.F32.PACK_AB_MERGE_C R8, R79, R78, RZ ;  /* 0x0000004e4f08723e */ /* 0x000fe400048060ff */
[----:B------:R-:W-:Y:S04]  /*9b520*/  STL.64 [R1+0xa68], R20 ;  /* 0x000a681401007387 */ /* 0x000fe80000100a00 */
[----:B------:R-:W-:Y:S04]  /*9b530*/  STL [R1+0x4be8], R14 ;  /* 0x004be80e01007387 */ /* 0x000fe80000100800 */
[----:B------:R0:W-:Y:S04]  /*9b540*/  STL [R1+0x4c0c], R12 ;  /* 0x004c0c0c01007387 */ /* 0x0001e80000100800 */
[----:B------:R1:W-:Y:S01]  /*9b550*/  STL [R1+0x4c08], R8 ;  /* 0x004c080801007387 */ /* 0x0003e20000100800 */
[----:B0-----:R-:W-:-:S02]  /*9b560*/  F2FP.SATFINITE.E5M2.F32.PACK_AB_MERGE_C R12, R81, R80, RZ ;  /* 0x00000050510c723e */ /* 0x001fc400048060ff */
[----:B-1----:R-:W-:Y:S02]  /*9b570*/  F2FP.SATFINITE.E5M2.F32.PACK_AB_MERGE_C R8, R83, R82, RZ ;  /* 0x000000525308723e */ /* 0x002fe400048060ff */
[----:B---3--:R-:W-:Y:S02]  /*9b580*/  SHF.R.S32.HI R24, RZ, 0x1f, R11 ;  /* 0x0000001fff187819 */ /* 0x008fe4000001140b */
[----:B------:R-:W-:-:S05]  /*9b590*/  IADD3 R20, P2, R11, R2, RZ ;  /* 0x000000020b147210 */ /* 0x000fca0007f5e0ff */
[----:B------:R-:W-:-:S05]  /*9b5a0*/  IMAD.X R21, R24, 0x1, R13, P2 ;  /* 0x0000000118157824 */ /* 0x000fca00010e060d */
[----:B------:R-:W-:Y:S04]  /*9b5b0*/  STL.64 [R1+0xa60], R20 ;  /* 0x000a601401007387 */ /* 0x000fe80000100a00 */
[----:B------:R-:W-:Y:S04]  /*9b5c0*/  STL [R1+0x4c28], R12 ;  /* 0x004c280c01007387 */ /* 0x000fe80000100800 */
[----:B------:R0:W-:Y:S04]  /*9b5d0*/  STL [R1+0x4c24], R8 ;  /* 0x004c240801007387 */ /* 0x0001e80000100800 */
[----:B0-----:R-:W3:Y:S01]  /*9b5e0*/  LDL.LU R8, [R1+0xd0c] ;  /* 0x000d0c0001087983 */ /* 0x001ee20000300800 */
[----:B------:R-:W-:-:S05]  /*9b5f0*/  IADD3 R20, P2, R11, R0, RZ ;  /* 0x000000000b147210 */ /* 0x000fca0007f5e0ff */
[----:B------:R-:W-:Y:S01]  /*9b600*/  IMAD.X R21, R24, 0x1, R7, P2 ;  /* 0x0000000118157824 */ /* 0x000fe200010e0607 */
[----:B------:R-:W-:-:S04]  /*9b610*/  F2FP.SATFINITE.E5M2.F32.PACK_AB_MERGE_C R14, R85, R84, RZ ;  /* 0x00000054550e723e */ /* 0x000fc800048060ff */
[----:B------:R0:W-:Y:S01]  /*9b620*/  STL.64 [R1+0xa58], R20 ;  /* 0x000a581401007387 */ /* 0x0001e20000100a00 */
[----:B------:R-:W-:-:S03]  /*9b630*/  F2FP.SATFINITE.E5M2.F32.PACK_AB_MERGE_C R12, R87, R86, RZ ;  /* 0x00000056570c723e */ /* 0x000fc600048060ff */
[----:B------:R-:W-:Y:S01]  /*9b640*/  STL [R1+0x4c40], R14 ;  /* 0x004c400e01007387 */ /* 0x000fe20000100800 */
[----:B0-----:R-:W-:-:S03]  /*9b650*/  IADD3 R20, P2, R11, R6, RZ ;  /* 0x000000060b147210 */ /* 0x001fc60007f5e0ff */
[----:B------:R-:W-:Y:S02]  /*9b660*/  STL [R1+0x4c3c], R12 ;  /* 0x004c3c0c01007387 */ /* 0x000fe40000100800 */
[----:B------:R-:W-:-:S05]  /*9b670*/  IMAD.X R21, R24, 0x1, R5, P2 ;  /* 0x0000000118157824 */ /* 0x000fca00010e0605 */
[----:B------:R0:W-:Y:S01]  /*9b680*/  STL.64 [R1+0xa50], R20 ;  /* 0x000a501401007387 */ /* 0x0001e20000100a00 */
[----:B------:R-:W-:Y:S02]  /*9b690*/  F2FP.SATFINITE.E5M2.F32.PACK_AB_MERGE_C R221, R89, R88, RZ ;  /* 0x0000005859dd723e */ /* 0x000fe400048060ff */
[----:B0-----:R-:W-:-:S03]  /*9b6a0*/  IADD3 R20, P2, R11, R4, RZ ;  /* 0x000000040b147210 */ /* 0x001fc60007f5e0ff */
[----:B------:R-:W-:Y:S02]  /*9b6b0*/  STL [R1+0x52e4], R221 ;  /* 0x0052e4dd01007387 */ /* 0x000fe40000100800 */
[----:B------:R-:W-:Y:S01]  /*9b6c0*/  IMAD.X R21, R24, 0x1, R3, P2 ;  /* 0x0000000118157824 */ /* 0x000fe200010e0603 */
[----:B------:R-:W-:-:S04]  /*9b6d0*/  F2FP.SATFINITE.E5M2.F32.PACK_AB_MERGE_C R12, R129, R128, RZ ;  /* 0x00000080810c723e */ /* 0x000fc800048060ff */
[----:B------:R0:W-:Y:S01]  /*9b6e0*/  STL.64 [R1+0xa48], R20 ;  /* 0x000a481401007387 */ /* 0x0001e20000100a00 */
[----:B------:R-:W-:Y:S02]  /*9b6f0*/  F2FP.SATFINITE.E5M2.F32.PACK_AB_MERGE_C R11, R91, R90, RZ ;  /* 0x0000005a5b0b723e */ /* 0x000fe400048060ff */
[----:B------:R-:W-:Y:S01]  /*9b700*/  F2FP.SATFINITE.E5M2.F32.PACK_AB_MERGE_C R229, R93, R92, RZ ;  /* 0x0000005c5de5723e */ /* 0x000fe200048060ff */
[----:B------:R-:W-:Y:S04]  /*9b710*/  STL [R1+0x4928], R12 ;  /* 0x0049280c01007387 */ /* 0x000fe80000100800 */
[----:B------:R1:W-:Y:S04]  /*9b720*/  STL [R1+0x4c50], R11 ;  /* 0x004c500b01007387 */ /* 0x0003e80000100800 */
[----:B------:R-:W-:Y:S01]  /*9b730*/  STL [R1+0x52e8], R229 ;  /* 0x0052e8e501007387 */ /* 0x000fe20000100800 */
[----:B--2---:R-:W-:-:S02]  /*9b740*/  SHF.R.S32.HI R24, RZ, 0x1f, R10 ;  /* 0x0000001fff187819 */ /* 0x004fc4000001140a */
[----:B0-----:R-:W-:-:S05]  /*9b750*/  IADD3 R20, P2, R10, R2, RZ ;  /* 0x000000020a147210 */ /* 0x001fca0007f5e0ff */
[----:B------:R-:W-:Y:S01]  /*9b760*/  IMAD.X R21, R24, 0x1, R13, P2 ;  /* 0x0000000118157824 */ /* 0x000fe200010e060d */
[----:B-1----:R-:W-:-:S04]  /*9b770*/  F2FP.SATFINITE.E5M2.F32.PACK_AB_MERGE_C R11, R95, R94, RZ ;  /* 0x0000005e5f0b723e */ /* 0x002fc800048060ff */
[----:B------:R0:W-:Y:S01]  /*9b780*/  STL.64 [R1+0xa40], R20 ;  /* 0x000a401401007387 */ /* 0x0001e20000100a00 */
[----:B------:R-:W-:-:S03]  /*9b790*/  F2FP.SATFINITE.E5M2.F32.PACK_AB_MERGE_C R238, R97, R96, RZ ;  /* 0x0000006061ee723e */ /* 0x000fc600048060ff */
[----:B------:R1:W-:Y:S01]  /*9b7a0*/  STL [R1+0x4c5c], R11 ;  /* 0x004c5c0b01007387 */ /* 0x0003e20000100800 */
[----:B0-----:R-:W-:Y:S02]  /*9b7b0*/  IADD3 R20, P2, R10, R0, RZ ;  /* 0x000000000a147210 */ /* 0x001fe40007f5e0ff */
[----:B-1----:R-:W-:-:S03]  /*9b7c0*/  F2FP.SATFINITE.E5M2.F32.PACK_AB_MERGE_C R11, R99, R98, RZ ;  /* 0x00000062630b723e */ /* 0x002fc600048060ff */
[----:B------:R-:W-:Y:S01]  /*9b7d0*/  IMAD.X R21, R24, 0x1, R7, P2 ;  /* 0x0000000118157824 */ /* 0x000fe200010e0607 */
[----:B------:R-:W-:Y:S04]  /*9b7e0*/  STL [R1+0x52ec], R238 ;  /* 0x0052ecee01007387 */ /* 0x000fe80000100800 */
[----:B------:R-:W-:Y:S04]  /*9b7f0*/  STL.64 [R1+0xa38], R20 ;  /* 0x000a381401007387 */ /* 0x000fe80000100a00 */
[----:B------:R0:W-:Y:S04]  /*9b800*/  STL [R1+0x4c6c], R11 ;  /* 0x004c6c0b01007387 */ /* 0x0001e80000100800 */
[----:B0-----:R-:W2:Y:S01]  /*9b810*/  LDL.LU R11, [R1+0xd08] ;  /* 0x000d0800010b7983 */ /* 0x001ea20000300800 */
[----:B------:R-:W-:-:S05]  /*9b820*/  IADD3 R20, P2, R10, R6, RZ ;  /* 0x000000060a147210 */ /* 0x000fca0007f5e0ff */
[----:B------:R-:W-:-:S05]  /*9b830*/  IMAD.X R21, R24, 0x1, R5, P2 ;  /* 0x0000000118157824 */ /* 0x000fca00010e0605 */
[----:B------:R0:W-:Y:S01]  /*9b840*/  STL.64 [R1+0xa30], R20 ;  /* 0x000a301401007387 */ /* 0x0001e20000100a00 */
[----:B------:R-:W-:Y:S02]  /*9b850*/  F2FP.SATFINITE.E5M2.F32.PACK_AB_MERGE_C R245, R101, R100, RZ ;  /* 0x0000006465f5723e */ /* 0x000fe400048060ff */
[----:B0-----:R-:W-:-:S03]  /*9b860*/  IADD3 R20, P2, R10, R4, RZ ;  /* 0x000000040a147210 */ /* 0x001fc60007f5e0ff */
[----:B------:R-:W-:Y:S02]  /*9b870*/  STL [R1+0x52f0], R245 ;  /* 0x0052f0f501007387 */ /* 0x000fe40000100800 */
[----:B------:R-:W-:Y:S01]  /*9b880*/  IMAD.X R21, R24, 0x1, R3, P2 ;  /* 0x0000000118157824 */ /* 0x000fe200010e0603 */
[----:B------:R-:W-:-:S04]  /*9b890*/  F2FP.SATFINITE.E5M2.F32.PACK_AB_MERGE_C R10, R105, R104, RZ ;  /* 0x00000068690a723e */ /* 0x000fc800048060ff */
[----:B------:R-:W-:Y:S01]  /*9b8a0*/  STL.64 [R1+0x9f8], R20 ;  /* 0x0009f81401007387 */ /* 0x000fe20000100a00 */
[----:B------:R-:W-:-:S03]  /*9b8b0*/  F2FP.SATFINITE.E5M2.F32.PACK_AB_MERGE_C R12, R103, R102, RZ ;  /* 0x00000066670c723e */ /* 0x000fc600048060ff */
[----:B------:R0:W-:Y:S04]  /*9b8c0*/  STL [R1+0x52f4], R10 ;  /* 0x0052f40a01007387 */ /* 0x0001e80000100800 */
[----:B------:R-:W-:Y:S04]  /*9b8d0*/  STL [R1+0x4c68], R12 ;  /* 0x004c680c01007387 */ /* 0x000fe80000100800 */
[----:B------:R-:W4:Y:S01]  /*9b8e0*/  LDL.LU R244, [R1+0xd04] ;  /* 0x000d040001f47983 */ /* 0x000f220000300800 */
[----:B------:R-:W-:Y:S02]  /*9b8f0*/  F2FP.SATFINITE.E5M2.F32.PACK_AB_MERGE_C R251, R109, R108, RZ ;  /* 0x0000006c6dfb723e */ /* 0x000fe400048060ff */
[----:B0-----:R-:W-:-:S02]  /*9b900*/  F2FP.SATFINITE.E5M2.F32.PACK_AB_MERGE_C R10, R107, R106, RZ ;  /* 0x0000006a6b0a723e */ /* 0x001fc400048060ff */
[----:B------:R-:W-:Y:S02]  /*9b910*/  F2FP.SATFINITE.E5M2.F32.PACK_AB_MERGE_C R235, R113, R112, RZ ;  /* 0x0000007071eb723e */ /* 0x000fe400048060ff */
[----:B---3--:R-:W-:Y:S02]  /*9b920*/  SHF.R.S32.HI R24, RZ, 0x1f, R8 ;  /* 0x0000001fff187819 */ /* 0x008fe40000011408 */
[----:B------:R-:W-:-:S05]  /*9b930*/  IADD3 R20, P2, R8, R2, RZ ;  /* 0x0000000208147210 */ /* 0x000fca0007f5e0ff */
[----:B------:R-:W-:-:S05]  /*9b940*/  IMAD.X R21, R24, 0x1, R13, P2 ;  /* 0x0000000118157824 */ /* 0x000fca00010e060d */
[----:B------:R0:W-:Y:S04]  /*9b950*/  STL.64 [R1+0x9f0], R20 ;  /* 0x0009f01401007387 */ /* 0x0001e80000100a00 */
[----:B------:R1:W-:Y:S01]  /*9b960*/  STL [R1+0x4c80], R10 ;  /* 0x004c800a01007387 */ /* 0x0003e20000100800 */
[----:B0-----:R-:W-:-:S03]  /*9b970*/  IADD3 R20, P2, R8, R0, RZ ;  /* 0x0000000008147210 */ /* 0x001fc60007f5e0ff */
[----:B------:R-:W-:Y:S02]  /*9b980*/  STL [R1+0x52f8], R251 ;  /* 0x0052f8fb01007387 */ /* 0x000fe40000100800 */
[----:B------:R-:W-:Y:S02]  /*9b990*/  IMAD.X R21, R24, 0x1, R7, P2 ;  /* 0x0000000118157824 */ /* 0x000fe400010e0607 */
[----:B------:R-:W-:Y:S04]  /*9b9a0*/  STL [R1+0x52fc], R235 ;  /* 0x0052fceb01007387 */ /* 0x000fe80000100800 */
[----:B------:R0:W-:Y:S01]  /*9b9b0*/  STL.64 [R1+0x9e8], R20 ;  /* 0x0009e81401007387 */ /* 0x0001e20000100a00 */
[----:B-1----:R-:W-:Y:S02]  /*9b9c0*/  F2FP.SATFINITE.E5M2.F32.PACK_AB_MERGE_C R10, R111, R110, RZ ;  /* 0x0000006e6f0a723e */ /* 0x002fe400048060ff */
[----:B0-----:R-:W-:-:S03]  /*9b9d0*/  IADD3 R20, P2, R8, R6, RZ ;  /* 0x0000000608147210 */ /* 0x001fc60007f5e0ff */
[----:B------:R-:W-:Y:S02]  /*9b9e0*/  STL [R1+0x4c84], R10 ;  /* 0x004c840a01007387 */ /* 0x000fe40000100800 */
[----:B------:R-:W-:-:S05]  /*9b9f0*/  IMAD.X R21, R24, 0x1, R5, P2 ;  /* 0x0000000118157824 */ /* 0x000fca00010e0605 */
[----:B------:R0:W-:Y:S04]  /*9ba00*/  STL.64 [R1+0x9e0], R20 ;  /* 0x0009e01401007387 */ /* 0x0001e80000100a00 */
[----:B------:R-:W3:Y:S01]  /*9ba10*/  LDL.LU R246, [R1+0x4bb0] ;  /* 0x004bb00001f67983 */ /* 0x000ee20000300800 */
[----:B0-----:R-:W-:-:S03]  /*9ba20*/  IADD3 R20, P2, R8, R4, RZ ;  /* 0x0000000408147210 */ /* 0x001fc60007f5e0ff */
[----:B------:R-:W3:Y:S02]  /*9ba30*/  LDL.LU R8, [R1+0x4744] ;  /* 0x0047440001087983 */ /* 0x000ee40000300800 */
[----:B------:R-:W-:Y:S01]  /*9ba40*/  IMAD.X R21, R24, 0x1, R3, P2 ;  /* 0x0000000118157824 */ /* 0x000fe200010e0603 */
[----:B------:R-:W-:-:S04]  /*9ba50*/  F2FP.SATFINITE.E5M2.F32.PACK_AB_MERGE_C R10, R115, R114, RZ ;  /* 0x00000072730a723e */ /* 0x000fc800048060ff */
[----:B------:R-:W-:Y:S01]  /*9ba60*/  STL.64 [R1+0x9d8], R20 ;  /* 0x0009d81401007387 */ /* 0x000fe20000100a00 */
[----:B------:R-:W-:Y:S02]  /*9ba70*/  F2FP.SATFINITE.E5M2.F32.PACK_AB_MERGE_C R221, R125, R124, RZ ;  /* 0x0000007c7ddd723e */ /* 0x000fe400048060ff */
[----:B------:R-:W-:Y:S01]  /*9ba80*/  F2FP.SATFINITE.E5M2.F32.PACK_AB_MERGE_C R249, R117, R116, RZ ;  /* 0x0000007475f9723e */ /* 0x000fe200048060ff */
[----:B------:R0:W-:Y:S04]  /*9ba90*/  STL [R1+0x4c98], R10 ;  /* 0x004c980a01007387 */ /* 0x0001e80000100800 */
[----:B------:R-:W-:Y:S04]  /*9baa0*/  STL [R1+0x5300], R221 ;  /* 0x005300dd01007387 */ /* 0x000fe80000100800 */
[----:B------:R-:W-:Y:S01]  /*9bab0*/  STL [R1+0x5304], R249 ;  /* 0x005304f901007387 */ /* 0x000fe20000100800 */
[----:B0-----:R-:W-:-:S02]  /*9bac0*/  F2FP.SATFINITE.E5M2.F32.PACK_AB_MERGE_C R10, R119, R118, RZ ;  /* 0x00000076770a723e */ /* 0x001fc400048060ff */
[----:B------:R-:W-:Y:S02]  /*9bad0*/  F2FP.SATFINITE.E5M2.F32.PACK_AB_MERGE_C R12, R123, R122, RZ ;  /* 0x0000007a7b0c723e */ /* 0x000fe400048060ff */
[----:B--2---:R-:W-:Y:S02]  /*9bae0*/  SHF.R.S32.HI R24, RZ, 0x1f, R11 ;  /* 0x0000001fff187819 */ /* 0x004fe4000001140b */
[----:B------:R-:W-:-:S05]  /*9baf0*/  IADD3 R20, P2, R11, R2, RZ ;  /* 0x000000020b147210 */ /* 0x000fca0007f5e0ff */
[----:B------:R-:W-:Y:S01]  /*9bb00*/  IMAD.X R21, R24, 0x1, R13, P2 ;  /* 0x0000000118157824 */ /* 0x000fe200010e060d */
[----:B------:R-:W-:-:S04]  /*9bb10*/  IADD3 R28, P2, R11, R0, RZ ;  /* 0x000000000b1c7210 */ /* 0x000fc80007f5e0ff */
[----:B------:R0:W-:Y:S01]  /*9bb20*/  STL.64 [R1+0x9d0], R20 ;  /* 0x0009d01401007387 */ /* 0x0001e20000100a00 */
[----:B------:R-:W-:Y:S01]  /*9bb30*/  IMAD.X R29, R24, 0x1, R7, P2 ;  /* 0x00000001181d7824 */ /* 0x000fe200010e0607 */
[----:B0-----:R-:W-:-:S05]  /*9bb40*/  F2FP.SATFINITE.E5M2.F32.PACK_AB_MERGE_C R20, R121, R120, RZ ;  /* 0x000000787914723e */ /* 0x001fca00048060ff */
[----:B------:R0:W-:Y:S04]  /*9bb50*/  STL [R1+0x5308], R20 ;  /* 0x0053081401007387 */ /* 0x0001e80000100800 */
[----:B------:R1:W-:Y:S01]  /*9bb60*/  STL [R1+0x4c94], R10 ;  /* 0x004c940a01007387 */ /* 0x0003e20000100800 */
[----:B0-----:R-:W-:-:S03]  /*9bb70*/  IADD3 R20, P2, R11, R6, RZ ;  /* 0x000000060b147210 */ /* 0x001fc60007f5e0ff */
[----:B------:R-:W-:Y:S01]  /*9bb80*/  STL.64 [R1+0x9c8], R28 ;  /* 0x0009c81c01007387 */ /* 0x000fe20000100a00 */
[----:B-1----:R-:W-:Y:S01]  /*9bb90*/  F2FP.SATFINITE.E5M2.F32.PACK_AB_MERGE_C R10, R127, R126, RZ ;  /* 0x0000007e7f0a723e */ /* 0x002fe200048060ff */
[----:B------:R-:W-:Y:S02]  /*9bba0*/  IMAD.X R21, R24, 0x1, R5, P2 ;  /* 0x0000000118157824 */ /* 0x000fe400010e0605 */
[----:B------:R-:W-:Y:S04]  /*9bbb0*/  STL [R1+0x4cb0], R12 ;  /* 0x004cb00c01007387 */ /* 0x000fe80000100800 */
[----:B------:R-:W-:Y:S04]  /*9bbc0*/  STL [R1+0x4cbc], R10 ;  /* 0x004cbc0a01007387 */ /* 0x000fe80000100800 */
[----:B------:R-:W2:Y:S04]  /*9bbd0*/  LDL.LU R248, [R1+0x4bc0] ;  /* 0x004bc00001f87983 */ /* 0x000ea80000300800 */
[----:B------:R0:W-:Y:S02]  /*9bbe0*/  STL.64 [R1+0x9c0], R20 ;  /* 0x0009c01401007387 */ /* 0x0001e40000100a00 */
[----:B0-----:R-:W-:-:S02]  /*9bbf0*/  IADD3 R20, P2, R11, R4, RZ ;  /* 0x000000040b147210 */ /* 0x001fc40007f5e0ff */
[----:B------:R-:W2:Y:S03]  /*9bc00*/  LDL.LU R11, [R1+0x4748] ;  /* 0x00474800010b7983 */ /* 0x000ea60000300800 */
[----:B------:R-:W-:Y:S01]  /*9bc10*/  IMAD.X R21, R24, 0x1, R3, P2 ;  /* 0x0000000118157824 */ /* 0x000fe200010e0603 */
[----:B------:R-:W-:Y:S02]  /*9bc20*/  F2FP.SATFINITE.E5M2.F32.PACK_AB_MERGE_C R14, R131, R130, RZ ;  /* 0x00000082830e723e */ /* 0x000fe400048060ff */
[----:B------:R-:W-:Y:S02]  /*9bc30*/  F2FP.SATFINITE.E5M2.F32.PACK_AB_MERGE_C R12, R135, R134, RZ ;  /* 0x00000086870c723e */ /* 0x000fe400048060ff */
[----:B------:R0:W-:Y:S01]  /*9bc40*/  STL.64 [R1+0x9b8], R20 ;  /* 0x0009b81401007387 */ /* 0x0001e20000100a00 */
[----:B----4-:R-:W-:Y:S02]  /*9bc50*/  SHF.R.S32.HI R24, RZ, 0x1f, R244 ;  /* 0x0000001fff187819 */ /* 0x010fe400000114f4 */
[----:B------:R-:W-:-:S02]  /*9bc60*/  F2FP.SATFINITE.E5M2.F32.PACK_AB_MERGE_C R10, R143, R142, RZ ;  /* 0x0000008e8f0a723e */ /* 0x000fc400048060ff */
[----:B------:R-:W-:Y:S01]  /*9bc70*/  LOP3.LUT R176, R176, 0xffff, RZ, 0xc0, !PT ;  /* 0x0000ffffb0b07812 */ /* 0x000fe200078ec0ff */
[----:B------:R-:W-:Y:S01]  /*9bc80*/  STL [R1+0x4cc8], R14 ;  /* 0x004cc80e01007387 */ /* 0x000fe20000100800 */
[----:B0-----:R-:W-:-:S03]  /*9bc90*/  IADD3 R20, P2, R244, R2, RZ ;  /* 0x00000002f4147210 */ /* 0x001fc60007f5e0ff */
[----:B------:R0:W-:Y:S01]  /*9bca0*/  STL [R1+0x4ccc], R12 ;  /* 0x004ccc0c01007387 */ /* 0x0001e20000100800 */
[----:B------:R-:W-:Y:S01]  /*9bcb0*/  PRMT R25, R176, 0x3340, R0 ;  /* 0x00003340b0197816 */ /* 0x000fe20000000000 */
[----:B------:R-:W-:Y:S02]  /*9bcc0*/  IMAD.X R21, R24, 0x1, R13, P2 ;  /* 0x0000000118157824 */ /* 0x000fe400010e060d */
[----:B------:R1:W-:Y:S01]  /*9bcd0*/  STL [R1+0x4ce4], R10 ;  /* 0x004ce40a01007387 */ /* 0x0003e20000100800 */
[----:B0-----:R-:W-:-:S03]  /*9bce0*/  F2FP.SATFINITE.E5M2.F32.PACK_AB_MERGE_C R12, R147, R146, RZ ;  /* 0x00000092930c723e */ /* 0x001fc600048060ff */
[----:B------:R-:W-:Y:S01]  /*9bcf0*/  STL.64 [R1+0x9b0], R20 ;  /* 0x0009b01401007387 */ /* 0x000fe20000100a00 */
[----:B-1----:R-:W-:-:S03]  /*9bd00*/  F2FP.SATFINITE.E5M2.F32.PACK_AB_MERGE_C R10, R151, R150, RZ ;  /* 0x00000096970a723e */ /* 0x002fc600048060ff */
[----:B------:R-:W-:Y:S04]  /*9bd10*/  STL [R1+0x4d04], R12 ;  /* 0x004d040c01007387 */ /* 0x000fe80000100800 */
[----:B------:R-:W-:Y:S01]  /*9bd20*/  STL [R1+0x4d18], R10 ;  /* 0x004d180a01007387 */ /* 0x000fe20000100800 */
[----:B---3--:R-:W-:-:S03]  /*9bd30*/  LOP3.LUT R30, R246, 0xffff, RZ, 0xc0, !PT ;  /* 0x0000fffff61e7812 */ /* 0x008fc600078ec0ff */
[----:B------:R-:W3:Y:S01]  /*9bd40*/  LDL.LU R246, [R1+0x47b8] ;  /* 0x0047b80001f67983 */ /* 0x000ee20000300800 */
[----:B------:R-:W-:-:S04]  /*9bd50*/  LOP3.LUT R29, R8, 0xffff, RZ, 0xc0, !PT ;  /* 0x0000ffff081d7812 */ /* 0x000fc800078ec0ff */
[----:B------:R-:W-:-:S04]  /*9bd60*/  PRMT R28, R30, 0x3340, R29 ;  /* 0x000033401e1c7816 */ /* 0x000fc8000000001d */
[----:B------:R-:W-:-:S05]  /*9bd70*/  PRMT R8, R28, 0x5410, R25 ;  /* 0x000054101c087816 */ /* 0x000fca0000000019 */
[----:B------:R0:W-:Y:S04]  /*9bd80*/  STL [R1+0x5148], R8 ;  /* 0x0051480801007387 */ /* 0x0001e80000100800 */
[----:B0-----:R-:W4:Y:S01]  /*9bd90*/  LDL.LU R8, [R1+0x46b8] ;  /* 0x0046b80001087983 */ /* 0x001f220000300800 */
[----:B------:R-:W-:Y:S02]  /*9bda0*/  SHF.R.U32.HI R112, RZ, 0x8, R176 ;  /* 0x00000008ff707819 */ /* 0x000fe400000116b0 */
[----:B------:R-:W-:Y:S02]  /*9bdb0*/  SHF.R.U32.HI R28, RZ, 0x8, R30 ;  /* 0x00000008ff1c7819 */ /* 0x000fe4000001161e */
[----:B------:R-:W-:Y:S02]  /*9bdc0*/  SHF.R.U32.HI R25, RZ, 0x8, R29 ;  /* 0x00000008ff197819 */ /* 0x000fe4000001161d */
[----:B------:R-:W-:-:S02]  /*9bdd0*/  IADD3 R20, P2, R244, R0, RZ ;  /* 0x00000000f4147210 */ /* 0x000fc40007f5e0ff */
[----:B------:R-:W-:Y:S02]  /*9bde0*/  LOP3.LUT R112, R112, 0xffff, RZ, 0xc0, !PT ;  /* 0x0000ffff70707812 */ /* 0x000fe400078ec0ff */
[----:B------:R-:W-:Y:S02]  /*9bdf0*/  LOP3.LUT R28, R28, 0xffff, RZ, 0xc0, !PT ;  /* 0x0000ffff1c1c7812 */ /* 0x000fe400078ec0ff */
[----:B------:R-:W-:Y:S01]  /*9be00*/  LOP3.LUT R25, R25, 0xffff, RZ, 0xc0, !PT ;  /* 0x0000ffff19197812 */ /* 0x000fe200078ec0ff */
[----:B------:R-:W-:Y:S01]  /*9be10*/  IMAD.X R21, R24, 0x1, R7, P2 ;  /* 0x0000000118157824 */ /* 0x000fe200010e0607 */
[--C-:B------:R-:W-:Y:S02]  /*9be20*/  PRMT R112, R112, 0x3340, R0.reuse ;  /* 0x0000334070707816 */ /* 0x100fe40000000000 */
[----:B------:R-:W-:Y:S02]  /*9be30*/  PRMT R10, R28, 0x3340, R25 ;  /* 0x000033401c0a7816 */ /* 0x000fe40000000019 */
[----:B------:R-:W-:Y:S01]  /*9be40*/  LOP3.LUT R177, R177, 0xffff, RZ, 0xc0, !PT ;  /* 0x0000ffffb1b17812 */ /* 0x000fe200078ec0ff */
[----:B------:R0:W-:Y:S04]  /*9be50*/  STL.64 [R1+0x9a8], R20 ;  /* 0x0009a81401007387 */ /* 0x0001e80000100a00 */
[----:B------:R-:W-:Y:S01]  /*9be60*/  STL [R1+0x54f4], R112 ;  /* 0x0054f47001007387 */ /* 0x000fe20000100800 */
[----:B------:R-:W-:-:S03]  /*9be70*/  PRMT R25, R177, 0x3340, R0 ;  /* 0x00003340b1197816 */ /* 0x000fc60000000000 */
[----:B------:R1:W-:Y:S01]  /*9be80*/  STL [R1+0x4ed0], R10 ;  /* 0x004ed00a01007387 */ /* 0x0003e20000100800 */
[----:B0-----:R-:W-:-:S05]  /*9be90*/  IADD3 R20, P2, R244, R6, RZ ;  /* 0x00000006f4147210 */ /* 0x001fca0007f5e0ff */
[----:B------:R-:W-:Y:S01]  /*9bea0*/  IMAD.X R21, R24, 0x1, R5, P2 ;  /* 0x0000000118157824 */ /* 0x000fe200010e0605 */
[----:B--2---:R-:W-:Y:S02]  /*9beb0*/  LOP3.LUT R30, R248, 0xffff, RZ, 0xc0, !PT ;  /* 0x0000fffff81e7812 */ /* 0x004fe400078ec0ff */
[----:B------:R-:W2:Y:S01]  /*9bec0*/  LDL.LU R248, [R1+0x47b4] ;  /* 0x0047b40001f87983 */ /* 0x000ea20000300800 */
[----:B------:R-:W-:-:S03]  /*9bed0*/  LOP3.LUT R29, R11, 0xffff, RZ, 0xc0, !PT ;  /* 0x0000ffff0b1d7812 */ /* 0x000fc600078ec0ff */
[----:B------:R-:W2:Y:S01]  /*9bee0*/  LDL.LU R11, [R1+0x46b4] ;  /* 0x0046b400010b7983 */ /* 0x000ea20000300800 */
[----:B------:R-:W-:-:S04]  /*9bef0*/  PRMT R28, R30, 0x3340, R29 ;  /* 0x000033401e1c7816 */ /* 0x000fc8000000001d */
[----:B-1----:R-:W-:-:S05]  /*9bf00*/  PRMT R10, R28, 0x5410, R25 ;  /* 0x000054101c0a7816 */ /* 0x002fca0000000019 */
[----:B------:R-:W-:Y:S04]  /*9bf10*/  STL [R1+0x5140], R10 ;  /* 0x0051400a01007387 */ /* 0x000fe80000100800 */
[----:B------:R-:W2:Y:S04]  /*9bf20*/  LDL.LU R242, [R1+0xd00] ;  /* 0x000d000001f27983 */ /* 0x000ea80000300800 */
[----:B------:R0:W-:Y:S01]  /*9bf30*/  STL.64 [R1+0x9a0], R20 ;  /* 0x0009a01401007387 */ /* 0x0001e20000100a00 */
[----:B------:R-:W-:Y:S02]  /*9bf40*/  SHF.R.U32.HI R25, RZ, 0x8, R30 ;  /* 0x00000008ff197819 */ /* 0x000fe4000001161e */
[----:B0-----:R-:W-:-:S05]  /*9bf50*/  IADD3 R20, P2, R244, R4, RZ ;  /* 0x00000004f4147210 */ /* 0x001fca0007f5e0ff */
[----:B------:R-:W-:Y:S01]  /*9bf60*/  IMAD.X R21, R24, 0x1, R3, P2 ;  /* 0x0000000118157824 */ /* 0x000fe200010e0603 */
[----:B------:R-:W-:Y:S02]  /*9bf70*/  SHF.R.U32.HI R24, RZ, 0x8, R29 ;  /* 0x00000008ff187819 */ /* 0x000fe4000001161d */
[----:B------:R-:W-:Y:S02]  /*9bf80*/  LOP3.LUT R25, R25, 0xffff, RZ, 0xc0, !PT ;  /* 0x0000ffff19197812 */ /* 0x000fe400078ec0ff */
[----:B------:R-:W-:-:S04]  /*9bf90*/  LOP3.LUT R24, R24, 0xffff, RZ, 0xc0, !PT ;  /* 0x0000ffff18187812 */ /* 0x000fc800078ec0ff */
[----:B------:R-:W-:Y:S01]  /*9bfa0*/  PRMT R124, R25, 0x3340, R24 ;  /* 0x00003340197c7816 */ /* 0x000fe20000000018 */
[----:B------:R-:W-:Y:S04]  /*9bfb0*/  STL.64 [R1+0x998], R20 ;  /* 0x0009981401007387 */ /* 0x000fe80000100a00 */
[----:B------:R-:W-:Y:S01]  /*9bfc0*/  STL [R1+0x54f8], R124 ;  /* 0x0054f87c01007387 */ /* 0x000fe20000100800 */
[----:B---3--:R-:W-:-:S03]  /*9bfd0*/  LOP3.LUT R29, R246, 0xffff, RZ, 0xc0, !PT ;  /* 0x0000fffff61d7812 */ /* 0x008fc600078ec0ff */
[----:B------:R-:W3:Y:S01]  /*9bfe0*/  LDL.LU R246, [R1+0x4bf0] ;  /* 0x004bf00001f67983 */ /* 0x000ee20000300800 */
[----:B----4-:R-:W-:-:S03]  /*9bff0*/  LOP3.LUT R28, R8, 0xffff, RZ, 0xc0, !PT ;  /* 0x0000ffff081c7812 */ /* 0x010fc600078ec0ff */
[----:B------:R-:W4:Y:S01]  /*9c000*/  LDL.LU R8, [R1+0x4754] ;  /* 0x0047540001087983 */ /* 0x000f220000300800 */
[----:B------:R-:W-:Y:S02]  /*9c010*/  LOP3.LUT R154, R154, 0xffff, RZ, 0xc0, !PT ;  /* 0x0000ffff9a9a7812 */ /* 0x000fe400078ec0ff */
[----:B------:R-:W-:Y:S02]  /*9c020*/  PRMT R25, R29, 0x3340, R28 ;  /* 0x000033401d197816 */ /* 0x000fe4000000001c */
[----:B------:R-:W-:Y:S02]  /*9c030*/  PRMT R24, R154, 0x3340, R0 ;  /* 0x000033409a187816 */ /* 0x000fe40000000000 */
[----:B------:R-:W-:Y:S02]  /*9c040*/  SHF.R.U32.HI R111, RZ, 0x8, R177 ;  /* 0x00000008ff6f7819 */ /* 0x000fe400000116b1 */
[----:B------:R-:W-:Y:S02]  /*9c050*/  PRMT R10, R25, 0x5410, R24 ;  /* 0x00005410190a7816 */ /* 0x000fe40000000018 */
[----:B------:R-:W-:-:S02]  /*9c060*/  SHF.R.U32.HI R25, RZ, 0x8, R29 ;  /* 0x00000008ff197819 */ /* 0x000fc4000001161d */
[----:B------:R-:W-:Y:S02]  /*9c070*/  SHF.R.U32.HI R24, RZ, 0x8, R28 ;  /* 0x00000008ff187819 */ /* 0x000fe4000001161c */
[----:B------:R-:W-:Y:S01]  /*9c080*/  LOP3.LUT R111, R111, 0xffff, RZ, 0xc0, !PT ;  /* 0x0000ffff6f6f7812 */ /* 0x000fe200078ec0ff */
[----:B------:R0:W-:Y:S01]  /*9c090*/  STL [R1+0x5134], R10 ;  /* 0x0051340a01007387 */ /* 0x0001e20000100800 */
[----:B------:R-:W-:Y:S02]  /*9c0a0*/  LOP3.LUT R25, R25, 0xffff, RZ, 0xc0, !PT ;  /* 0x0000ffff19197812 */ /* 0x000fe400078ec0ff */
[----:B------:R-:W-:Y:S02]  /*9c0b0*/  LOP3.LUT R24, R24, 0xffff, RZ, 0xc0, !PT ;  /* 0x0000ffff18187812 */ /* 0x000fe400078ec0ff */
[----:B------:R-:W-:Y:S02]  /*9c0c0*/  PRMT R111, R111, 0x3340, R0 ;  /* 0x000033406f6f7816 */ /* 0x000fe40000000000 */
[----:B------:R-:W-:-:S02]  /*9c0d0*/  PRMT R123, R25, 0x3340, R24 ;  /* 0x00003340197b7816 */ /* 0x000fc40000000018 */
[----:B0-----:R-:W-:Y:S01]  /*9c0e0*/  LOP3.LUT R10, R153, 0xffff, RZ, 0xc0, !PT ;  /* 0x0000ffff990a7812 */ /* 0x001fe200078ec0ff */
[----:B------:R-:W-:Y:S03]  /*9c0f0*/  STL [R1+0x54fc], R111 ;  /* 0x0054fc6f01007387 */ /* 0x000fe60000100800 */
[----:B------:R-:W-:Y:S01]  /*9c100*/  PRMT R24, R10, 0x3340, R0 ;  /* 0x000033400a187816 */ /* 0x000fe20000000000 */
[----:B------:R-:W-:Y:S04]  /*9c110*/  STL [R1+0x5500], R123 ;  /* 0x0055007b01007387 */ /* 0x000fe80000100800 */
[----:B------:R0:W-:Y:S01]  /*9c120*/  STL [R1+0x5184], R10 ;  /* 0x0051840a01007387 */ /* 0x0001e20000100800 */
[----:B------:R-:W-:-:S04]  /*9c130*/  SHF.R.U32.HI R110, RZ, 0x8, R154 ;  /* 0x00000008ff6e7819 */ /* 0x000fc8000001169a */
[----:B------:R-:W-:-:S04]  /*9c140*/  LOP3.LUT R110, R110, 0xffff, RZ, 0xc0, !PT ;  /* 0x0000ffff6e6e7812 */ /* 0x000fc800078ec0ff */
[----:B------:R-:W-:Y:S02]  /*9c150*/  PRMT R110, R110, 0x3340, R0 ;  /* 0x000033406e6e7816 */ /* 0x000fe40000000000 */
[----:B--2---:R-:W-:Y:S02]  /*9c160*/  LOP3.LUT R29, R248, 0xffff, RZ, 0xc0, !PT ;  /* 0x0000fffff81d7812 */ /* 0x004fe400078ec0ff */
[----:B------:R-:W-:-:S04]  /*9c170*/  LOP3.LUT R28, R11, 0xffff, RZ, 0xc0, !PT ;  /* 0x0000ffff0b1c7812 */ /* 0x000fc800078ec0ff */
[----:B------:R-:W-:-:S04]  /*9c180*/  PRMT R25, R29, 0x3340, R28 ;  /* 0x000033401d197816 */ /* 0x000fc8000000001c */
[----:B------:R-:W-:Y:S02]  /*9c190*/  PRMT R12, R25, 0x5410, R24 ;  /* 0x00005410190c7816 */ /* 0x000fe40000000018 */
[----:B------:R-:W-:Y:S02]  /*9c1a0*/  SHF.R.S32.HI R24, RZ, 0x1f, R242 ;  /* 0x0000001fff187819 */ /* 0x000fe400000114f2 */
[----:B0-----:R-:W-:Y:S01]  /*9c1b0*/  IADD3 R10, P2, R242, R2, RZ ;  /* 0x00000002f20a7210 */ /* 0x001fe20007f5e0ff */
[----:B------:R-:W-:Y:S04]  /*9c1c0*/  STL [R1+0x512c], R12 ;  /* 0x00512c0c01007387 */ /* 0x000fe80000100800 */
[----:B------:R-:W-:Y:S01]  /*9c1d0*/  IMAD.X R11, R24, 0x1, R13, P2 ;  /* 0x00000001180b7824 */ /* 0x000fe200010e060d */
[----:B------:R-:W2:Y:S04]  /*9c1e0*/  LDL.LU R248, [R1+0x4c04] ;  /* 0x004c040001f87983 */ /* 0x000ea80000300800 */
[----:B------:R0:W-:Y:S01]  /*9c1f0*/  STL.64 [R1+0x990], R10 ;  /* 0x0009900a01007387 */ /* 0x0001e20000100a00 */
[----:B------:R-:W-:-:S03]  /*9c200*/  SHF.R.U32.HI R29, RZ, 0x8, R29 ;  /* 0x00000008ff1d7819 */ /* 0x000fc6000001161d */
[----:B0-----:R-:W2:Y:S01]  /*9c210*/  LDL.LU R11, [R1+0x4758] ;  /* 0x00475800010b7983 */ /* 0x001ea20000300800 */
[----:B------:R-:W-:Y:S02]  /*9c220*/  SHF.R.U32.HI R25, RZ, 0x8, R28 ;  /* 0x00000008ff197819 */ /* 0x000fe4000001161c */
[----:B------:R-:W-:Y:S02]  /*9c230*/  LOP3.LUT R28, R29, 0xffff, RZ, 0xc0, !PT ;  /* 0x0000ffff1d1c7812 */ /* 0x000fe400078ec0ff */
[----:B------:R-:W-:-:S04]  /*9c240*/  LOP3.LUT R25, R25, 0xffff, RZ, 0xc0, !PT ;  /* 0x0000ffff19197812 */ /* 0x000fc800078ec0ff */
[----:B------:R-:W-:Y:S01]  /*9c250*/  PRMT R222, R28, 0x3340, R25 ;  /* 0x000033401cde7816 */ /* 0x000fe20000000019 */
[----:B------:R-:W-:Y:S04]  /*9c260*/  STL [R1+0x5504], R110 ;  /* 0x0055046e01007387 */ /* 0x000fe80000100800 */
[----:B------:R-:W-:Y:S04]  /*9c270*/  STL [R1+0x5404], R222 ;  /* 0x005404de01007387 */ /* 0x000fe80000100800 */
[----:B------:R-:W2:Y:S01]  /*9c280*/  LDL.LU R244, [R1+0x47c0] ;  /* 0x0047c00001f47983 */ /* 0x000ea20000300800 */
[----:B----4-:R-:W-:-:S03]  /*9c290*/  LOP3.LUT R29, R8, 0xffff, RZ, 0xc0, !PT ;  /* 0x0000ffff081d7812 */ /* 0x010fc600078ec0ff */
[----:B------:R-:W4:Y:S01]  /*9c2a0*/  LDL.LU R8, [R1+0x46c8] ;  /* 0x0046c80001087983 */ /* 0x000f220000300800 */
[----:B---3--:R-:W-:Y:S02]  /*9c2b0*/  LOP3.LUT R30, R246, 0xffff, RZ, 0xc0, !PT ;  /* 0x0000fffff61e7812 */ /* 0x008fe400078ec0ff */
[----:B------:R-:W-:Y:S02]  /*9c2c0*/  LOP3.LUT R180, R180, 0xffff, RZ, 0xc0, !PT ;  /* 0x0000ffffb4b47812 */ /* 0x000fe400078ec0ff */
[----:B------:R-:W-:Y:S02]  /*9c2d0*/  PRMT R28, R30, 0x3340, R29 ;  /* 0x000033401e1c7816 */ /* 0x000fe4000000001d */
[----:B------:R-:W-:Y:S02]  /*9c2e0*/  PRMT R25, R180, 0x3340, R0 ;  /* 0x00003340b4197816 */ /* 0x000fe40000000000 */
[----:B------:R-:W-:Y:S02]  /*9c2f0*/  IADD3 R20, P2, R242, R0, RZ ;  /* 0x00000000f2147210 */ /* 0x000fe40007f5e0ff */
[----:B------:R-:W-:-:S02]  /*9c300*/  PRMT R10, R28, 0x5410, R25 ;  /* 0x000054101c0a7816 */ /* 0x000fc40000000019 */
[----:B------:R-:W-:Y:S02]  /*9c310*/  SHF.R.U32.HI R96, RZ, 0x8, R180 ;  /* 0x00000008ff607819 */ /* 0x000fe400000116b4 */
[----:B------:R-:W-:Y:S02]  /*9c320*/  SHF.R.U32.HI R28, RZ, 0x8, R30 ;  /* 0x00000008ff1c7819 */ /* 0x000fe4000001161e */
[----:B------:R-:W-:Y:S01]  /*9c330*/  SHF.R.U32.HI R25, RZ, 0x8, R29 ;  /* 0x00000008ff197819 */ /* 0x000fe2000001161d */
[----:B------:R-:W-:Y:S01]  /*9c340*/  IMAD.X R21, R24, 0x1, R7, P2 ;  /* 0x0000000118157824 */ /* 0x000fe200010e0607 */
[----:B------:R-:W-:Y:S02]  /*9c350*/  LOP3.LUT R96, R96, 0xffff, RZ, 0xc0, !PT ;  /* 0x0000ffff60607812 */ /* 0x000fe400078ec0ff */
[----:B------:R-:W-:Y:S02]  /*9c360*/  LOP3.LUT R28, R28, 0xffff, RZ, 0xc0, !PT ;  /* 0x0000ffff1c1c7812 */ /* 0x000fe400078ec0ff */
[----:B------:R-:W-:Y:S01]  /*9c370*/  LOP3.LUT R25, R25, 0xffff, RZ, 0xc0, !PT ;  /* 0x0000ffff19197812 */ /* 0x000fe200078ec0ff */
[----:B------:R0:W-:Y:S01]  /*9c380*/  STL [R1+0x511c], R10 ;  /* 0x00511c0a01007387 */ /* 0x0001e20000100800 */
[----:B------:R-:W-:-:S02]  /*9c390*/  LOP3.LUT R179, R179, 0xffff, RZ, 0xc0, !PT ;  /* 0x0000ffffb3b37812 */ /* 0x000fc400078ec0ff */
[--C-:B------:R-:W-:Y:S01]  /*9c3a0*/  PRMT R96, R96, 0x3340, R0.reuse ;  /* 0x0000334060607816 */ /* 0x100fe20000000000 */
[----:B------:R1:W-:Y:S01]  /*9c3b0*/  STL.64 [R1+0x988], R20 ;  /* 0x0009881401007387 */ /* 0x0003e20000100a00 */
[----:B0-----:R-:W-:Y:S02]  /*9c3c0*/  PRMT R10, R28, 0x3340, R25 ;  /* 0x000033401c0a7816 */ /* 0x001fe40000000019 */
[----:B------:R-:W-:Y:S01]  /*9c3d0*/  PRMT R25, R179, 0x3340, R0 ;  /* 0x00003340b3197816 */ /* 0x000fe20000000000 */
[----:B------:R-:W-:Y:S01]  /*9c3e0*/  STL [R1+0x5508], R96 ;  /* 0x0055086001007387 */ /* 0x000fe20000100800 */
[----:B-1----:R-:W-:-:S03]  /*9c3f0*/  IADD3 R20, P2, R242, R6, RZ ;  /* 0x00000006f2147210 */ /* 0x002fc60007f5e0ff */
[----:B------:R0:W-:Y:S02]  /*9c400*/  STL [R1+0x4bf0], R10 ;  /* 0x004bf00a01007387 */ /* 0x0001e40000100800 */
[----:B------:R-:W-:Y:S02]  /*9c410*/  IMAD.X R21, R24, 0x1, R5, P2 ;  /* 0x0000000118157824 */ /* 0x000fe400010e0605 */
[----:B------:R-:W3:Y:S01]  /*9c420*/  LDL.LU R246, [R1+0x47bc] ;  /* 0x0047bc0001f67983 */ /* 0x000ee20000300800 */
[----:B--2---:R-:W-:-:S03]  /*9c430*/  LOP3.LUT R30, R248, 0xffff, RZ, 0xc0, !PT ;  /* 0x0000fffff81e7812 */ /* 0x004fc600078ec0ff */
[----:B------:R-:W2:Y:S01]  /*9c440*/  LDL.LU R248, [R1+0x46c4] ;  /* 0x0046c40001f87983 */ /* 0x000ea20000300800 */
[----:B------:R-:W-:-:S03]  /*9c450*/  LOP3.LUT R29, R11, 0xffff, RZ, 0xc0, !PT ;  /* 0x0000ffff0b1d7812 */ /* 0x000fc600078ec0ff */
[----:B------:R-:W2:Y:S01]  /*9c460*/  LDL.LU R11, [R1+0xcfc] ;  /* 0x000cfc00010b7983 */ /* 0x000ea20000300800 */
[----:B------:R-:W-:-:S04]  /*9c470*/  PRMT R28, R30, 0x3340, R29 ;  /* 0x000033401e1c7816 */ /* 0x000fc8000000001d */
[----:B0-----:R-:W-:-:S05]  /*9c480*/  PRMT R10, R28, 0x5410, R25 ;  /* 0x000054101c0a7816 */ /* 0x001fca0000000019 */
[----:B------:R-:W-:Y:S04]  /*9c490*/  STL [R1+0x5118], R10 ;  /* 0x0051180a01007387 */ /* 0x000fe80000100800 */
[----:B------:R0:W-:Y:S02]  /*9c4a0*/  STL.64 [R1+0x980], R20 ;  /* 0x0009801401007387 */ /* 0x0001e40000100a00 */
[----:B0-----:R-:W-:-:S05]  /*9c4b0*/  IADD3 R20, P2, R242, R4, RZ ;  /* 0x00000004f2147210 */ /* 0x001fca0007f5e0ff */
[----:B------:R-:W-:Y:S01]  /*9c4c0*/  IMAD.X R21, R24, 0x1, R3, P2 ;  /* 0x0000000118157824 */ /* 0x000fe200010e0603 */
[----:B------:R-:W-:Y:S02]  /*9c4d0*/  SHF.R.U32.HI R24, RZ, 0x8, R29 ;  /* 0x00000008ff187819 */ /* 0x000fe4000001161d */
[----:B------:R-:W-:Y:S02]  /*9c4e0*/  LOP3.LUT R29, R244, 0xffff, RZ, 0xc0, !PT ;  /* 0x0000fffff41d7812 */ /* 0x000fe400078ec0ff */
[----:B------:R-:W-:Y:S04]  /*9c4f0*/  STL.64 [R1+0x978], R20 ;  /* 0x0009781401007387 */ /* 0x000fe80000100a00 */
[----:B------:R-:W2:Y:S01]  /*9c500*/  LDL.LU R244, [R1+0x4c44] ;  /* 0x004c440001f47983 */ /* 0x000ea20000300800 */
[----:B----4-:R-:W-:-:S03]  /*9c510*/  LOP3.LUT R28, R8, 0xffff, RZ, 0xc0, !PT ;  /* 0x0000ffff081c7812 */ /* 0x010fc600078ec0ff */
[----:B------:R-:W4:Y:S01]  /*9c520*/  LDL.LU R8, [R1+0x4764] ;  /* 0x0047640001087983 */ /* 0x000f220000300800 */
[----:B------:R-:W-:Y:S02]  /*9c530*/  SHF.R.U32.HI R25, RZ, 0x8, R30 ;  /* 0x00000008ff197819 */ /* 0x000fe4000001161e */
[----:B------:R-:W-:Y:S02]  /*9c540*/  LOP3.LUT R24, R24, 0xffff, RZ, 0xc0, !PT ;  /* 0x0000ffff18187812 */ /* 0x000fe400078ec0ff */
[----:B------:R-:W-:Y:S02]  /*9c550*/  LOP3.LUT R25, R25, 0xffff, RZ, 0xc0, !PT ;  /* 0x0000ffff19197812 */ /* 0x000fe400078ec0ff */
[----:B------:R-:W-:Y:S02]  /*9c560*/  LOP3.LUT R156, R156, 0xffff, RZ, 0xc0, !PT ;  /* 0x0000ffff9c9c7812 */ /* 0x000fe400078ec0ff */
[----:B------:R-:W-:Y:S02]  /*9c570*/  PRMT R121, R25, 0x3340, R24 ;  /* 0x0000334019797816 */ /* 0x000fe40000000018 */
[----:B------:R-:W-:-:S02]  /*9c580*/  PRMT R24, R156, 0x3340, R0 ;  /* 0x000033409c187816 */ /* 0x000fc40000000000 */
[----:B------:R-:W-:-:S04]  /*9c590*/  PRMT R25, R29, 0x3340, R28 ;  /* 0x000033401d197816 */ /* 0x000fc8000000001c */
[----:B------:R-:W-:Y:S02]  /*9c5a0*/  PRMT R10, R25, 0x5410, R24 ;  /* 0x00005410190a7816 */ /* 0x000fe40000000018 */
[----:B------:R-:W-:Y:S02]  /*9c5b0*/  SHF.R.U32.HI R25, RZ, 0x8, R29 ;  /* 0x00000008ff197819 */ /* 0x000fe4000001161d */
[----:B------:R-:W-:Y:S02]  /*9c5c0*/  SHF.R.U32.HI R24, RZ, 0x8, R28 ;  /* 0x00000008ff187819 */ /* 0x000fe4000001161c */
[----:B------:R-:W-:Y:S02]  /*9c5d0*/  LOP3.LUT R25, R25, 0xffff, RZ, 0xc0, !PT ;  /* 0x0000ffff19197812 */ /* 0x000fe400078ec0ff */
[----:B------:R-:W-:Y:S01]  /*9c5e0*/  LOP3.LUT R24, R24, 0xffff, RZ, 0xc0, !PT ;  /* 0x0000ffff18187812 */ /* 0x000fe200078ec0ff */
[----:B------:R0:W-:Y:S03]  /*9c5f0*/  STL [R1+0x5114], R10 ;  /* 0x0051140a01007387 */ /* 0x0001e60000100800 */
[----:B------:R-:W-:-:S02]  /*9c600*/  PRMT R12, R25, 0x3340, R24 ;  /* 0x00003340190c7816 */ /* 0x000fc40000000018 */
[----:B0-----:R-:W-:-:S03]  /*9c610*/  LOP3.LUT R10, R155, 0xffff, RZ, 0xc0, !PT ;  /* 0x0000ffff9b0a7812 */ /* 0x001fc600078ec0ff */
[----:B------:R-:W-:Y:S04]  /*9c620*/  STL [R1+0x4bc0], R12 ;  /* 0x004bc00c01007387 */ /* 0x000fe80000100800 */
[----:B------:R0:W-:Y:S01]  /*9c630*/  STL [R1+0x5180], R10 ;  /* 0x0051800a01007387 */ /* 0x0001e20000100800 */
[----:B---3--:R-:W-:-:S03]  /*9c640*/  LOP3.LUT R29, R246, 0xffff, RZ, 0xc0, !PT ;  /* 0x0000fffff61d7812 */ /* 0x008fc600078ec0ff */
[----:B------:R-:W3:Y:S01]  /*9c650*/  LDL.LU R246, [R1+0x4c60] ;  /* 0x004c600001f67983 */ /* 0x000ee20000300800 */
[----:B------:R-:W-:Y:S02]  /*9c660*/  PRMT R24, R10, 0x3340, R0 ;  /* 0x000033400a187816 */ /* 0x000fe40000000000 */
[----:B------:R-:W-:Y:S02]  /*9c670*/  LOP3.LUT R182, R182, 0xffff, RZ, 0xc0, !PT ;  /* 0x0000ffffb6b67812 */ /* 0x000fe400078ec0ff */
[----:B--2---:R-:W-:Y:S02]  /*9c680*/  LOP3.LUT R28, R248, 0xffff, RZ, 0xc0, !PT ;  /* 0x0000fffff81c7812 */ /* 0x004fe400078ec0ff */
[----:B------:R-:W2:Y:S02]  /*9c690*/  LDL.LU R248, [R1+0x4768] ;  /* 0x0047680001f87983 */ /* 0x000ea40000300800 */
[----:B------:R-:W-:Y:S02]  /*9c6a0*/  PRMT R25, R29, 0x3340, R28 ;  /* 0x000033401d197816 */ /* 0x000fe4000000001c */
[----:B------:R-:W-:-:S02]  /*9c6b0*/  SHF.R.U32.HI R29, RZ, 0x8, R29 ;  /* 0x00000008ff1d7819 */ /* 0x000fc4000001161d */
[----:B0-----:R-:W-:Y:S02]  /*9c6c0*/  PRMT R10, R25, 0x5410, R24 ;  /* 0x00005410190a7816 */ /* 0x001fe40000000018 */
[----:B------:R-:W-:Y:S02]  /*9c6d0*/  SHF.R.U32.HI R25, RZ, 0x8, R28 ;  /* 0x00000008ff197819 */ /* 0x000fe4000001161c */
[----:B------:R-:W-:Y:S02]  /*9c6e0*/  LOP3.LUT R28, R29, 0xffff, RZ, 0xc0, !PT ;  /* 0x0000ffff1d1c7812 */ /* 0x000fe400078ec0ff */
[----:B------:R-:W-:Y:S02]  /*9c6f0*/  LOP3.LUT R25, R25, 0xffff, RZ, 0xc0, !PT ;  /* 0x0000ffff19197812 */ /* 0x000fe400078ec0ff */
[----:B------:R-:W-:Y:S02]  /*9c700*/  SHF.R.S32.HI R24, RZ, 0x1f, R11 ;  /* 0x0000001fff187819 */ /* 0x000fe4000001140b */
[----:B------:R-:W-:Y:S01]  /*9c710*/  IADD3 R20, P2, R11, R2, RZ ;  /* 0x000000020b147210 */ /* 0x000fe20007f5e0ff */
[----:B------:R0:W-:Y:S04]  /*9c720*/  STL [R1+0x5108], R10 ;  /* 0x0051080a01007387 */ /* 0x0001e80000100800 */
[----:B------:R-:W-:Y:S01]  /*9c730*/  IMAD.X R21, R24, 0x1, R13, P2 ;  /* 0x0000000118157824 */ /* 0x000fe200010e060d */
[----:B0-----:R-:W-:-:S02]  /*9c740*/  PRMT R10, R28, 0x3340, R25 ;  /* 0x000033401c0a7816 */ /* 0x001fc40000000019 */
[----:B------:R-:W-:Y:S02]  /*9c750*/  PRMT R25, R182, 0x3340, R0 ;  /* 0x00003340b6197816 */ /* 0x000fe40000000000 */
[----:B------:R-:W-:Y:S04]  /*9c760*/  STL.64 [R1+0x970], R20 ;  /* 0x0009701401007387 */ /* 0x000fe80000100a00 */
[----:B------:R-:W-:Y:S01]  /*9c770*/  STL [R1+0x4f30], R10 ;  /* 0x004f300a01007387 */ /* 0x000fe20000100800 */
[----:B------:R-:W-:-:S03]  /*9c780*/  LOP3.LUT R30, R244, 0xffff, RZ, 0xc0, !PT ;  /* 0x0000fffff41e7812 */ /* 0x000fc600078ec0ff */
[----:B------:R-:W2:Y:S01]  /*9c790*/  LDL.LU R244, [R1+0x47c4] ;  /* 0x0047c40001f47983 */ /* 0x000ea20000300800 */
[----:B----4-:R-:W-:-:S04]  /*9c7a0*/  LOP3.LUT R29, R8, 0xffff, RZ, 0xc0, !PT ;  /* 0x0000ffff081d7812 */ /* 0x010fc800078ec0ff */
[----:B------:R-:W-:-:S04]  /*9c7b0*/  PRMT R28, R30, 0x3340, R29 ;  /* 0x000033401e1c7816 */ /* 0x000fc8000000001d */
[----:B------:R-:W-:-:S05]  /*9c7c0*/  PRMT R8, R28, 0x5410, R25 ;  /* 0x000054101c087816 */ /* 0x000fca0000000019 */
[----:B------:R0:W-:Y:S04]  /*9c7d0*/  STL [R1+0x500c], R8 ;  /* 0x00500c0801007387 */ /* 0x0001e80000100800 */
[----:B0-----:R-:W4:Y:S01]  /*9c7e0*/  LDL.LU R8, [R1+0x46d8] ;  /* 0x0046d80001087983 */ /* 0x001f220000300800 */
[----:B------:R-:W-:Y:S02]  /*9c7f0*/  SHF.R.U32.HI R28, RZ, 0x8, R30 ;  /* 0x00000008ff1c7819 */ /* 0x000fe4000001161e */
[----:B------:R-:W-:Y:S02]  /*9c800*/  SHF.R.U32.HI R25, RZ, 0x8, R29 ;  /* 0x00000008ff197819 */ /* 0x000fe4000001161d */
[----:B------:R-:W-:Y:S02]  /*9c810*/  IADD3 R20, P2, R11, R0, RZ ;  /* 0x000000000b147210 */ /* 0x000fe40007f5e0ff */
[----:B------:R-:W-:-:S02]  /*9c820*/  LOP3.LUT R28, R28, 0xffff, RZ, 0xc0, !PT ;  /* 0x0000ffff1c1c7812 */ /* 0x000fc400078ec0ff */
[----:B------:R-:W-:Y:S01]  /*9c830*/  LOP3.LUT R25, R25, 0xffff, RZ, 0xc0, !PT ;  /* 0x0000ffff19197812 */ /* 0x000fe200078ec0ff */
[----:B------:R-:W-:Y:S01]  /*9c840*/  IMAD.X R21, R24, 0x1, R7, P2 ;  /* 0x0000000118157824 */ /* 0x000fe200010e0607 */
[----:B------:R-:W-:Y:S02]  /*9c850*/  LOP3.LUT R181, R181, 0xffff, RZ, 0xc0, !PT ;  /* 0x0000ffffb5b57812 */ /* 0x000fe400078ec0ff */
[----:B------:R-:W-:Y:S02]  /*9c860*/  PRMT R120, R28, 0x3340, R25 ;  /* 0x000033401c787816 */ /* 0x000fe40000000019 */
[----:B------:R-:W-:Y:S01]  /*9c870*/  PRMT R25, R181, 0x3340, R0 ;  /* 0x00003340b5197816 */ /* 0x000fe20000000000 */
[----:B------:R0:W-:Y:S04]  /*9c880*/  STL.64 [R1+0x968], R20 ;  /* 0x0009681401007387 */ /* 0x0001e80000100a00 */
[----:B------:R-:W4:Y:S01]  /*9c890*/  LDL.LU R240, [R1+0x47c8] ;  /* 0x0047c80001f07983 */ /* 0x000f220000300800 */
[----:B---3--:R-:W-:-:S03]  /*9c8a0*/  LOP3.LUT R30, R246, 0xffff, RZ, 0xc0, !PT ;  /* 0x0000fffff61e7812 */ /* 0x008fc600078ec0ff */
[----:B------:R-:W3:Y:S01]  /*9c8b0*/  LDL.LU R242, [R1+0x46d4] ;  /* 0x0046d40001f27983 */ /* 0x000ee20000300800 */
[----:B0-----:R-:W-:-:S05]  /*9c8c0*/  IADD3 R20, P2, R11, R6, RZ ;  /* 0x000000060b147210 */ /* 0x001fca0007f5e0ff */
[----:B------:R-:W-:Y:S01]  /*9c8d0*/  IMAD.X R21, R24, 0x1, R5, P2 ;  /* 0x0000000118157824 */ /* 0x000fe200010e0605 */
[----:B--2---:R-:W-:-:S04]  /*9c8e0*/  LOP3.LUT R29, R248, 0xffff, RZ, 0xc0, !PT ;  /* 0x0000fffff81d7812 */ /* 0x004fc800078ec0ff */
[----:B------:R-:W-:-:S04]  /*9c8f0*/  PRMT R28, R30, 0x3340, R29 ;  /* 0x000033401e1c7816 */ /* 0x000fc8000000001d */
[----:B------:R-:W-:-:S05]  /*9c900*/  PRMT R10, R28, 0x5410, R25 ;  /* 0x000054101c0a7816 */ /* 0x000fca0000000019 */
[----:B------:R0:W-:Y:S04]  /*9c910*/  STL [R1+0x5004], R10 ;  /* 0x0050040a01007387 */ /* 0x0001e80000100800 */
[----:B------:R-:W2:Y:S01]  /*9c920*/  LDL.LU R246, [R1+0x4c9c] ;  /* 0x004c9c0001f67983 */ /* 0x000ea20000300800 */
[----:B0-----:R-:W-:-:S03]  /*9c930*/  IADD3 R10, P2, R11, R4, RZ ;  /* 0x000000040b0a7210 */ /* 0x001fc60007f5e0ff */
[----:B------:R-:W-:Y:S02]  /*9c940*/  STL.64 [R1+0x960], R20 ;  /* 0x0009601401007387 */ /* 0x000fe40000100a00 */
[----:B------:R-:W-:Y:S02]  /*9c950*/  IMAD.X R11, R24, 0x1, R3, P2 ;  /* 0x00000001180b7824 */ /* 0x000fe400010e0603 */
[----:B------:R-:W2:Y:S04]  /*9c960*/  LDL.LU R248, [R1+0x4770] ;  /* 0x0047700001f87983 */ /* 0x000ea80000300800 */
[----:B------:R0:W-:Y:S04]  /*9c970*/  STL.64 [R1+0x958], R10 ;  /* 0x0009580a01007387 */ /* 0x0001e80000100a00 */
[----:B0-----:R-:W2:Y:S01]  /*9c980*/  LDL.LU R11, [R1+0x4ca0] ;  /* 0x004ca000010b7983 */ /* 0x001ea20000300800 */
[----:B----4-:R-:W-:-:S03]  /*9c990*/  LOP3.LUT R28, R8, 0xffff, RZ, 0xc0, !PT ;  /* 0x0000ffff081c7812 */ /* 0x010fc600078ec0ff */
[----:B------:R-:W4:Y:S01]  /*9c9a0*/  LDL.LU R8, [R1+0x476c] ;  /* 0x00476c0001087983 */ /* 0x000f220000300800 */
[----:B------:R-:W-:Y:S02]  /*9c9b0*/  SHF.R.U32.HI R25, RZ, 0x8, R30 ;  /* 0x00000008ff197819 */ /* 0x000fe4000001161e */
[----:B------:R-:W-:Y:S02]  /*9c9c0*/  SHF.R.U32.HI R24, RZ, 0x8, R29 ;  /* 0x00000008ff187819 */ /* 0x000fe4000001161d */
[----:B------:R-:W-:Y:S02]  /*9c9d0*/  LOP3.LUT R25, R25, 0xffff, RZ, 0xc0, !PT ;  /* 0x0000ffff19197812 */ /* 0x000fe400078ec0ff */
[----:B------:R-:W-:Y:S02]  /*9c9e0*/  LOP3.LUT R24, R24, 0xffff, RZ, 0xc0, !PT ;  /* 0x0000ffff18187812 */ /* 0x000fe400078ec0ff */
[----:B------:R-:W-:Y:S02]  /*9c9f0*/  LOP3.LUT R29, R244, 0xffff, RZ, 0xc0, !PT ;  /* 0x0000fffff41d7812 */ /* 0x000fe400078ec0ff */
[----:B------:R-:W-:Y:S01]  /*9ca00*/  LOP3.LUT R157, R157, 0xffff, RZ, 0xc0, !PT ;  /* 0x0000ffff9d9d7812 */ /* 0x000fe200078ec0ff */
[----:B------:R-:W4:Y:S01]  /*9ca10*/  LDL.LU R244, [R1+0xcf8] ;  /* 0x000cf80001f47983 */ /* 0x000f220000300800 */
[----:B------:R-:W-:-:S02]  /*9ca20*/  PRMT R118, R25, 0x3340, R24 ;  /* 0x0000334019767816 */ /* 0x000fc40000000018 */
[----:B------:R-:W-:Y:S02]  /*9ca30*/  PRMT R24, R157, 0x3340, R0 ;  /* 0x000033409d187816 */ /* 0x000fe40000000000 */
[----:B------:R-:W-:-:S04]  /*9ca40*/  PRMT R25, R29, 0x3340, R28 ;  /* 0x000033401d197816 */ /* 0x000fc8000000001c */
[----:B------:R-:W-:Y:S02]  /*9ca50*/  PRMT R10, R25, 0x5410, R24 ;  /* 0x00005410190a7816 */ /* 0x000fe40000000018 */
[----:B------:R-:W-:Y:S02]  /*9ca60*/  SHF.R.U32.HI R25, RZ, 0x8, R29 ;  /* 0x00000008ff197819 */ /* 0x000fe4000001161d */
[----:B------:R-:W-:Y:S02]  /*9ca70*/  SHF.R.U32.HI R24, RZ, 0x8, R28 ;  /* 0x00000008ff187819 */ /* 0x000fe4000001161c */
[----:B------:R-:W-:Y:S02]  /*9ca80*/  LOP3.LUT R25, R25, 0xffff, RZ, 0xc0, !PT ;  /* 0x0000ffff19197812 */ /* 0x000fe400078ec0ff */
[----:B------:R-:W-:Y:S02]  /*9ca90*/  LOP3.LUT R24, R24, 0xffff, RZ, 0xc0, !PT ;  /* 0x0000ffff18187812 */ /* 0x000fe400078ec0ff */
[----:B------:R-:W-:-:S02]  /*9caa0*/  LOP3.LUT R112, R240, 0xffff, RZ, 0xc0, !PT ;  /* 0x0000fffff0707812 */ /* 0x000fc400078ec0ff */
[----:B---3--:R-:W-:Y:S02]  /*9cab0*/  LOP3.LUT R124, R242, 0xffff, RZ, 0xc0, !PT ;  /* 0x0000fffff27c7812 */ /* 0x008fe400078ec0ff */
[----:B------:R-:W-:Y:S02]  /*9cac0*/  PRMT R117, R25, 0x3340, R24 ;  /* 0x0000334019757816 */ /* 0x000fe40000000018 */
[----:B------:R-:W-:Y:S02]  /*9cad0*/  SHF.R.U32.HI R25, RZ, 0x8, R112 ;  /* 0x00000008ff197819 */ /* 0x000fe40000011670 */
[----:B------:R-:W-:Y:S02]  /*9cae0*/  SHF.R.U32.HI R24, RZ, 0x8, R124 ;  /* 0x00000008ff187819 */ /* 0x000fe4000001167c */
[----:B------:R-:W-:Y:S02]  /*9caf0*/  LOP3.LUT R25, R25, 0xffff, RZ, 0xc0, !PT ;  /* 0x0000ffff19197812 */ /* 0x000fe400078ec0ff */
[----:B------:R-:W-:Y:S01]  /*9cb00*/  LOP3.LUT R24, R24, 0xffff, RZ, 0xc0, !PT ;  /* 0x0000ffff18187812 */ /* 0x000fe200078ec0ff */
[----:B------:R0:W-:Y:S03]  /*9cb10*/  STL [R1+0x50f0], R10 ;  /* 0x0050f00a01007387 */ /* 0x0001e60000100800 */
[----:B0-----:R-:W-:-:S05]  /*9cb20*/  PRMT R10, R25, 0x3340, R24 ;  /* 0x00003340190a7816 */ /* 0x001fca0000000018 */
[----:B------:R0:W-:Y:S01]  /*9cb30*/  STL [R1+0x4c44], R10 ;  /* 0x004c440a01007387 */ /* 0x0001e20000100800 */
[----:B--2---:R-:W-:-:S03]  /*9cb40*/  LOP3.LUT R29, R248, 0xffff, RZ, 0xc0, !PT ;  /* 0x0000fffff81d7812 */ /* 0x004fc600078ec0ff */
[----:B------:R-:W2:Y:S01]  /*9cb50*/  LDL.LU R248, [R1+0x47cc] ;  /* 0x0047cc0001f87983 */ /* 0x000ea20000300800 */
[----:B----4-:R-:W-:-:S03]  /*9cb60*/  LOP3.LUT R28, R8, 0xffff, RZ, 0xc0, !PT ;  /* 0x0000ffff081c7812 */ /* 0x010fc600078ec0ff */
[----:B------:R-:W3:Y:S01]  /*9cb70*/  LDL.LU R8, [R1+0x46dc] ;  /* 0x0046dc0001087983 */ /* 0x000ee20000300800 */
[----:B------:R-:W-:Y:S02]  /*9cb80*/  LOP3.LUT R34, R246, 0xffff, RZ, 0xc0, !PT ;  /* 0x0000fffff6227812 */ /* 0x000fe400078ec0ff */
[----:B------:R-:W-:Y:S02]  /*9cb90*/  LOP3.LUT R186, R186, 0xffff, RZ, 0xc0, !PT ;  /* 0x0000ffffbaba7812 */ /* 0x000fe400078ec0ff */
[----:B------:R-:W-:Y:S02]  /*9cba0*/  PRMT R25, R34, 0x3340, R29 ;  /* 0x0000334022197816 */ /* 0x000fe4000000001d */
[----:B------:R-:W-:Y:S02]  /*9cbb0*/  PRMT R24, R186, 0x3340, R0 ;  /* 0x00003340ba187816 */ /* 0x000fe40000000000 */
[----:B------:R-:W-:Y:S02]  /*9cbc0*/  LOP3.LUT R30, R11, 0xffff, RZ, 0xc0, !PT ;  /* 0x0000ffff0b1e7812 */ /* 0x000fe400078ec0ff */
[----:B------:R-:W-:-:S02]  /*9cbd0*/  LOP3.LUT R183, R183, 0xffff, RZ, 0xc0, !PT ;  /* 0x0000ffffb7b77812 */ /* 0x000fc400078ec0ff */
[----:B0-----:R-:W-:Y:S02]  /*9cbe0*/  PRMT R10, R25, 0x5410, R24 ;  /* 0x00005410190a7816 */ /* 0x001fe40000000018 */
[----:B------:R-:W-:Y:S02]  /*9cbf0*/  PRMT R24, R183, 0x3340, R0 ;  /* 0x00003340b7187816 */ /* 0x000fe40000000000 */
[----:B------:R-:W-:Y:S01]  /*9cc00*/  PRMT R25, R30, 0x3340, R28 ;  /* 0x000033401e197816 */ /* 0x000fe2000000001c */
[----:B------:R0:W-:Y:S03]  /*9cc10*/  STL [R1+0x4ff4], R10 ;  /* 0x004ff40a01007387 */ /* 0x0001e60000100800 */
[----:B------:R-:W-:Y:S02]  /*9cc20*/  PRMT R20, R25, 0x5410, R24 ;  /* 0x0000541019147816 */ /* 0x000fe40000000018 */
[----:B------:R-:W-:-:S02]  /*9cc30*/  SHF.R.S32.HI R24, RZ, 0x1f, R244 ;  /* 0x0000001fff187819 */ /* 0x000fc400000114f4 */
[----:B0-----:R-:W-:Y:S01]  /*9cc40*/  IADD3 R10, P2, R244, R2, RZ ;  /* 0x00000002f40a7210 */ /* 0x001fe20007f5e0ff */
[----:B------:R-:W-:Y:S04]  /*9cc50*/  STL [R1+0x530c], R20 ;  /* 0x00530c1401007387 */ /* 0x000fe80000100800 */
[----:B------:R-:W-:Y:S01]  /*9cc60*/  IMAD.X R11, R24, 0x1, R13, P2 ;  /* 0x00000001180b7824 */ /* 0x000fe200010e060d */
[----:B------:R-:W4:Y:S01]  /*9cc70*/  LDL.LU R246, [R1+0x47d0] ;  /* 0x0047d00001f67983 */ /* 0x000f220000300800 */
[----:B------:R-:W-:-:S03]  /*9cc80*/  SHF.R.U32.HI R37, RZ, 0x8, R34 ;  /* 0x00000008ff257819 */ /* 0x000fc60000011622 */
[----:B------:R0:W-:Y:S01]  /*9cc90*/  STL.64 [R1+0x948], R10 ;  /* 0x0009480a01007387 */ /* 0x0001e20000100a00 */
[----:B------:R-:W-:Y:S02]  /*9cca0*/  SHF.R.U32.HI R34, RZ, 0x8, R29 ;  /* 0x00000008ff227819 */ /* 0x000fe4000001161d */
[----:B------:R-:W-:Y:S02]  /*9ccb0*/  SHF.R.U32.HI R30, RZ, 0x8, R30 ;  /* 0x00000008ff1e7819 */ /* 0x000fe4000001161e */
[----:B------:R-:W-:Y:S01]  /*9ccc0*/  SHF.R.U32.HI R25, RZ, 0x8, R28 ;  /* 0x00000008ff197819 */ /* 0x000fe2000001161c */
[----:B0-----:R-:W4:Y:S01]  /*9ccd0*/  LDL.LU R11, [R1+0x46e4] ;  /* 0x0046e400010b7983 */ /* 0x001f220000300800 */
[----:B------:R-:W-:Y:S02]  /*9cce0*/  LOP3.LUT R29, R37, 0xffff, RZ, 0xc0, !PT ;  /* 0x0000ffff251d7812 */ /* 0x000fe400078ec0ff */
[----:B------:R-:W-:Y:S02]  /*9ccf0*/  LOP3.LUT R28, R34, 0xffff, RZ, 0xc0, !PT ;  /* 0x0000ffff221c7812 */ /* 0x000fe400078ec0ff */
[----:B------:R-:W-:-:S02]  /*9cd00*/  LOP3.LUT R30, R30, 0xffff, RZ, 0xc0, !PT ;  /* 0x0000ffff1e1e7812 */ /* 0x000fc400078ec0ff */
[----:B------:R-:W-:Y:S02]  /*9cd10*/  LOP3.LUT R25, R25, 0xffff, RZ, 0xc0, !PT ;  /* 0x0000ffff19197812 */ /* 0x000fe400078ec0ff */
[----:B------:R-:W-:Y:S02]  /*9cd20*/  IADD3 R20, P2, R244, R0, RZ ;  /* 0x00000000f4147210 */ /* 0x000fe40007f5e0ff */
[----:B------:R-:W-:Y:S02]  /*9cd30*/  PRMT R12, R29, 0x3340, R28 ;  /* 0x000033401d0c7816 */ /* 0x000fe4000000001c */
[----:B------:R-:W-:Y:S01]  /*9cd40*/  PRMT R10, R30, 0x3340, R25 ;  /* 0x000033401e0a7816 */ /* 0x000fe20000000019 */
[----:B------:R-:W-:Y:S02]  /*9cd50*/  IMAD.X R21, R24, 0x1, R7, P2 ;  /* 0x0000000118157824 */ /* 0x000fe400010e0607 */
[----:B------:R-:W-:Y:S04]  /*9cd60*/  STL [R1+0x4bb0], R12 ;  /* 0x004bb00c01007387 */ /* 0x000fe80000100800 */
[----:B------:R-:W-:Y:S04]  /*9cd70*/  STL [R1+0x47c8], R10 ;  /* 0x0047c80a01007387 */ /* 0x000fe80000100800 */
[----:B------:R0:W-:Y:S01]  /*9cd80*/  STL.64 [R1+0x950], R20 ;  /* 0x0009501401007387 */ /* 0x0001e20000100a00 */
[----:B--2---:R-:W-:-:S03]  /*9cd90*/  LOP3.LUT R30, R248, 0xffff, RZ, 0xc0, !PT ;  /* 0x0000fffff81e7812 */ /* 0x004fc600078ec0ff */
[----:B------:R-:W2:Y:S01]  /*9cda0*/  LDL.LU R248, [R1+0x4cdc] ;  /* 0x004cdc0001f87983 */ /* 0x000ea20000300800 */
[----:B---3--:R-:W-:-:S03]  /*9cdb0*/  LOP3.LUT R29, R8, 0xffff, RZ, 0xc0, !PT ;  /* 0x0000ffff081d7812 */ /* 0x008fc600078ec0ff */
[----:B------:R-:W3:Y:S01]  /*9cdc0*/  LDL.LU R8, [R1+0x4778] ;  /* 0x0047780001087983 */ /* 0x000ee20000300800 */
[----:B------:R-:W-:Y:S02]  /*9cdd0*/  LOP3.LUT R158, R158, 0xffff, RZ, 0xc0, !PT ;  /* 0x0000ffff9e9e7812 */ /* 0x000fe400078ec0ff */
[----:B------:R-:W-:Y:S02]  /*9cde0*/  PRMT R28, R30, 0x3340, R29 ;  /* 0x000033401e1c7816 */ /* 0x000fe4000000001d */
[----:B------:R-:W-:Y:S02]  /*9cdf0*/  PRMT R25, R158, 0x3340, R0 ;  /* 0x000033409e197816 */ /* 0x000fe40000000000 */
[----:B0-----:R-:W-:Y:S02]  /*9ce00*/  IADD3 R20, P2, R244, R6, RZ ;  /* 0x00000006f4147210 */ /* 0x001fe40007f5e0ff */
[----:B------:R-:W-:-:S03]  /*9ce10*/  PRMT R249, R28, 0x5410, R25 ;  /* 0x000054101cf97816 */ /* 0x000fc60000000019 */
[----:B------:R-:W-:Y:S02]  /*9ce20*/  IMAD.X R21, R24, 0x1, R5, P2 ;  /* 0x0000000118157824 */ /* 0x000fe400010e0605 */
[----:B------:R-:W-:Y:S04]  /*9ce30*/  STL [R1+0x5310], R249 ;  /* 0x005310f901007387 */ /* 0x000fe80000100800 */
[----:B------:R0:W-:Y:S01]  /*9ce40*/  STL.64 [R1+0x940], R20 ;  /* 0x0009401401007387 */ /* 0x0001e20000100a00 */
[----:B------:R-:W-:Y:S02]  /*9ce50*/  SHF.R.U32.HI R25, RZ, 0x8, R30 ;  /* 0x00000008ff197819 */ /* 0x000fe4000001161e */
[----:B0-----:R-:W-:-:S05]  /*9ce60*/  IADD3 R20, P2, R244, R4, RZ ;  /* 0x00000004f4147210 */ /* 0x001fca0007f5e0ff */
[----:B------:R-:W-:Y:S01]  /*9ce70*/  IMAD.X R21, R24, 0x1, R3, P2 ;  /* 0x0000000118157824 */ /* 0x000fe200010e0603 */
[----:B------:R-:W-:Y:S02]  /*9ce80*/  SHF.R.U32.HI R24, RZ, 0x8, R29 ;  /* 0x00000008ff187819 */ /* 0x000fe4000001161d */
[----:B------:R-:W-:Y:S02]  /*9ce90*/  LOP3.LUT R25, R25, 0xffff, RZ, 0xc0, !PT ;  /* 0x0000ffff19197812 */ /* 0x000fe400078ec0ff */
[----:B------:R-:W-:Y:S01]  /*9cea0*/  LOP3.LUT R24, R24, 0xffff, RZ, 0xc0, !PT ;  /* 0x0000ffff18187812 */ /* 0x000fe200078ec0ff */
[----:B------:R-:W-:Y:S03]  /*9ceb0*/  STL.64 [R1+0x938], R20 ;  /* 0x0009381401007387 */ /* 0x000fe60000100a00 */
[----:B------:R-:W-:Y:S01]  /*9cec0*/  PRMT R10, R25, 0x3340, R24 ;  /* 0x00003340190a7816 */ /* 0x000fe20000000018 */
[----:B------:R-:W3:Y:S01]  /*9ced0*/  LDL.LU R244, [R1+0x4cf0] ;  /* 0x004cf00001f47983 */ /* 0x000ee20000300800 */
[----:B----4-:R-:W-:-:S03]  /*9cee0*/  LOP3.LUT R25, R246, 0xffff, RZ, 0xc0, !PT ;  /* 0x0000fffff6197812 */ /* 0x010fc600078ec0ff */
[----:B------:R0:W-:Y:S04]  /*9cef0*/  STL [R1+0x47cc], R10 ;  /* 0x0047cc0a01007387 */ /* 0x0001e80000100800 */
[----:B------:R-:W4:Y:S01]  /*9cf00*/  LDL.LU R246, [R1+0x4774] ;  /* 0x0047740001f67983 */ /* 0x000f220000300800 */
[----:B------:R-:W-:Y:S02]  /*9cf10*/  LOP3.LUT R24, R11, 0xffff, RZ, 0xc0, !PT ;  /* 0x0000ffff0b187812 */ /* 0x000fe400078ec0ff */
[----:B------:R-:W-:Y:S01]  /*9cf20*/  SHF.R.U32.HI R28, RZ, 0x8, R25 ;  /* 0x00000008ff1c7819 */ /* 0x000fe20000011619 */
[----:B------:R-:W4:Y:S01]  /*9cf30*/  LDL.LU R11, [R1+0xcf4] ;  /* 0x000cf400010b7983 */ /* 0x000f220000300800 */
[--C-:B------:R-:W-:Y:S02]  /*9cf40*/  PRMT R142, R25, 0x3340, R24.reuse ;  /* 0x00003340198e7816 */ /* 0x100fe40000000018 */
[----:B------:R-:W-:-:S02]  /*9cf50*/  SHF.R.U32.HI R24, RZ, 0x8, R24 ;  /* 0x00000008ff187819 */ /* 0x000fc40000011618 */
[----:B------:R-:W-:Y:S02]  /*9cf60*/  LOP3.LUT R25, R28, 0xffff, RZ, 0xc0, !PT ;  /* 0x0000ffff1c197812 */ /* 0x000fe400078ec0ff */
[----:B------:R-:W-:-:S04]  /*9cf70*/  LOP3.LUT R24, R24, 0xffff, RZ, 0xc0, !PT ;  /* 0x0000ffff18187812 */ /* 0x000fc800078ec0ff */
[----:B0-----:R-:W-:-:S05]  /*9cf80*/  PRMT R10, R25, 0x3340, R24 ;  /* 0x00003340190a7816 */ /* 0x001fca0000000018 */
[----:B------:R0:W-:Y:S01]  /*9cf90*/  STL [R1+0x47c0], R10 ;  /* 0x0047c00a01007387 */ /* 0x0001e20000100800 */
[----:B--2---:R-:W-:-:S03]  /*9cfa0*/  LOP3.LUT R29, R248, 0xffff, RZ, 0xc0, !PT ;  /* 0x0000fffff81d7812 */ /* 0x004fc600078ec0ff */
[----:B------:R-:W2:Y:S01]  /*9cfb0*/  LDL.LU R248, [R1+0x47d4] ;  /* 0x0047d40001f87983 */ /* 0x000ea20000300800 */
[----:B---3--:R-:W-:-:S03]  /*9cfc0*/  LOP3.LUT R28, R8, 0xffff, RZ, 0xc0, !PT ;  /* 0x0000ffff081c7812 */ /* 0x008fc600078ec0ff */
[----:B------:R-:W3:Y:S01]  /*9cfd0*/  LDL.LU R8, [R1+0x46e8] ;  /* 0x0046e80001087983 */ /* 0x000ee20000300800 */
[----:B------:R-:W-:Y:S02]  /*9cfe0*/  LOP3.LUT R188, R188, 0xffff, RZ, 0xc0, !PT ;  /* 0x0000ffffbcbc7812 */ /* 0x000fe400078ec0ff */
        /* <DEDUP_REMOVED lines=8> */
[----:B0-----:R-:W-:Y:S02]  /*9d070*/  PRMT R10, R25, 0x3340, R24 ;  /* 0x00003340190a7816 */ /* 0x001fe40000000018 */
[----:B------:R-:W-:Y:S02]  /*9d080*/  PRMT R24, R187, 0x3340, R0 ;  /* 0x00003340bb187816 */ /* 0x000fe40000000000 */
[----:B------:R-:W-:-:S04]  /*9d090*/  SHF.R.U32.HI R188, RZ, 0x8, R188 ;  /* 0x00000008ffbc7819 */ /* 0x000fc800000116bc */
[----:B------:R-:W-:Y:S02]  /*9d0a0*/  LOP3.LUT R188, R188, 0xffff, RZ, 0xc0, !PT ;  /* 0x0000ffffbcbc7812 */ /* 0x000fe400078ec0ff */
[----:B------:R-:W-:Y:S02]  /*9d0b0*/  LOP3.LUT R29, R244, 0xffff, RZ, 0xc0, !PT ;  /* 0x0000fffff41d7812 */ /* 0x000fe400078ec0ff */
[----:B----4-:R-:W-:-:S04]  /*9d0c0*/  LOP3.LUT R28, R246, 0xffff, RZ, 0xc0, !PT ;  /* 0x0000fffff61c7812 */ /* 0x010fc800078ec0ff */
[----:B------:R-:W-:Y:S02]  /*9d0d0*/  PRMT R25, R29, 0x3340, R28 ;  /* 0x000033401d197816 */ /* 0x000fe4000000001c */
[----:B------:R-:W-:Y:S02]  /*9d0e0*/  IADD3 R20, P2, R11, R2, RZ ;  /* 0x000000020b147210 */ /* 0x000fe40007f5e0ff */
[----:B------:R-:W-:Y:S02]  /*9d0f0*/  PRMT R235, R25, 0x5410, R24 ;  /* 0x0000541019eb7816 */ /* 0x000fe40000000018 */
[----:B------:R-:W-:Y:S02]  /*9d100*/  SHF.R.S32.HI R24, RZ, 0x1f, R11 ;  /* 0x0000001fff187819 */ /* 0x000fe4000001140b */
[----:B------:R-:W-:Y:S02]  /*9d110*/  SHF.R.U32.HI R29, RZ, 0x8, R29 ;  /* 0x00000008ff1d7819 */ /* 0x000fe4000001161d */
[----:B------:R-:W-:Y:S01]  /*9d120*/  SHF.R.U32.HI R25, RZ, 0x8, R28 ;  /* 0x00000008ff197819 */ /* 0x000fe2000001161c */
[----:B------:R-:W-:Y:S01]  /*9d130*/  IMAD.X R21, R24, 0x1, R13, P2 ;  /* 0x0000000118157824 */ /* 0x000fe200010e060d */
[----:B------:R-:W-:-:S02]  /*9d140*/  LOP3.LUT R28, R29, 0xffff, RZ, 0xc0, !PT ;  /* 0x0000ffff1d1c7812 */ /* 0x000fc400078ec0ff */
[----:B------:R-:W-:Y:S01]  /*9d150*/  LOP3.LUT R25, R25, 0xffff, RZ, 0xc0, !PT ;  /* 0x0000ffff19197812 */ /* 0x000fe200078ec0ff */
[----:B------:R-:W-:Y:S01]  /*9d160*/  STL [R1+0x5314], R221 ;  /* 0x005314dd01007387 */ /* 0x000fe20000100800 */
[----:B------:R-:W-:-:S03]  /*9d170*/  PRMT R188, R188, 0x3340, R0 ;  /* 0x00003340bcbc7816 */ /* 0x000fc60000000000 */
[----:B------:R0:W-:Y:S04]  /*9d180*/  STL [R1+0x47c4], R10 ;  /* 0x0047c40a01007387 */ /* 0x0001e80000100800 */
[----:B------:R-:W-:Y:S04]  /*9d190*/  STL [R1+0x5318], R235 ;  /* 0x005318eb01007387 */ /* 0x000fe80000100800 */
[----:B------:R1:W-:Y:S01]  /*9d1a0*/  STL.64 [R1+0x930], R20 ;  /* 0x0009301401007387 */ /* 0x0003e20000100a00 */
[----:B0-----:R-:W-:-:S03]  /*9d1b0*/  PRMT R10, R28, 0x3340, R25 ;  /* 0x000033401c0a7816 */ /* 0x001fc60000000019 */
[----:B------:R-:W-:Y:S04]  /*9d1c0*/  STL [R1+0x54ec], R188 ;  /* 0x0054ecbc01007387 */ /* 0x000fe80000100800 */
[----:B------:R-:W4:Y:S04]  /*9d1d0*/  LDL.LU R240, [R1+0x47d8] ;  /* 0x0047d80001f07983 */ /* 0x000f280000300800 */
[----:B------:R0:W-:Y:S04]  /*9d1e0*/  STL [R1+0x47bc], R10 ;  /* 0x0047bc0a01007387 */ /* 0x0001e80000100800 */
[----:B------:R-:W4:Y:S01]  /*9d1f0*/  LDL.LU R242, [R1+0x46ec] ;  /* 0x0046ec0001f27983 */ /* 0x000f220000300800 */
[----:B--2---:R-:W-:-:S03]  /*9d200*/  LOP3.LUT R30, R248, 0xffff, RZ, 0xc0, !PT ;  /* 0x0000fffff81e7812 */ /* 0x004fc600078ec0ff */
[----:B------:R-:W2:Y:S01]  /*9d210*/  LDL.LU R248, [R1+0x4d1c] ;  /* 0x004d1c0001f87983 */ /* 0x000ea20000300800 */
[----:B---3--:R-:W-:-:S03]  /*9d220*/  LOP3.LUT R29, R8, 0xffff, RZ, 0xc0, !PT ;  /* 0x0000ffff081d7812 */ /* 0x008fc600078ec0ff */
[----:B------:R-:W3:Y:S01]  /*9d230*/  LDL.LU R8, [R1+0x4780] ;  /* 0x0047800001087983 */ /* 0x000ee20000300800 */
[----:B------:R-:W-:Y:S02]  /*9d240*/  LOP3.LUT R160, R160, 0xffff, RZ, 0xc0, !PT ;  /* 0x0000ffffa0a07812 */ /* 0x000fe400078ec0ff */
[----:B------:R-:W-:Y:S02]  /*9d250*/  PRMT R28, R30, 0x3340, R29 ;  /* 0x000033401e1c7816 */ /* 0x000fe4000000001d */
[----:B------:R-:W-:Y:S02]  /*9d260*/  PRMT R25, R160, 0x3340, R0 ;  /* 0x00003340a0197816 */ /* 0x000fe40000000000 */
[----:B-1----:R-:W-:Y:S02]  /*9d270*/  IADD3 R20, P2, R11, R0, RZ ;  /* 0x000000000b147210 */ /* 0x002fe40007f5e0ff */
[----:B------:R-:W-:Y:S02]  /*9d280*/  PRMT R251, R28, 0x5410, R25 ;  /* 0x000054101cfb7816 */ /* 0x000fe40000000019 */
[----:B------:R-:W-:Y:S01]  /*9d290*/  SHF.R.U32.HI R189, RZ, 0x8, R187 ;  /* 0x00000008ffbd7819 */ /* 0x000fe200000116bb */
[----:B------:R-:W-:Y:S01]  /*9d2a0*/  IMAD.X R21, R24, 0x1, R7, P2 ;  /* 0x0000000118157824 */ /* 0x000fe200010e0607 */
[----:B------:R-:W-:-:S02]  /*9d2b0*/  SHF.R.U32.HI R28, RZ, 0x8, R30 ;  /* 0x00000008ff1c7819 */ /* 0x000fc4000001161e */
[----:B------:R-:W-:Y:S01]  /*9d2c0*/  SHF.R.U32.HI R25, RZ, 0x8, R29 ;  /* 0x00000008ff197819 */ /* 0x000fe2000001161d */
[----:B------:R-:W-:Y:S01]  /*9d2d0*/  STL [R1+0x531c], R251 ;  /* 0x00531cfb01007387 */ /* 0x000fe20000100800 */
[----:B------:R-:W-:Y:S02]  /*9d2e0*/  LOP3.LUT R189, R189, 0xffff, RZ, 0xc0, !PT ;  /* 0x0000ffffbdbd7812 */ /* 0x000fe400078ec0ff */
[----:B------:R-:W-:Y:S01]  /*9d2f0*/  LOP3.LUT R28, R28, 0xffff, RZ, 0xc0, !PT ;  /* 0x0000ffff1c1c7812 */ /* 0x000fe200078ec0ff */
[----:B------:R1:W-:Y:S01]  /*9d300*/  STL.64 [R1+0x928], R20 ;  /* 0x0009281401007387 */ /* 0x0003e20000100a00 */
[----:B------:R-:W-:Y:S02]  /*9d310*/  LOP3.LUT R25, R25, 0xffff, RZ, 0xc0, !PT ;  /* 0x0000ffff19197812 */ /* 0x000fe400078ec0ff */
[----:B------:R-:W-:Y:S02]  /*9d320*/  PRMT R189, R189, 0x3340, R0 ;  /* 0x00003340bdbd7816 */ /* 0x000fe40000000000 */
[----:B0-----:R-:W-:-:S02]  /*9d330*/  PRMT R10, R28, 0x3340, R25 ;  /* 0x000033401c0a7816 */ /* 0x001fc40000000019 */
[C---:B-1----:R-:W-:Y:S01]  /*9d340*/  IADD3 R20, P2, R11.reuse, R6, RZ ;  /* 0x000000060b147210 */ /* 0x042fe20007f5e0ff */
[----:B------:R-:W-:Y:S04]  /*9d350*/  STL [R1+0x54f0], R189 ;  /* 0x0054f0bd01007387 */ /* 0x000fe80000100800 */
[----:B------:R-:W-:Y:S01]  /*9d360*/  IMAD.X R21, R24, 0x1, R5, P2 ;  /* 0x0000000118157824 */ /* 0x000fe200010e0605 */
[----:B------:R0:W-:Y:S04]  /*9d370*/  STL [R1+0x47b8], R10 ;  /* 0x0047b80a01007387 */ /* 0x0001e80000100800 */
[----:B------:R-:W4:Y:S04]  /*9d380*/  LDL.LU R244, [R1+0x4d34] ;  /* 0x004d340001f47983 */ /* 0x000f280000300800 */
[----:B------:R-:W-:Y:S01]  /*9d390*/  STL.64 [R1+0x920], R20 ;  /* 0x0009201401007387 */ /* 0x000fe20000100a00 */
[----:B0-----:R-:W-:-:S03]  /*9d3a0*/  IADD3 R10, P2, R11, R4, RZ ;  /* 0x000000040b0a7210 */ /* 0x001fc60007f5e0ff */
[----:B------:R-:W4:Y:S02]  /*9d3b0*/  LDL.LU R246, [R1+0x477c] ;  /* 0x00477c0001f67983 */ /* 0x000f240000300800 */
[----:B------:R-:W-:-:S05]  /*9d3c0*/  IMAD.X R11, R24, 0x1, R3, P2 ;  /* 0x00000001180b7824 */ /* 0x000fca00010e0603 */
[----:B------:R0:W-:Y:S04]  /*9d3d0*/  STL.64 [R1+0x918], R10 ;  /* 0x0009180a01007387 */ /* 0x0001e80000100a00 */
[----:B0-----:R-:W4:Y:S01]  /*9d3e0*/  LDL.LU R11, [R1+0xcf0] ;  /* 0x000cf000010b7983 */ /* 0x001f220000300800 */
[----:B--2---:R-:W-:-:S03]  /*9d3f0*/  LOP3.LUT R30, R248, 0xffff, RZ, 0xc0, !PT ;  /* 0x0000fffff81e7812 */ /* 0x004fc600078ec0ff */
[----:B------:R-:W2:Y:S01]  /*9d400*/  LDL.LU R248, [R1+0x47dc] ;  /* 0x0047dc0001f87983 */ /* 0x000ea20000300800 */
[----:B---3--:R-:W-:-:S03]  /*9d410*/  LOP3.LUT R28, R8, 0xffff, RZ, 0xc0, !PT ;  /* 0x0000ffff081c7812 */ /* 0x008fc600078ec0ff */
[----:B------:R-:W3:Y:S01]  /*9d420*/  LDL.LU R8, [R1+0x46f0] ;  /* 0x0046f00001087983 */ /* 0x000ee20000300800 */
[----:B----4-:R-:W-:Y:S02]  /*9d430*/  LOP3.LUT R34, R240, 0xffff, RZ, 0xc0, !PT ;  /* 0x0000fffff0227812 */ /* 0x010fe400078ec0ff */
[----:B------:R-:W-:Y:S02]  /*9d440*/  LOP3.LUT R188, R161, 0xffff, RZ, 0xc0, !PT ;  /* 0x0000ffffa1bc7812 */ /* 0x000fe400078ec0ff */
[----:B------:R-:W-:Y:S02]  /*9d450*/  LOP3.LUT R29, R242, 0xffff, RZ, 0xc0, !PT ;  /* 0x0000fffff21d7812 */ /* 0x000fe400078ec0ff */
[----:B------:R-:W-:Y:S02]  /*9d460*/  PRMT R24, R188, 0x3340, R0 ;  /* 0x00003340bc187816 */ /* 0x000fe40000000000 */
[----:B------:R-:W-:Y:S02]  /*9d470*/  PRMT R25, R34, 0x3340, R29 ;  /* 0x0000334022197816 */ /* 0x000fe4000000001d */
[----:B------:R-:W-:-:S02]  /*9d480*/  LOP3.LUT R192, R192, 0xffff, RZ, 0xc0, !PT ;  /* 0x0000ffffc0c07812 */ /* 0x000fc400078ec0ff */
[----:B------:R-:W-:Y:S02]  /*9d490*/  PRMT R10, R25, 0x5410, R24 ;  /* 0x00005410190a7816 */ /* 0x000fe40000000018 */
[----:B------:R-:W-:Y:S02]  /*9d4a0*/  PRMT R24, R192, 0x3340, R0 ;  /* 0x00003340c0187816 */ /* 0x000fe40000000000 */
[----:B------:R-:W-:Y:S01]  /*9d4b0*/  PRMT R25, R30, 0x3340, R28 ;  /* 0x000033401e197816 */ /* 0x000fe2000000001c */
[----:B------:R0:W-:Y:S01]  /*9d4c0*/  STL [R1+0x50bc], R10 ;  /* 0x0050bc0a01007387 */ /* 0x0001e20000100800 */
[----:B------:R-:W-:Y:S02]  /*9d4d0*/  SHF.R.U32.HI R34, RZ, 0x8, R34 ;  /* 0x00000008ff227819 */ /* 0x000fe40000011622 */
[----:B0-----:R-:W-:Y:S02]  /*9d4e0*/  PRMT R10, R25, 0x5410, R24 ;  /* 0x00005410190a7816 */ /* 0x001fe40000000018 */
        /* <DEDUP_REMOVED lines=8> */
[----:B------:R-:W-:Y:S02]  /*9d570*/  LOP3.LUT R29, R244, 0xffff, RZ, 0xc0, !PT ;  /* 0x0000fffff41d7812 */ /* 0x000fe400078ec0ff */
[----:B------:R-:W-:Y:S02]  /*9d580*/  LOP3.LUT R191, R191, 0xffff, RZ, 0xc0, !PT ;  /* 0x0000ffffbfbf7812 */ /* 0x000fe400078ec0ff */
[----:B------:R-:W-:Y:S01]  /*9d590*/  LOP3.LUT R28, R246, 0xffff, RZ, 0xc0, !PT ;  /* 0x0000fffff61c7812 */ /* 0x000fe200078ec0ff */
[----:B------:R0:W-:Y:S02]  /*9d5a0*/  STL [R1+0x5320], R10 ;  /* 0x0053200a01007387 */ /* 0x0001e40000100800 */
[----:B0-----:R-:W-:Y:S02]  /*9d5b0*/  PRMT R10, R25, 0x3340, R24 ;  /* 0x00003340190a7816 */ /* 0x001fe40000000018 */
[----:B------:R-:W-:-:S02]  /*9d5c0*/  PRMT R24, R191, 0x3340, R0 ;  /* 0x00003340bf187816 */ /* 0x000fc40000000000 */
[----:B------:R-:W-:Y:S02]  /*9d5d0*/  PRMT R25, R29, 0x3340, R28 ;  /* 0x000033401d197816 */ /* 0x000fe4000000001c */
[----:B------:R-:W-:Y:S02]  /*9d5e0*/  SHF.R.U32.HI R29, RZ, 0x8, R29 ;  /* 0x00000008ff1d7819 */ /* 0x000fe4000001161d */
[----:B------:R-:W-:Y:S02]  /*9d5f0*/  PRMT R245, R25, 0x5410, R24 ;  /* 0x0000541019f57816 */ /* 0x000fe40000000018 */
[----:B------:R-:W-:Y:S02]  /*9d600*/  SHF.R.U32.HI R25, RZ, 0x8, R28 ;  /* 0x00000008ff197819 */ /* 0x000fe4000001161c */
[----:B------:R-:W-:Y:S02]  /*9d610*/  SHF.R.S32.HI R24, RZ, 0x1f, R11 ;  /* 0x0000001fff187819 */ /* 0x000fe4000001140b */
[----:B------:R-:W-:-:S02]  /*9d620*/  IADD3 R20, P2, R11, R2, RZ ;  /* 0x000000020b147210 */ /* 0x000fc40007f5e0ff */
[----:B------:R-:W-:Y:S02]  /*9d630*/  LOP3.LUT R28, R29, 0xffff, RZ, 0xc0, !PT ;  /* 0x0000ffff1d1c7812 */ /* 0x000fe400078ec0ff */
[----:B------:R-:W-:Y:S01]  /*9d640*/  LOP3.LUT R25, R25, 0xffff, RZ, 0xc0, !PT ;  /* 0x0000ffff19197812 */ /* 0x000fe200078ec0ff */
[----:B------:R-:W-:Y:S01]  /*9d650*/  STL [R1+0x4c04], R12 ;  /* 0x004c040c01007387 */ /* 0x000fe20000100800 */
[----:B------:R-:W-:-:S03]  /*9d660*/  IMAD.X R21, R24, 0x1, R13, P2 ;  /* 0x0000000118157824 */ /* 0x000fc600010e060d */
[----:B------:R0:W-:Y:S04]  /*9d670*/  STL [R1+0x47b4], R10 ;  /* 0x0047b40a01007387 */ /* 0x0001e80000100800 */
[----:B------:R-:W-:Y:S01]  /*9d680*/  STL [R1+0x5324], R245 ;  /* 0x005324f501007387 */ /* 0x000fe20000100800 */
[----:B0-----:R-:W-:-:S03]  /*9d690*/  PRMT R10, R28, 0x3340, R25 ;  /* 0x000033401c0a7816 */ /* 0x001fc60000000019 */
[----:B------:R0:W-:Y:S04]  /*9d6a0*/  STL.64 [R1+0x910], R20 ;  /* 0x0009101401007387 */ /* 0x0001e80000100a00 */
[----:B------:R-:W4:Y:S04]  /*9d6b0*/  LDL.LU R240, [R1+0x47e0] ;  /* 0x0047e00001f07983 */ /* 0x000f280000300800 */
[----:B------:R1:W-:Y:S04]  /*9d6c0*/  STL [R1+0x4780], R10 ;  /* 0x0047800a01007387 */ /* 0x0003e80000100800 */
[----:B------:R-:W4:Y:S04]  /*9d6d0*/  LDL.LU R242, [R1+0x46f4] ;  /* 0x0046f40001f27983 */ /* 0x000f280000300800 */
[----:B------:R-:W4:Y:S01]  /*9d6e0*/  LDL.LU R246, [R1+0x4d54] ;  /* 0x004d540001f67983 */ /* 0x000f220000300800 */
[----:B---3--:R-:W-:-:S03]  /*9d6f0*/  LOP3.LUT R29, R8, 0xffff, RZ, 0xc0, !PT ;  /* 0x0000ffff081d7812 */ /* 0x008fc600078ec0ff */
[----:B------:R-:W3:Y:S01]  /*9d700*/  LDL.LU R8, [R1+0x4788] ;  /* 0x0047880001087983 */ /* 0x000ee20000300800 */
[----:B--2---:R-:W-:Y:S02]  /*9d710*/  LOP3.LUT R30, R248, 0xffff, RZ, 0xc0, !PT ;  /* 0x0000fffff81e7812 */ /* 0x004fe400078ec0ff */
[----:B------:R-:W-:Y:S02]  /*9d720*/  LOP3.LUT R162, R162, 0xffff, RZ, 0xc0, !PT ;  /* 0x0000ffffa2a27812 */ /* 0x000fe400078ec0ff */
[----:B------:R-:W-:Y:S02]  /*9d730*/  PRMT R28, R30, 0x3340, R29 ;  /* 0x000033401e1c7816 */ /* 0x000fe4000000001d */
[----:B------:R-:W-:Y:S02]  /*9d740*/  PRMT R25, R162, 0x3340, R0 ;  /* 0x00003340a2197816 */ /* 0x000fe40000000000 */
[----:B0-----:R-:W-:Y:S02]  /*9d750*/  IADD3 R20, P2, R11, R0, RZ ;  /* 0x000000000b147210 */ /* 0x001fe40007f5e0ff */
[----:B------:R-:W-:-:S02]  /*9d760*/  PRMT R238, R28, 0x5410, R25 ;  /* 0x000054101cee7816 */ /* 0x000fc40000000019 */
[----:B------:R-:W-:Y:S02]  /*9d770*/  SHF.R.U32.HI R28, RZ, 0x8, R30 ;  /* 0x00000008ff1c7819 */ /* 0x000fe4000001161e */
[----:B------:R-:W-:Y:S01]  /*9d780*/  SHF.R.U32.HI R25, RZ, 0x8, R29 ;  /* 0x00000008ff197819 */ /* 0x000fe2000001161d */
[----:B------:R-:W-:Y:S01]  /*9d790*/  IMAD.X R21, R24, 0x1, R7, P2 ;  /* 0x0000000118157824 */ /* 0x000fe200010e0607 */
[----:B------:R-:W-:Y:S02]  /*9d7a0*/  LOP3.LUT R28, R28, 0xffff, RZ, 0xc0, !PT ;  /* 0x0000ffff1c1c7812 */ /* 0x000fe400078ec0ff */
[----:B------:R-:W-:Y:S01]  /*9d7b0*/  LOP3.LUT R25, R25, 0xffff, RZ, 0xc0, !PT ;  /* 0x0000ffff19197812 */ /* 0x000fe200078ec0ff */
[----:B------:R-:W-:Y:S03]  /*9d7c0*/  STL [R1+0x5328], R238 ;  /* 0x005328ee01007387 */ /* 0x000fe60000100800 */
[----:B-1----:R-:W-:Y:S01]  /*9d7d0*/  PRMT R10, R28, 0x3340, R25 ;  /* 0x000033401c0a7816 */ /* 0x002fe20000000019 */
[----:B------:R0:W-:Y:S04]  /*9d7e0*/  STL.64 [R1+0x908], R20 ;  /* 0x0009081401007387 */ /* 0x0001e80000100a00 */
[----:B------:R1:W-:Y:S04]  /*9d7f0*/  STL [R1+0x477c], R10 ;  /* 0x00477c0a01007387 */ /* 0x0003e80000100800 */
[----:B------:R-:W2:Y:S01]  /*9d800*/  LDL.LU R248, [R1+0x4d60] ;  /* 0x004d600001f87983 */ /* 0x000ea20000300800 */
[----:B0-----:R-:W-:-:S05]  /*9d810*/  IADD3 R20, P2, R11, R6, RZ ;  /* 0x000000060b147210 */ /* 0x001fca0007f5e0ff */
[----:B------:R-:W-:Y:S01]  /*9d820*/  IMAD.X R21, R24, 0x1, R5, P2 ;  /* 0x0000000118157824 */ /* 0x000fe200010e0605 */
[----:B-1----:R-:W-:-:S05]  /*9d830*/  IADD3 R10, P2, R11, R4, RZ ;  /* 0x000000040b0a7210 */ /* 0x002fca0007f5e0ff */
[----:B------:R-:W-:Y:S01]  /*9d840*/  IMAD.X R11, R24, 0x1, R3, P2 ;  /* 0x00000001180b7824 */ /* 0x000fe200010e0603 */
[----:B------:R-:W-:Y:S04]  /*9d850*/  STL.64 [R1+0x900], R20 ;  /* 0x0009001401007387 */ /* 0x000fe80000100a00 */
[----:B------:R0:W-:Y:S04]  /*9d860*/  STL.64 [R1+0x8f8], R10 ;  /* 0x0008f80a01007387 */ /* 0x0001e80000100a00 */
[----:B0-----:R-:W2:Y:S01]  /*9d870*/  LDL.LU R11, [R1+0x4784] ;  /* 0x00478400010b7983 */ /* 0x001ea20000300800 */
[----:B------:R-:W-:-:S02]  /*9d880*/  SHF.R.U32.HI R204, RZ, 0x8, R182 ;  /* 0x00000008ffcc7819 */ /* 0x000fc400000116b6 */
[----:B------:R-:W-:Y:S01]  /*9d890*/  SHF.R.U32.HI R182, RZ, 0x8, R162 ;  /* 0x00000008ffb67819 */ /* 0x000fe200000116a2 */
[----:B------:R-:W2:Y:S03]  /*9d8a0*/  LDL.LU R244, [R1+0xcec] ;  /* 0x000cec0001f47983 */ /* 0x000ea60000300800 */
[----:B------:R-:W-:-:S04]  /*9d8b0*/  LOP3.LUT R182, R182, 0xffff, RZ, 0xc0, !PT ;  /* 0x0000ffffb6b67812 */ /* 0x000fc800078ec0ff */
[----:B------:R-:W-:-:S05]  /*9d8c0*/  PRMT R182, R182, 0x3340, R0 ;  /* 0x00003340b6b67816 */ /* 0x000fca0000000000 */
[----:B------:R-:W-:Y:S01]  /*9d8d0*/  STL [R1+0x54e8], R182 ;  /* 0x0054e8b601007387 */ /* 0x000fe20000100800 */
[----:B------:R-:W-:Y:S02]  /*9d8e0*/  LOP3.LUT R194, R194, 0xffff, RZ, 0xc0, !PT ;  /* 0x0000ffffc2c27812 */ /* 0x000fe400078ec0ff */
[----:B------:R-:W-:Y:S02]  /*9d8f0*/  LOP3.LUT R193, R193, 0xffff, RZ, 0xc0, !PT ;  /* 0x0000ffffc1c17812 */ /* 0x000fe400078ec0ff */
[----:B------:R-:W-:Y:S02]  /*9d900*/  LOP3.LUT R199, R199, 0xffff, RZ, 0xc0, !PT ;  /* 0x0000ffffc7c77812 */ /* 0x000fe400078ec0ff */
[----:B------:R-:W-:Y:S01]  /*9d910*/  LOP3.LUT R195, R195, 0xffff, RZ, 0xc0, !PT ;  /* 0x0000ffffc3c37812 */ /* 0x000fe200078ec0ff */
[----:B------:R-:W-:Y:S01]  /*9d920*/  BAR.SYNC.DEFER_BLOCKING 0x0 ;  /* 0x0000000000007b1d */ /* 0x000fe20000010000 */
[----:B---3--:R-:W-:-:S05]  /*9d930*/  LOP3.LUT R28, R8, 0xffff, RZ, 0xc0, !PT ;  /* 0x0000ffff081c7812 */ /* 0x008fca00078ec0ff */
[----:B------:R-:W3:Y:S01]  /*9d940*/  LDL.LU R8, [R1+0x480c] ;  /* 0x00480c0001087983 */ /* 0x000ee20000300800 */
[----:B----4-:R-:W-:Y:S02]  /*9d950*/  LOP3.LUT R34, R240, 0xffff, RZ, 0xc0, !PT ;  /* 0x0000fffff0227812 */ /* 0x010fe400078ec0ff */
[----:B------:R-:W-:Y:S02]  /*9d960*/  LOP3.LUT R189, R163, 0xffff, RZ, 0xc0, !PT ;  /* 0x0000ffffa3bd7812 */ /* 0x000fe400078ec0ff */
[----:B------:R-:W-:Y:S02]  /*9d970*/  LOP3.LUT R29, R242, 0xffff, RZ, 0xc0, !PT ;  /* 0x0000fffff21d7812 */ /* 0x000fe400078ec0ff */
[----:B------:R-:W-:Y:S02]  /*9d980*/  PRMT R24, R189, 0x3340, R0 ;  /* 0x00003340bd187816 */ /* 0x000fe40000000000 */
[----:B------:R-:W-:Y:S02]  /*9d990*/  PRMT R25, R34, 0x3340, R29 ;  /* 0x0000334022197816 */ /* 0x000fe4000000001d */
[----:B------:R-:W-:-:S02]  /*9d9a0*/  LOP3.LUT R30, R246, 0xffff, RZ, 0xc0, !PT ;  /* 0x0000fffff61e7812 */ /* 0x000fc400078ec0ff */
[----:B------:R-:W-:Y:S01]  /*9d9b0*/  PRMT R10, R25, 0x5410, R24 ;  /* 0x00005410190a7816 */ /* 0x000fe20000000018 */
[----:B------:R-:W4:Y:S01]  /*9d9c0*/  LDL.LU R246, [R1+0x46f8] ;  /* 0x0046f80001f67983 */ /* 0x000f220000300800 */
[----:B------:R-:W-:Y:S02]  /*9d9d0*/  PRMT R24, R194, 0x3340, R0 ;  /* 0x00003340c2187816 */ /* 0x000fe40000000000 */
[----:B------:R-:W-:Y:S02]  /*9d9e0*/  PRMT R25, R30, 0x3340, R28 ;  /* 0x000033401e197816 */ /* 0x000fe4000000001c */
[----:B------:R-:W-:Y:S02]  /*9d9f0*/  SHF.R.U32.HI R34, RZ, 0x8, R34 ;  /* 0x00000008ff227819 */ /* 0x000fe40000011622 */
[----:B------:R-:W-:Y:S02]  /*9da00*/  PRMT R229, R25, 0x5410, R24 ;  /* 0x0000541019e57816 */ /* 0x000fe40000000018 */
[----:B------:R-:W-:-:S02]  /*9da10*/  SHF.R.U32.HI R24, RZ, 0x8, R29 ;  /* 0x00000008ff187819 */ /* 0x000fc4000001161d */
[----:B------:R-:W-:Y:S02]  /*9da20*/  SHF.R.U32.HI R25, RZ, 0x8, R30 ;  /* 0x00000008ff197819 */ /* 0x000fe4000001161e */
[----:B------:R-:W-:Y:S02]  /*9da30*/  SHF.R.U32.HI R30, RZ, 0x8, R28 ;  /* 0x00000008ff1e7819 */ /* 0x000fe4000001161c */
[----:B------:R-:W-:Y:S02]  /*9da40*/  LOP3.LUT R29, R34, 0xffff, RZ, 0xc0, !PT ;  /* 0x0000ffff221d7812 */ /* 0x000fe400078ec0ff */
[----:B------:R-:W-:Y:S02]  /*9da50*/  LOP3.LUT R28, R24, 0xffff, RZ, 0xc0, !PT ;  /* 0x0000ffff181c7812 */ /* 0x000fe400078ec0ff */
[----:B------:R-:W-:Y:S02]  /*9da60*/  LOP3.LUT R25, R25, 0xffff, RZ, 0xc0, !PT ;  /* 0x0000ffff19197812 */ /* 0x000fe400078ec0ff */
[----:B------:R-:W-:-:S02]  /*9da70*/  LOP3.LUT R24, R30, 0xffff, RZ, 0xc0, !PT ;  /* 0x0000ffff1e187812 */ /* 0x000fc400078ec0ff */
[----:B------:R-:W-:Y:S01]  /*9da80*/  PRMT R12, R29, 0x3340, R28 ;  /* 0x000033401d0c7816 */ /* 0x000fe2000000001c */
[----:B------:R0:W-:Y:S01]  /*9da90*/  STL [R1+0x50a8], R10 ;  /* 0x0050a80a01007387 */ /* 0x0001e20000100800 */
[----:B--2---:R-:W-:-:S03]  /*9daa0*/  LOP3.LUT R29, R248, 0xffff, RZ, 0xc0, !PT ;  /* 0x0000fffff81d7812 */ /* 0x004fc600078ec0ff */
[----:B------:R-:W-:Y:S01]  /*9dab0*/  STL [R1+0x532c], R229 ;  /* 0x00532ce501007387 */ /* 0x000fe20000100800 */
[----:B0-----:R-:W-:Y:S02]  /*9dac0*/  PRMT R10, R25, 0x3340, R24 ;  /* 0x00003340190a7816 */ /* 0x001fe40000000018 */
[----:B------:R-:W-:Y:S01]  /*9dad0*/  PRMT R24, R193, 0x3340, R0 ;  /* 0x00003340c1187816 */ /* 0x000fe20000000000 */
[----:B------:R0:W-:Y:S04]  /*9dae0*/  STL [R1+0x47d4], R12 ;  /* 0x0047d40c01007387 */ /* 0x0001e80000100800 */
[----:B------:R1:W-:Y:S01]  /*9daf0*/  STL [R1+0x4774], R10 ;  /* 0x0047740a01007387 */ /* 0x0003e20000100800 */
[----:B------:R-:W-:-:S03]  /*9db00*/  LOP3.LUT R28, R11, 0xffff, RZ, 0xc0, !PT ;  /* 0x0000ffff0b1c7812 */ /* 0x000fc600078ec0ff */
[----:B------:R-:W2:Y:S01]  /*9db10*/  LDL.LU R11, [R1+0x4814] ;  /* 0x00481400010b7983 */ /* 0x000ea20000300800 */
[----:B------:R-:W-:-:S04]  /*9db20*/  PRMT R25, R29, 0x3340, R28 ;  /* 0x000033401d197816 */ /* 0x000fc8000000001c */
[----:B------:R-:W-:-:S05]  /*9db30*/  PRMT R19, R25, 0x5410, R24 ;  /* 0x0000541019137816 */ /* 0x000fca0000000018 */
[----:B------:R-:W-:Y:S01]  /*9db40*/  STL [R1+0x5330], R19 ;  /* 0x0053301301007387 */ /* 0x000fe20000100800 */
[----:B------:R-:W-:-:S03]  /*9db50*/  SHF.R.U32.HI R25, RZ, 0x8, R194 ;  /* 0x00000008ff197819 */ /* 0x000fc600000116c2 */
[----:B------:R-:W2:Y:S01]  /*9db60*/  LDL.LU R242, [R1+0x46fc] ;  /* 0x0046fc0001f27983 */ /* 0x000ea20000300800 */
[----:B------:R-:W-:Y:S02]  /*9db70*/  SHF.R.S32.HI R24, RZ, 0x1f, R244 ;  /* 0x0000001fff187819 */ /* 0x000fe400000114f4 */
[----:B------:R-:W-:Y:S02]  /*9db80*/  IADD3 R20, P2, R244, R2, RZ ;  /* 0x00000002f4147210 */ /* 0x000fe40007f5e0ff */
[----:B------:R-:W-:Y:S02]  /*9db90*/  SHF.R.U32.HI R29, RZ, 0x8, R29 ;  /* 0x00000008ff1d7819 */ /* 0x000fe4000001161d */
[----:B------:R-:W-:Y:S02]  /*9dba0*/  SHF.R.U32.HI R28, RZ, 0x8, R28 ;  /* 0x00000008ff1c7819 */ /* 0x000fe4000001161c */
[----:B------:R-:W-:Y:S01]  /*9dbb0*/  LOP3.LUT R25, R25, 0xffff, RZ, 0xc0, !PT ;  /* 0x0000ffff19197812 */ /* 0x000fe200078ec0ff */
[----:B------:R-:W-:Y:S01]  /*9dbc0*/  IMAD.X R21, R24, 0x1, R13, P2 ;  /* 0x0000000118157824 */ /* 0x000fe200010e060d */
[----:B------:R-:W-:-:S02]  /*9dbd0*/  LOP3.LUT R29, R29, 0xffff, RZ, 0xc0, !PT ;  /* 0x0000ffff1d1d7812 */ /* 0x000fc400078ec0ff */
[----:B------:R-:W-:Y:S02]  /*9dbe0*/  LOP3.LUT R28, R28, 0xffff, RZ, 0xc0, !PT ;  /* 0x0000ffff1c1c7812 */ /* 0x000fe400078ec0ff */
[----:B0-----:R-:W-:Y:S02]  /*9dbf0*/  PRMT R12, R25, 0x3340, R0 ;  /* 0x00003340190c7816 */ /* 0x001fe40000000000 */
[----:B-1----:R-:W-:Y:S01]  /*9dc00*/  PRMT R10, R29, 0x3340, R28 ;  /* 0x000033401d0a7816 */ /* 0x002fe2000000001c */
[----:B------:R0:W-:Y:S04]  /*9dc10*/  STL.64 [R1+0x8f0], R20 ;  /* 0x0008f01401007387 */ /* 0x0001e80000100a00 */
[----:B------:R-:W2:Y:S04]  /*9dc20*/  LDL.LU R248, [R1+0x4d8c] ;  /* 0x004d8c0001f87983 */ /* 0x000ea80000300800 */
[----:B------:R1:W-:Y:S04]  /*9dc30*/  STL [R1+0xc], R12 ;  /* 0x00000c0c01007387 */ /* 0x0003e80000100800 */
[----:B------:R1:W-:Y:S01]  /*9dc40*/  STL [R1+0x4770], R10 ;  /* 0x0047700a01007387 */ /* 0x0003e20000100800 */
[----:B---3--:R-:W-:-:S03]  /*9dc50*/  LOP3.LUT R30, R8, 0xffff, RZ, 0xc0, !PT ;  /* 0x0000ffff081e7812 */ /* 0x008fc600078ec0ff */
[----:B------:R-:W3:Y:S01]  /*9dc60*/  LDL.LU R8, [R1+0x478c] ;  /* 0x00478c0001087983 */ /* 0x000ee20000300800 */
[----:B------:R-:W-:-:S04]  /*9dc70*/  LOP3.LUT R164, R164, 0xffff, RZ, 0xc0, !PT ;  /* 0x0000ffffa4a47812 */ /* 0x000fc800078ec0ff */
[----:B------:R-:W-:Y:S02]  /*9dc80*/  PRMT R25, R164, 0x3340, R0 ;  /* 0x00003340a4197816 */ /* 0x000fe40000000000 */
[----:B----4-:R-:W-:-:S04]  /*9dc90*/  LOP3.LUT R29, R246, 0xffff, RZ, 0xc0, !PT ;  /* 0x0000fffff61d7812 */ /* 0x010fc800078ec0ff */
[----:B------:R-:W-:Y:S02]  /*9dca0*/  PRMT R28, R30, 0x3340, R29 ;  /* 0x000033401e1c7816 */ /* 0x000fe4000000001d */
[----:B0-----:R-:W-:Y:S02]  /*9dcb0*/  IADD3 R20, P2, R244, R0, RZ ;  /* 0x00000000f4147210 */ /* 0x001fe40007f5e0ff */
[----:B-1----:R-:W-:Y:S02]  /*9dcc0*/  PRMT R12, R28, 0x5410, R25 ;  /* 0x000054101c0c7816 */ /* 0x002fe40000000019 */
[----:B------:R-:W-:Y:S02]  /*9dcd0*/  SHF.R.U32.HI R25, RZ, 0x8, R193 ;  /* 0x00000008ff197819 */ /* 0x000fe400000116c1 */
[----:B------:R-:W-:Y:S02]  /*9dce0*/  SHF.R.U32.HI R30, RZ, 0x8, R30 ;  /* 0x00000008ff1e7819 */ /* 0x000fe4000001161e */
[----:B------:R-:W-:-:S02]  /*9dcf0*/  SHF.R.U32.HI R28, RZ, 0x8, R29 ;  /* 0x00000008ff1c7819 */ /* 0x000fc4000001161d */
[----:B------:R-:W-:Y:S01]  /*9dd00*/  LOP3.LUT R25, R25, 0xffff, RZ, 0xc0, !PT ;  /* 0x0000ffff19197812 */ /* 0x000fe200078ec0ff */
[----:B------:R-:W-:Y:S01]  /*9dd10*/  IMAD.X R21, R24, 0x1, R7, P2 ;  /* 0x0000000118157824 */ /* 0x000fe200010e0607 */
[----:B------:R-:W-:Y:S02]  /*9dd20*/  LOP3.LUT R29, R30, 0xffff, RZ, 0xc0, !PT ;  /* 0x0000ffff1e1d7812 */ /* 0x000fe400078ec0ff */
[----:B------:R-:W-:Y:S01]  /*9dd30*/  LOP3.LUT R28, R28, 0xffff, RZ, 0xc0, !PT ;  /* 0x0000ffff1c1c7812 */ /* 0x000fe200078ec0ff */
[----:B------:R0:W-:Y:S03]  /*9dd40*/  STL [R1+0x5334], R12 ;  /* 0x0053340c01007387 */ /* 0x0001e60000100800 */
[----:B------:R-:W-:Y:S01]  /*9dd50*/  PRMT R10, R29, 0x3340, R28 ;  /* 0x000033401d0a7816 */ /* 0x000fe2000000001c */
[----:B------:R-:W-:Y:S04]  /*9dd60*/  STL.64 [R1+0x8e8], R20 ;  /* 0x0008e81401007387 */ /* 0x000fe80000100a00 */
[----:B------:R-:W4:Y:S01]  /*9dd70*/  LDL.LU R246, [R1+0x4d98] ;  /* 0x004d980001f67983 */ /* 0x000f220000300800 */
[----:B0-----:R-:W-:-:S05]  /*9dd80*/  PRMT R12, R25, 0x3340, R0 ;  /* 0x00003340190c7816 */ /* 0x001fca0000000000 */
[----:B------:R0:W-:Y:S04]  /*9dd90*/  STL [R1+0x8], R12 ;  /* 0x0000080c01007387 */ /* 0x0001e80000100800 */
[----:B------:R1:W-:Y:S01]  /*9dda0*/  STL [R1+0x476c], R10 ;  /* 0x00476c0a01007387 */ /* 0x0003e20000100800 */
[----:B------:R-:W-:Y:S02]  /*9ddb0*/  SHF.R.U32.HI R25, RZ, 0x8, R164 ;  /* 0x00000008ff197819 */ /* 0x000fe400000116a4 */
[----:B--2---:R-:W-:Y:S02]  /*9ddc0*/  LOP3.LUT R123, R11, 0xffff, RZ, 0xc0, !PT ;  /* 0x0000ffff0b7b7812 */ /* 0x004fe400078ec0ff */
[----:B------:R-:W2:Y:S02]  /*9ddd0*/  LDL.LU R11, [R1+0x4790] ;  /* 0x00479000010b7983 */ /* 0x000ea40000300800 */
[----:B------:R-:W-:-:S02]  /*9dde0*/  SHF.R.U32.HI R29, RZ, 0x8, R123 ;  /* 0x00000008ff1d7819 */ /* 0x000fc4000001167b */
[----:B------:R-:W-:Y:S02]  /*9ddf0*/  LOP3.LUT R25, R25, 0xffff, RZ, 0xc0, !PT ;  /* 0x0000ffff19197812 */ /* 0x000fe400078ec0ff */
[----:B------:R-:W-:-:S04]  /*9de00*/  LOP3.LUT R110, R242, 0xffff, RZ, 0xc0, !PT ;  /* 0x0000fffff26e7812 */ /* 0x000fc800078ec0ff */
[----:B------:R-:W-:Y:S02]  /*9de10*/  SHF.R.U32.HI R28, RZ, 0x8, R110 ;  /* 0x00000008ff1c7819 */ /* 0x000fe4000001166e */
[----:B------:R-:W-:Y:S02]  /*9de20*/  LOP3.LUT R29, R29, 0xffff, RZ, 0xc0, !PT ;  /* 0x0000ffff1d1d7812 */ /* 0x000fe400078ec0ff */
[----:B------:R-:W-:Y:S02]  /*9de30*/  LOP3.LUT R28, R28, 0xffff, RZ, 0xc0, !PT ;  /* 0x0000ffff1c1c7812 */ /* 0x000fe400078ec0ff */
[----:B0-----:R-:W-:Y:S02]  /*9de40*/  PRMT R12, R25, 0x3340, R0 ;  /* 0x00003340190c7816 */ /* 0x001fe40000000000 */
[----:B-1----:R-:W-:-:S03]  /*9de50*/  PRMT R10, R29, 0x3340, R28 ;  /* 0x000033401d0a7816 */ /* 0x002fc6000000001c */
[----:B------:R-:W-:Y:S04]  /*9de60*/  STL [R1+0x4], R12 ;  /* 0x0000040c01007387 */ /* 0x000fe80000100800 */
[----:B------:R-:W-:Y:S01]  /*9de70*/  STL [R1+0x47d0], R10 ;  /* 0x0047d00a01007387 */ /* 0x000fe20000100800 */
[----:B------:R-:W-:-:S03]  /*9de80*/  LOP3.LUT R30, R248, 0xffff, RZ, 0xc0, !PT ;  /* 0x0000fffff81e7812 */ /* 0x000fc600078ec0ff */
[----:B------:R-:W2:Y:S01]  /*9de90*/  LDL.LU R248, [R1+0x483c] ;  /* 0x00483c0001f87983 */ /* 0x000ea20000300800 */
[----:B---3--:R-:W-:-:S03]  /*9dea0*/  LOP3.LUT R29, R8, 0xffff, RZ, 0xc0, !PT ;  /* 0x0000ffff081d7812 */ /* 0x008fc600078ec0ff */
[----:B------:R-:W3:Y:S01]  /*9deb0*/  LDL.LU R8, [R1+0x4704] ;  /* 0x0047040001087983 */ /* 0x000ee20000300800 */
[----:B------:R-:W-:Y:S02]  /*9dec0*/  PRMT R25, R199, 0x3340, R0 ;  /* 0x00003340c7197816 */ /* 0x000fe40000000000 */
[----:B------:R-:W-:Y:S01]  /*9ded0*/  PRMT R28, R30, 0x3340, R29 ;  /* 0x000033401e1c7816 */ /* 0x000fe2000000001d */
[----:B------:R-:W3:Y:S01]  /*9dee0*/  LDL.LU R242, [R1+0xce8] ;  /* 0x000ce80001f27983 */ /* 0x000ee20000300800 */
[----:B------:R-:W-:Y:S02]  /*9def0*/  IADD3 R20, P2, R244, R6, RZ ;  /* 0x00000006f4147210 */ /* 0x000fe40007f5e0ff */
        /* <DEDUP_REMOVED lines=9> */
[----:B------:R-:W-:Y:S02]  /*9df90*/  LOP3.LUT R24, R24, 0xffff, RZ, 0xc0, !PT ;  /* 0x0000ffff18187812 */ /* 0x000fe400078ec0ff */
[----:B----4-:R-:W-:Y:S02]  /*9dfa0*/  LOP3.LUT R29, R246, 0xffff, RZ, 0xc0, !PT ;  /* 0x0000fffff61d7812 */ /* 0x010fe400078ec0ff */
[----:B------:R-:W-:Y:S01]  /*9dfb0*/  PRMT R10, R25, 0x3340, R24 ;  /* 0x00003340190a7816 */ /* 0x000fe20000000018 */
[----:B------:R-:W-:Y:S01]  /*9dfc0*/  STL.64 [R1+0x8d8], R20 ;  /* 0x0008d81401007387 */ /* 0x000fe20000100a00 */
[----:B------:R-:W-:-:S03]  /*9dfd0*/  PRMT R24, R195, 0x3340, R0 ;  /* 0x00003340c3187816 */ /* 0x000fc60000000000 */
[----:B------:R0:W-:Y:S04]  /*9dfe0*/  STL [R1+0x4768], R10 ;  /* 0x0047680a01007387 */ /* 0x0001e80000100800 */
[----:B------:R-:W4:Y:S01]  /*9dff0*/  LDL.LU R246, [R1+0x4840] ;  /* 0x0048400001f67983 */ /* 0x000f220000300800 */
[----:B--2---:R-:W-:-:S03]  /*9e000*/  LOP3.LUT R28, R11, 0xffff, RZ, 0xc0, !PT ;  /* 0x0000ffff0b1c7812 */ /* 0x004fc600078ec0ff */
[----:B------:R-:W2:Y:S01]  /*9e010*/  LDL.LU R11, [R1+0x4708] ;  /* 0x00470800010b7983 */ /* 0x000ea20000300800 */
[----:B------:R-:W-:Y:S02]  /*9e020*/  PRMT R25, R29, 0x3340, R28 ;  /* 0x000033401d197816 */ /* 0x000fe4000000001c */
[----:B------:R-:W-:Y:S02]  /*9e030*/  SHF.R.U32.HI R29, RZ, 0x8, R29 ;  /* 0x00000008ff1d7819 */ /* 0x000fe4000001161d */
[----:B------:R-:W-:Y:S02]  /*9e040*/  PRMT R243, R25, 0x5410, R24 ;  /* 0x0000541019f37816 */ /* 0x000fe40000000018 */
[----:B------:R-:W-:Y:S02]  /*9e050*/  SHF.R.U32.HI R24, RZ, 0x8, R199 ;  /* 0x00000008ff187819 */ /* 0x000fe400000116c7 */
[----:B------:R-:W-:Y:S02]  /*9e060*/  SHF.R.U32.HI R25, RZ, 0x8, R28 ;  /* 0x00000008ff197819 */ /* 0x000fe4000001161c */
[----:B------:R-:W-:-:S02]  /*9e070*/  LOP3.LUT R24, R24, 0xffff, RZ, 0xc0, !PT ;  /* 0x0000ffff18187812 */ /* 0x000fc400078ec0ff */
[----:B------:R-:W-:Y:S02]  /*9e080*/  LOP3.LUT R28, R29, 0xffff, RZ, 0xc0, !PT ;  /* 0x0000ffff1d1c7812 */ /* 0x000fe400078ec0ff */
[----:B------:R-:W-:Y:S02]  /*9e090*/  LOP3.LUT R25, R25, 0xffff, RZ, 0xc0, !PT ;  /* 0x0000ffff19197812 */ /* 0x000fe400078ec0ff */
[----:B------:R-:W-:Y:S02]  /*9e0a0*/  PRMT R12, R24, 0x3340, R0 ;  /* 0x00003340180c7816 */ /* 0x000fe40000000000 */
[----:B0-----:R-:W-:Y:S01]  /*9e0b0*/  PRMT R10, R28, 0x3340, R25 ;  /* 0x000033401c0a7816 */ /* 0x001fe20000000019 */
[----:B------:R-:W-:Y:S04]  /*9e0c0*/  STL [R1+0x533c], R243 ;  /* 0x00533cf301007387 */ /* 0x000fe80000100800 */
[----:B------:R-:W-:Y:S04]  /*9e0d0*/  STL [R1], R12 ;  /* 0x0000000c01007387 */ /* 0x000fe80000100800 */
[----:B------:R0:W-:Y:S01]  /*9e0e0*/  STL [R1+0x4758], R10 ;  /* 0x0047580a01007387 */ /* 0x0001e20000100800 */
[----:B------:R-:W-:-:S03]  /*9e0f0*/  LOP3.LUT R29, R248, 0xffff, RZ, 0xc0, !PT ;  /* 0x0000fffff81d7812 */ /* 0x000fc600078ec0ff */
[----:B------:R-:W2:Y:S01]  /*9e100*/  LDL.LU R248, [R1+0x4dac] ;  /* 0x004dac0001f87983 */ /* 0x000ea20000300800 */
[----:B---3--:R-:W-:-:S03]  /*9e110*/  LOP3.LUT R28, R8, 0xffff, RZ, 0xc0, !PT ;  /* 0x0000ffff081c7812 */ /* 0x008fc600078ec0ff */
[----:B------:R-:W3:Y:S01]  /*9e120*/  LDL.LU R8, [R1+0x4794] ;  /* 0x0047940001087983 */ /* 0x000ee20000300800 */
[----:B------:R-:W-:Y:S02]  /*9e130*/  LOP3.LUT R165, R165, 0xffff, RZ, 0xc0, !PT ;  /* 0x0000ffffa5a57812 */ /* 0x000fe400078ec0ff */
[----:B------:R-:W-:Y:S02]  /*9e140*/  PRMT R25, R29, 0x3340, R28 ;  /* 0x000033401d197816 */ /* 0x000fe4000000001c */
[----:B------:R-:W-:Y:S02]  /*9e150*/  PRMT R24, R165, 0x3340, R0 ;  /* 0x00003340a5187816 */ /* 0x000fe40000000000 */
[----:B------:R-:W-:Y:S02]  /*9e160*/  SHF.R.U32.HI R29, RZ, 0x8, R29 ;  /* 0x00000008ff1d7819 */ /* 0x000fe4000001161d */
[----:B------:R-:W-:Y:S02]  /*9e170*/  PRMT R22, R25, 0x5410, R24 ;  /* 0x0000541019167816 */ /* 0x000fe40000000018 */
[----:B------:R-:W-:-:S02]  /*9e180*/  SHF.R.U32.HI R25, RZ, 0x8, R28 ;  /* 0x00000008ff197819 */ /* 0x000fc4000001161c */
[----:B------:R-:W-:Y:S02]  /*9e190*/  SHF.R.S32.HI R24, RZ, 0x1f, R242 ;  /* 0x0000001fff187819 */ /* 0x000fe400000114f2 */
[----:B------:R-:W-:Y:S02]  /*9e1a0*/  IADD3 R20, P2, R242, R2, RZ ;  /* 0x00000002f2147210 */ /* 0x000fe40007f5e0ff */
[----:B------:R-:W-:Y:S02]  /*9e1b0*/  LOP3.LUT R28, R29, 0xffff, RZ, 0xc0, !PT ;  /* 0x0000ffff1d1c7812 */ /* 0x000fe400078ec0ff */
[----:B------:R-:W-:Y:S01]  /*9e1c0*/  LOP3.LUT R25, R25, 0xffff, RZ, 0xc0, !PT ;  /* 0x0000ffff19197812 */ /* 0x000fe200078ec0ff */
[----:B------:R-:W-:Y:S01]  /*9e1d0*/  IMAD.X R21, R24, 0x1, R13, P2 ;  /* 0x0000000118157824 */ /* 0x000fe200010e060d */
[----:B------:R-:W-:Y:S02]  /*9e1e0*/  SHF.R.U32.HI R95, RZ, 0x8, R179 ;  /* 0x00000008ff5f7819 */ /* 0x000fe400000116b3 */
[----:B------:R-:W-:-:S02]  /*9e1f0*/  SHF.R.U32.HI R179, RZ, 0x8, R195 ;  /* 0x00000008ffb37819 */ /* 0x000fc400000116c3 */
[----:B0-----:R-:W-:Y:S01]  /*9e200*/  PRMT R10, R28, 0x3340, R25 ;  /* 0x000033401c0a7816 */ /* 0x001fe20000000019 */
[----:B------:R-:W-:Y:S01]  /*9e210*/  STL [R1+0x5340], R22 ;  /* 0x0053401601007387 */ /* 0x000fe20000100800 */
[----:B------:R-:W-:Y:S02]  /*9e220*/  SHF.R.U32.HI R197, RZ, 0x8, R183 ;  /* 0x00000008ffc57819 */ /* 0x000fe400000116b7 */
[----:B------:R-:W-:Y:S01]  /*9e230*/  SHF.R.U32.HI R183, RZ, 0x8, R165 ;  /* 0x00000008ffb77819 */ /* 0x000fe200000116a5 */
[----:B------:R0:W-:Y:S01]  /*9e240*/  STL.64 [R1+0x8d0], R20 ;  /* 0x0008d01401007387 */ /* 0x0001e20000100a00 */
[----:B------:R-:W-:Y:S02]  /*9e250*/  LOP3.LUT R179, R179, 0xffff, RZ, 0xc0, !PT ;  /* 0x0000ffffb3b37812 */ /* 0x000fe400078ec0ff */
[----:B------:R-:W-:Y:S02]  /*9e260*/  LOP3.LUT R183, R183, 0xffff, RZ, 0xc0, !PT ;  /* 0x0000ffffb7b77812 */ /* 0x000fe400078ec0ff */
[----:B------:R-:W-:-:S02]  /*9e270*/  PRMT R179, R179, 0x3340, R0 ;  /* 0x00003340b3b37816 */ /* 0x000fc40000000000 */
[----:B0-----:R-:W-:Y:S02]  /*9e280*/  IADD3 R20, P2, R242, R0, RZ ;  /* 0x00000000f2147210 */ /* 0x001fe40007f5e0ff */
[----:B----4-:R-:W-:-:S03]  /*9e290*/  LOP3.LUT R28, R246, 0xffff, RZ, 0xc0, !PT ;  /* 0x0000fffff61c7812 */ /* 0x010fc600078ec0ff */
[----:B------:R-:W-:Y:S01]  /*9e2a0*/  IMAD.X R21, R24, 0x1, R7, P2 ;  /* 0x0000000118157824 */ /* 0x000fe200010e0607 */
[----:B------:R-:W-:Y:S02]  /*9e2b0*/  SHF.R.U32.HI R29, RZ, 0x8, R28 ;  /* 0x00000008ff1d7819 */ /* 0x000fe4000001161c */
[----:B--2---:R-:W-:-:S04]  /*9e2c0*/  LOP3.LUT R25, R11, 0xffff, RZ, 0xc0, !PT ;  /* 0x0000ffff0b197812 */ /* 0x004fc800078ec0ff */
[--C-:B------:R-:W-:Y:S02]  /*9e2d0*/  PRMT R140, R28, 0x3340, R25.reuse ;  /* 0x000033401c8c7816 */ /* 0x100fe40000000019 */
[----:B------:R-:W-:Y:S02]  /*9e2e0*/  SHF.R.U32.HI R25, RZ, 0x8, R25 ;  /* 0x00000008ff197819 */ /* 0x000fe40000011619 */
[----:B------:R-:W-:Y:S02]  /*9e2f0*/  PRMT R183, R183, 0x3340, R0 ;  /* 0x00003340b7b77816 */ /* 0x000fe40000000000 */
[----:B------:R-:W-:Y:S02]  /*9e300*/  LOP3.LUT R28, R29, 0xffff, RZ, 0xc0, !PT ;  /* 0x0000ffff1d1c7812 */ /* 0x000fe400078ec0ff */
[----:B------:R-:W-:Y:S01]  /*9e310*/  LOP3.LUT R25, R25, 0xffff, RZ, 0xc0, !PT ;  /* 0x0000ffff19197812 */ /* 0x000fe200078ec0ff */
[----:B------:R-:W-:Y:S04]  /*9e320*/  STL [R1+0x54d4], R179 ;  /* 0x0054d4b301007387 */ /* 0x000fe80000100800 */
[----:B------:R0:W-:Y:S04]  /*9e330*/  STL [R1+0x4754], R10 ;  /* 0x0047540a01007387 */ /* 0x0001e80000100800 */
[----:B------:R-:W-:Y:S04]  /*9e340*/  STL.64 [R1+0x8c8], R20 ;  /* 0x0008c81401007387 */ /* 0x000fe80000100a00 */
[----:B------:R-:W-:Y:S01]  /*9e350*/  STL [R1+0x54d0], R183 ;  /* 0x0054d0b701007387 */ /* 0x000fe20000100800 */
[----:B0-----:R-:W-:-:S03]  /*9e360*/  PRMT R10, R28, 0x3340, R25 ;  /* 0x000033401c0a7816 */ /* 0x001fc60000000019 */
[----:B------:R-:W2:Y:S04]  /*9e370*/  LDL.LU R244, [R1+0x4db4] ;  /* 0x004db40001f47983 */ /* 0x000ea80000300800 */
[----:B------:R-:W4:Y:S04]  /*9e380*/  LDL.LU R246, [R1+0x4798] ;  /* 0x0047980001f67983 */ /* 0x000f280000300800 */
[----:B------:R-:W4:Y:S04]  /*9e390*/  LDL.LU R11, [R1+0x4854] ;  /* 0x00485400010b7983 */ /* 0x000f280000300800 */
[----:B------:R0:W-:Y:S01]  /*9e3a0*/  STL [R1+0x4748], R10 ;  /* 0x0047480a01007387 */ /* 0x0001e20000100800 */
[----:B------:R-:W-:-:S02]  /*9e3b0*/  LOP3.LUT R30, R248, 0xffff, RZ, 0xc0, !PT ;  /* 0x0000fffff81e7812 */ /* 0x000fc400078ec0ff */
[----:B------:R-:W-:Y:S02]  /*9e3c0*/  LOP3.LUT R34, R236, 0xffff, RZ, 0xc0, !PT ;  /* 0x0000ffffec227812 */ /* 0x000fe400078ec0ff */
[----:B------:R-:W-:Y:S02]  /*9e3d0*/  LOP3.LUT R96, R166, 0xffff, RZ, 0xc0, !PT ;  /* 0x0000ffffa6607812 */ /* 0x000fe400078ec0ff */
[----:B------:R-:W-:Y:S02]  /*9e3e0*/  PRMT R25, R34, 0x3340, R0 ;  /* 0x0000334022197816 */ /* 0x000fe40000000000 */
[----:B------:R-:W-:-:S04]  /*9e3f0*/  SHF.R.U32.HI R215, RZ, 0x8, R96 ;  /* 0x00000008ffd77819 */ /* 0x000fc80000011660 */
[----:B------:R-:W-:-:S04]  /*9e400*/  LOP3.LUT R215, R215, 0xffff, RZ, 0xc0, !PT ;  /* 0x0000ffffd7d77812 */ /* 0x000fc800078ec0ff */
[----:B------:R-:W-:Y:S02]  /*9e410*/  PRMT R215, R215, 0x3340, R0 ;  /* 0x00003340d7d77816 */ /* 0x000fe40000000000 */
[----:B---3--:R-:W-:Y:S02]  /*9e420*/  LOP3.LUT R29, R8, 0xffff, RZ, 0xc0, !PT ;  /* 0x0000ffff081d7812 */ /* 0x008fe400078ec0ff */
[----:B------:R-:W3:Y:S02]  /*9e430*/  LDL.LU R8, [R1+0x470c] ;  /* 0x00470c0001087983 */ /* 0x000ee40000300800 */
[----:B------:R-:W-:-:S04]  /*9e440*/  PRMT R28, R30, 0x3340, R29 ;  /* 0x000033401e1c7816 */ /* 0x000fc8000000001d */
[----:B------:R-:W-:Y:S02]  /*9e450*/  PRMT R14, R28, 0x5410, R25 ;  /* 0x000054101c0e7816 */ /* 0x000fe40000000019 */
[----:B------:R-:W-:Y:S02]  /*9e460*/  SHF.R.U32.HI R28, RZ, 0x8, R30 ;  /* 0x00000008ff1c7819 */ /* 0x000fe4000001161e */
[----:B------:R-:W-:Y:S02]  /*9e470*/  SHF.R.U32.HI R25, RZ, 0x8, R29 ;  /* 0x00000008ff197819 */ /* 0x000fe4000001161d */
[----:B------:R-:W-:Y:S02]  /*9e480*/  LOP3.LUT R28, R28, 0xffff, RZ, 0xc0, !PT ;  /* 0x0000ffff1c1c7812 */ /* 0x000fe400078ec0ff */
[----:B------:R-:W-:Y:S01]  /*9e490*/  LOP3.LUT R25, R25, 0xffff, RZ, 0xc0, !PT ;  /* 0x0000ffff19197812 */ /* 0x000fe200078ec0ff */
[----:B------:R-:W-:Y:S03]  /*9e4a0*/  STL [R1+0x5344], R14 ;  /* 0x0053440e01007387 */ /* 0x000fe60000100800 */
[----:B0-----:R-:W-:Y:S01]  /*9e4b0*/  PRMT R10, R28, 0x3340, R25 ;  /* 0x000033401c0a7816 */ /* 0x001fe20000000019 */
[----:B------:R-:W-:Y:S04]  /*9e4c0*/  STL [R1+0x54cc], R215 ;  /* 0x0054ccd701007387 */ /* 0x000fe80000100800 */
[----:B------:R-:W-:Y:S04]  /*9e4d0*/  STL [R1+0x4744], R10 ;  /* 0x0047440a01007387 */ /* 0x000fe80000100800 */
[----:B------:R-:W3:Y:S01]  /*9e4e0*/  LDL.LU R248, [R1+0xce4] ;  /* 0x000ce40001f87983 */ /* 0x000ee20000300800 */
[----:B------:R-:W-:-:S05]  /*9e4f0*/  IADD3 R20, P2, R242, R6, RZ ;  /* 0x00000006f2147210 */ /* 0x000fca0007f5e0ff */
[----:B------:R-:W-:Y:S01]  /*9e500*/  IMAD.X R21, R24, 0x1, R5, P2 ;  /* 0x0000000118157824 */ /* 0x000fe200010e0605 */
[----:B------:R-:W-:-:S04]  /*9e510*/  SHF.R.U32.HI R187, RZ, 0x8, R34 ;  /* 0x00000008ffbb7819 */ /* 0x000fc80000011622 */
[----:B------:R0:W-:Y:S01]  /*9e520*/  STL.64 [R1+0x8c0], R20 ;  /* 0x0008c01401007387 */ /* 0x0001e20000100a00 */
[----:B------:R-:W-:-:S04]  /*9e530*/  LOP3.LUT R187, R187, 0xffff, RZ, 0xc0, !PT ;  /* 0x0000ffffbbbb7812 */ /* 0x000fc800078ec0ff */
[----:B------:R-:W-:Y:S02]  /*9e540*/  PRMT R187, R187, 0x3340, R0 ;  /* 0x00003340bbbb7816 */ /* 0x000fe40000000000 */
[----:B0-----:R-:W-:-:S05]  /*9e550*/  IADD3 R20, P2, R242, R4, RZ ;  /* 0x00000004f2147210 */ /* 0x001fca0007f5e0ff */
[----:B------:R-:W-:-:S05]  /*9e560*/  IMAD.X R21, R24, 0x1, R3, P2 ;  /* 0x0000000118157824 */ /* 0x000fca00010e0603 */
[----:B------:R0:W-:Y:S04]  /*9e570*/  STL.64 [R1+0x8b8], R20 ;  /* 0x0008b81401007387 */ /* 0x0001e80000100a00 */
[----:B------:R1:W-:Y:S01]  /*9e580*/  STL [R1+0x54c8], R187 ;  /* 0x0054c8bb01007387 */ /* 0x0003e20000100800 */
[----:B--2---:R-:W-:-:S03]  /*9e590*/  LOP3.LUT R34, R244, 0xffff, RZ, 0xc0, !PT ;  /* 0x0000fffff4227812 */ /* 0x004fc600078ec0ff */
[----:B------:R-:W2:Y:S01]  /*9e5a0*/  LDL.LU R244, [R1+0x4868] ;  /* 0x0048680001f47983 */ /* 0x000ea20000300800 */
[----:B----4-:R-:W-:-:S03]  /*9e5b0*/  LOP3.LUT R29, R246, 0xffff, RZ, 0xc0, !PT ;  /* 0x0000fffff61d7812 */ /* 0x010fc600078ec0ff */
[----:B------:R-:W4:Y:S01]  /*9e5c0*/  LDL.LU R246, [R1+0x4710] ;  /* 0x0047100001f67983 */ /* 0x000f220000300800 */
[----:B------:R-:W-:-:S03]  /*9e5d0*/  LOP3.LUT R30, R11, 0xffff, RZ, 0xc0, !PT ;  /* 0x0000ffff0b1e7812 */ /* 0x000fc600078ec0ff */
[----:B------:R-:W4:Y:S01]  /*9e5e0*/  LDL.LU R11, [R1+0x4dcc] ;  /* 0x004dcc00010b7983 */ /* 0x000f220000300800 */
[----:B------:R-:W-:Y:S02]  /*9e5f0*/  LOP3.LUT R37, R234, 0xffff, RZ, 0xc0, !PT ;  /* 0x0000ffffea257812 */ /* 0x000fe400078ec0ff */
[----:B------:R-:W-:Y:S02]  /*9e600*/  PRMT R25, R34, 0x3340, R29 ;  /* 0x0000334022197816 */ /* 0x000fe4000000001d */
[----:B------:R-:W-:Y:S02]  /*9e610*/  PRMT R24, R37, 0x3340, R0 ;  /* 0x0000334025187816 */ /* 0x000fe40000000000 */
[----:B------:R-:W-:Y:S02]  /*9e620*/  LOP3.LUT R167, R167, 0xffff, RZ, 0xc0, !PT ;  /* 0x0000ffffa7a77812 */ /* 0x000fe400078ec0ff */
[----:B------:R-:W-:Y:S02]  /*9e630*/  PRMT R247, R25, 0x5410, R24 ;  /* 0x0000541019f77816 */ /* 0x000fe40000000018 */
[----:B------:R-:W-:-:S02]  /*9e640*/  PRMT R24, R167, 0x3340, R0 ;  /* 0x00003340a7187816 */ /* 0x000fc40000000000 */
[----:B------:R-:W-:Y:S02]  /*9e650*/  SHF.R.U32.HI R34, RZ, 0x8, R34 ;  /* 0x00000008ff227819 */ /* 0x000fe40000011622 */
[----:B------:R-:W-:Y:S02]  /*9e660*/  SHF.R.U32.HI R205, RZ, 0x8, R181 ;  /* 0x00000008ffcd7819 */ /* 0x000fe400000116b5 */
[----:B------:R-:W-:Y:S02]  /*9e670*/  SHF.R.U32.HI R181, RZ, 0x8, R191 ;  /* 0x00000008ffb57819 */ /* 0x000fe400000116bf */
[----:B------:R-:W-:Y:S02]  /*9e680*/  SHF.R.U32.HI R195, RZ, 0x8, R167 ;  /* 0x00000008ffc37819 */ /* 0x000fe400000116a7 */
[----:B------:R-:W-:Y:S02]  /*9e690*/  SHF.R.U32.HI R191, RZ, 0x8, R37 ;  /* 0x00000008ffbf7819 */ /* 0x000fe40000011625 */
[----:B------:R-:W-:-:S02]  /*9e6a0*/  LOP3.LUT R195, R195, 0xffff, RZ, 0xc0, !PT ;  /* 0x0000ffffc3c37812 */ /* 0x000fc400078ec0ff */
[----:B------:R-:W-:Y:S02]  /*9e6b0*/  LOP3.LUT R191, R191, 0xffff, RZ, 0xc0, !PT ;  /* 0x0000ffffbfbf7812 */ /* 0x000fe400078ec0ff */
[--C-:B------:R-:W-:Y:S02]  /*9e6c0*/  PRMT R195, R195, 0x3340, R0.reuse ;  /* 0x00003340c3c37816 */ /* 0x100fe40000000000 */
[----:B------:R-:W-:Y:S02]  /*9e6d0*/  PRMT R191, R191, 0x3340, R0 ;  /* 0x00003340bfbf7816 */ /* 0x000fe40000000000 */
[----:B------:R-:W-:Y:S02]  /*9e6e0*/  LOP3.LUT R40, R9, 0xffff, RZ, 0xc0, !PT ;  /* 0x0000ffff09287812 */ /* 0x000fe400078ec0ff */
[----:B---3--:R-:W-:Y:S02]  /*9e6f0*/  LOP3.LUT R28, R8, 0xffff, RZ, 0xc0, !PT ;  /* 0x0000ffff081c7812 */ /* 0x008fe400078ec0ff */
[----:B------:R-:W3:Y:S02]  /*9e700*/  LDL.LU R8, [R1+0x479c] ;  /* 0x00479c0001087983 */ /* 0x000ee40000300800 */
[----:B------:R-:W-:-:S02]  /*9e710*/  PRMT R25, R30, 0x3340, R28 ;  /* 0x000033401e197816 */ /* 0x000fc4000000001c */
[----:B------:R-:W-:Y:S02]  /*9e720*/  SHF.R.U32.HI R30, RZ, 0x8, R30 ;  /* 0x00000008ff1e7819 */ /* 0x000fe4000001161e */
[----:B------:R-:W-:Y:S02]  /*9e730*/  PRMT R241, R25, 0x5410, R24 ;  /* 0x0000541019f17816 */ /* 0x000fe40000000018 */
[----:B------:R-:W-:Y:S02]  /*9e740*/  SHF.R.U32.HI R25, RZ, 0x8, R29 ;  /* 0x00000008ff197819 */ /* 0x000fe4000001161d */
[----:B------:R-:W-:Y:S02]  /*9e750*/  SHF.R.U32.HI R24, RZ, 0x8, R28 ;  /* 0x00000008ff187819 */ /* 0x000fe4000001161c */
[----:B------:R-:W-:Y:S02]  /*9e760*/  LOP3.LUT R28, R25, 0xffff, RZ, 0xc0, !PT ;  /* 0x0000ffff191c7812 */ /* 0x000fe400078ec0ff */
[----:B------:R-:W-:-:S02]  /*9e770*/  LOP3.LUT R25, R30, 0xffff, RZ, 0xc0, !PT ;  /* 0x0000ffff1e197812 */ /* 0x000fc400078ec0ff */
[----:B------:R-:W-:Y:S02]  /*9e780*/  LOP3.LUT R24, R24, 0xffff, RZ, 0xc0, !PT ;  /* 0x0000ffff18187812 */ /* 0x000fe400078ec0ff */
[----:B------:R-:W-:Y:S02]  /*9e790*/  LOP3.LUT R29, R34, 0xffff, RZ, 0xc0, !PT ;  /* 0x0000ffff221d7812 */ /* 0x000fe400078ec0ff */
[----:B------:R-:W-:Y:S02]  /*9e7a0*/  PRMT R10, R25, 0x3340, R24 ;  /* 0x00003340190a7816 */ /* 0x000fe40000000018 */
[----:B------:R-:W-:Y:S02]  /*9e7b0*/  PRMT R12, R29, 0x3340, R28 ;  /* 0x000033401d0c7816 */ /* 0x000fe4000000001c */
[----:B------:R-:W-:Y:S02]  /*9e7c0*/  SHF.R.S32.HI R24, RZ, 0x1f, R248 ;  /* 0x0000001fff187819 */ /* 0x000fe400000114f8 */
[----:B0-----:R-:W-:Y:S01]  /*9e7d0*/  IADD3 R20, P2, R248, R2, RZ ;  /* 0x00000002f8147210 */ /* 0x001fe20007f5e0ff */
[----:B------:R-:W-:Y:S04]  /*9e7e0*/  STL [R1+0x5348], R247 ;  /* 0x005348f701007387 */ /* 0x000fe80000100800 */
[----:B------:R-:W-:Y:S01]  /*9e7f0*/  IMAD.X R21, R24, 0x1, R13, P2 ;  /* 0x0000000118157824 */ /* 0x000fe200010e060d */
[----:B------:R-:W-:Y:S04]  /*9e800*/  STL [R1+0x534c], R241 ;  /* 0x00534cf101007387 */ /* 0x000fe80000100800 */
[----:B------:R-:W-:Y:S04]  /*9e810*/  STL [R1+0xd14], R12 ;  /* 0x000d140c01007387 */ /* 0x000fe80000100800 */
[----:B------:R0:W-:Y:S04]  /*9e820*/  STL [R1+0xd10], R10 ;  /* 0x000d100a01007387 */ /* 0x0001e80000100800 */
[----:B------:R-:W-:Y:S04]  /*9e830*/  STL.64 [R1+0x8b0], R20 ;  /* 0x0008b01401007387 */ /* 0x000fe80000100a00 */
[----:B------:R-:W-:Y:S04]  /*9e840*/  STL [R1+0x54c4], R195 ;  /* 0x0054c4c301007387 */ /* 0x000fe80000100800 */
[----:B------:R-:W-:Y:S04]  /*9e850*/  STL [R1+0x54c0], R191 ;  /* 0x0054c0bf01007387 */ /* 0x000fe80000100800 */
[----:B------:R-:W3:Y:S01]  /*9e860*/  LDL.LU R9, [R1+0x4884] ;  /* 0x0048840001097983 */ /* 0x000ee20000300800 */
[----:B-1----:R-:W-:-:S04]  /*9e870*/  LOP3.LUT R187, R168, 0xffff, RZ, 0xc0, !PT ;  /* 0x0000ffffa8bb7812 */ /* 0x002fc800078ec0ff */
[----:B------:R-:W-:Y:S02]  /*9e880*/  PRMT R25, R187, 0x3340, R0 ;  /* 0x00003340bb197816 */ /* 0x000fe40000000000 */
[----:B--2---:R-:W-:Y:S02]  /*9e890*/  LOP3.LUT R37, R244, 0xffff, RZ, 0xc0, !PT ;  /* 0x0000fffff4257812 */ /* 0x004fe400078ec0ff */
[----:B----4-:R-:W-:-:S04]  /*9e8a0*/  LOP3.LUT R30, R246, 0xffff, RZ, 0xc0, !PT ;  /* 0x0000fffff61e7812 */ /* 0x010fc800078ec0ff */
[----:B------:R-:W-:Y:S02]  /*9e8b0*/  PRMT R28, R37, 0x3340, R30 ;  /* 0x00003340251c7816 */ /* 0x000fe4000000001e */
[----:B------:R-:W-:Y:S02]  /*9e8c0*/  LOP3.LUT R34, R11, 0xffff, RZ, 0xc0, !PT ;  /* 0x0000ffff0b227812 */ /* 0x000fe400078ec0ff */
[----:B0-----:R-:W-:Y:S02]  /*9e8d0*/  PRMT R10, R28, 0x5410, R25 ;  /* 0x000054101c0a7816 */ /* 0x001fe40000000019 */
[----:B------:R-:W-:Y:S02]  /*9e8e0*/  PRMT R25, R40, 0x3340, R0 ;  /* 0x0000334028197816 */ /* 0x000fe40000000000 */
[----:B------:R-:W-:Y:S02]  /*9e8f0*/  SHF.R.U32.HI R37, RZ, 0x8, R37 ;  /* 0x00000008ff257819 */ /* 0x000fe40000011625 */
[----:B------:R-:W-:-:S04]  /*9e900*/  SHF.R.U32.HI R199, RZ, 0x8, R40 ;  /* 0x00000008ffc77819 */ /* 0x000fc80000011628 */
[----:B------:R-:W-:-:S04]  /*9e910*/  LOP3.LUT R199, R199, 0xffff, RZ, 0xc0, !PT ;  /* 0x0000ffffc7c77812 */ /* 0x000fc800078ec0ff */
[----:B------:R-:W-:Y:S02]  /*9e920*/  PRMT R199, R199, 0x3340, R0 ;  /* 0x00003340c7c77816 */ /* 0x000fe40000000000 */
[----:B---3--:R-:W-:Y:S02]  /*9e930*/  LOP3.LUT R29, R8, 0xffff, RZ, 0xc0, !PT ;  /* 0x0000ffff081d7812 */ /* 0x008fe400078ec0ff */
[----:B------:R-:W2:Y:S02]  /*9e940*/  LDL.LU R8, [R1+0x4714] ;  /* 0x0047140001087983 */ /* 0x000ea40000300800 */
[----:B------:R-:W-:Y:S02]  /*9e950*/  PRMT R28, R34, 0x3340, R29 ;  /* 0x00003340221c7816 */ /* 0x000fe4000000001d */
[----:B------:R0:W-:Y:S02]  /*9e960*/  STL [R1+0x4d98], R10 ;  /* 0x004d980a01007387 */ /* 0x0001e40000100800 */
[----:B------:R-:W-:-:S02]  /*9e970*/  PRMT R232, R28, 0x5410, R25 ;  /* 0x000054101ce87816 */ /* 0x000fc40000000019 */
[----:B------:R-:W-:Y:S02]  /*9e980*/  SHF.R.U32.HI R25, RZ, 0x8, R30 ;  /* 0x00000008ff197819 */ /* 0x000fe4000001161e */
[----:B0-----:R-:W-:Y:S02]  /*9e990*/  IADD3 R10, P2, R248, R0, RZ ;  /* 0x00000000f80a7210 */ /* 0x001fe40007f5e0ff */
[----:B------:R-:W-:Y:S02]  /*9e9a0*/  SHF.R.U32.HI R28, RZ, 0x8, R34 ;  /* 0x00000008ff1c7819 */ /* 0x000fe40000011622 */
[----:B------:R-:W-:Y:S01]  /*9e9b0*/  SHF.R.U32.HI R34, RZ, 0x8, R29 ;  /* 0x00000008ff227819 */ /* 0x000fe2000001161d */
[----:B------:R-:W-:Y:S01]  /*9e9c0*/  IMAD.X R11, R24, 0x1, R7, P2 ;  /* 0x00000001180b7824 */ /* 0x000fe200010e0607 */
[----:B------:R-:W-:Y:S02]  /*9e9d0*/  LOP3.LUT R30, R37, 0xffff, RZ, 0xc0, !PT ;  /* 0x0000ffff251e7812 */ /* 0x000fe400078ec0ff */
[----:B------:R-:W-:Y:S01]  /*9e9e0*/  LOP3.LUT R29, R25, 0xffff, RZ, 0xc0, !PT ;  /* 0x0000ffff191d7812 */ /* 0x000fe200078ec0ff */
[----:B------:R-:W-:Y:S04]  /*9e9f0*/  STL [R1+0x5350], R232 ;  /* 0x005350e801007387 */ /* 0x000fe80000100800 */
[----:B------:R0:W-:Y:S01]  /*9ea00*/  STL.64 [R1+0x898], R10 ;  /* 0x0008980a01007387 */ /* 0x0001e20000100a00 */
[----:B------:R-:W-:-:S02]  /*9ea10*/  LOP3.LUT R28, R28, 0xffff, RZ, 0xc0, !PT ;  /* 0x0000ffff1c1c7812 */ /* 0x000fc400078ec0ff */
[----:B------:R-:W-:Y:S01]  /*9ea20*/  LOP3.LUT R25, R34, 0xffff, RZ, 0xc0, !PT ;  /* 0x0000ffff22197812 */ /* 0x000fe200078ec0ff */
[----:B------:R-:W3:Y:S01]  /*9ea30*/  LDL.LU R242, [R1+0x4df4] ;  /* 0x004df40001f27983 */ /* 0x000ee20000300800 */
[----:B------:R-:W-:Y:S02]  /*9ea40*/  IADD3 R20, P2, R248, R6, RZ ;  /* 0x00000006f8147210 */ /* 0x000fe40007f5e0ff */
[----:B0-----:R-:W-:-:S05]  /*9ea50*/  PRMT R11, R30, 0x3340, R29 ;  /* 0x000033401e0b7816 */ /* 0x001fca000000001d */
[----:B------:R0:W-:Y:S01]  /*9ea60*/  STL [R1+0x4778], R11 ;  /* 0x0047780b01007387 */ /* 0x0001e20000100800 */
[----:B------:R-:W-:-:S03]  /*9ea70*/  PRMT R10, R28, 0x3340, R25 ;  /* 0x000033401c0a7816 */ /* 0x000fc60000000019 */
[----:B------:R-:W4:Y:S01]  /*9ea80*/  LDL.LU R246, [R1+0x47a0] ;  /* 0x0047a00001f67983 */ /* 0x000f220000300800 */
[----:B------:R-:W-:-:S03]  /*9ea90*/  IMAD.X R21, R24, 0x1, R5, P2 ;  /* 0x0000000118157824 */ /* 0x000fc600010e0605 */
[----:B------:R-:W-:Y:S04]  /*9eaa0*/  STL [R1+0xd0c], R10 ;  /* 0x000d0c0a01007387 */ /* 0x000fe80000100800 */
[----:B0-----:R-:W4:Y:S04]  /*9eab0*/  LDL.LU R11, [R1+0xce0] ;  /* 0x000ce000010b7983 */ /* 0x001f280000300800 */
[----:B------:R0:W-:Y:S01]  /*9eac0*/  STL.64 [R1+0x8a8], R20 ;  /* 0x0008a81401007387 */ /* 0x0001e20000100a00 */
[----:B------:R-:W-:Y:S02]  /*9ead0*/  LOP3.LUT R29, R9, 0xffff, RZ, 0xc0, !PT ;  /* 0x0000ffff091d7812 */ /* 0x000fe400078ec0ff */
[----:B0-----:R-:W-:-:S05]  /*9eae0*/  IADD3 R20, P2, R248, R4, RZ ;  /* 0x00000004f8147210 */ /* 0x001fca0007f5e0ff */
[----:B------:R-:W-:-:S05]  /*9eaf0*/  IMAD.X R21, R24, 0x1, R3, P2 ;  /* 0x0000000118157824 */ /* 0x000fca00010e0603 */
[----:B------:R0:W-:Y:S04]  /*9eb00*/  STL.64 [R1+0x8a0], R20 ;  /* 0x0008a01401007387 */ /* 0x0001e80000100a00 */
[----:B------:R-:W-:Y:S04]  /*9eb10*/  STL [R1+0x54d8], R199 ;  /* 0x0054d8c701007387 */ /* 0x000fe80000100800 */
[----:B------:R-:W4:Y:S01]  /*9eb20*/  LDL.LU R9, [R1+0x488c] ;  /* 0x00488c0001097983 */ /* 0x000f220000300800 */
[----:B------:R-:W-:-:S03]  /*9eb30*/  LOP3.LUT R169, R169, 0xffff, RZ, 0xc0, !PT ;  /* 0x0000ffffa9a97812 */ /* 0x000fc600078ec0ff */
[----:B------:R-:W4:Y:S01]  /*9eb40*/  LDL.LU R244, [R1+0x4718] ;  /* 0x0047180001f47983 */ /* 0x000f220000300800 */
[----:B------:R-:W-:-:S03]  /*9eb50*/  PRMT R24, R169, 0x3340, R0 ;  /* 0x00003340a9187816 */ /* 0x000fc60000000000 */
[----:B------:R-:W4:Y:S01]  /*9eb60*/  LDL.LU R248, [R1+0x4e00] ;  /* 0x004e000001f87983 */ /* 0x000f220000300800 */
[----:B------:R-:W-:-:S04]  /*9eb70*/  SHF.R.U32.HI R203, RZ, 0x8, R169 ;  /* 0x00000008ffcb7819 */ /* 0x000fc800000116a9 */
[----:B------:R-:W-:-:S04]  /*9eb80*/  LOP3.LUT R203, R203, 0xffff, RZ, 0xc0, !PT ;  /* 0x0000ffffcbcb7812 */ /* 0x000fc800078ec0ff */
[----:B------:R-:W-:Y:S02]  /*9eb90*/  PRMT R203, R203, 0x3340, R0 ;  /* 0x00003340cbcb7816 */ /* 0x000fe40000000000 */
[----:B--2---:R-:W-:-:S04]  /*9eba0*/  LOP3.LUT R28, R8, 0xffff, RZ, 0xc0, !PT ;  /* 0x0000ffff081c7812 */ /* 0x004fc800078ec0ff */
[----:B------:R-:W-:-:S04]  /*9ebb0*/  PRMT R25, R29, 0x3340, R28 ;  /* 0x000033401d197816 */ /* 0x000fc8000000001c */
[----:B0-----:R-:W-:-:S05]  /*9ebc0*/  PRMT R21, R25, 0x5410, R24 ;  /* 0x0000541019157816 */ /* 0x001fca0000000018 */
[----:B------:R0:W-:Y:S04]  /*9ebd0*/  STL [R1+0x5354], R21 ;  /* 0x0053541501007387 */ /* 0x0001e80000100800 */
[----:B------:R-:W2:Y:S01]  /*9ebe0*/  LDL.LU R8, [R1+0x47a4] ;  /* 0x0047a40001087983 */ /* 0x000ea20000300800 */
[----:B------:R-:W-:Y:S02]  /*9ebf0*/  SHF.R.U32.HI R25, RZ, 0x8, R29 ;  /* 0x00000008ff197819 */ /* 0x000fe4000001161d */
[----:B------:R-:W-:Y:S02]  /*9ec00*/  SHF.R.U32.HI R24, RZ, 0x8, R28 ;  /* 0x00000008ff187819 */ /* 0x000fe4000001161c */
[----:B------:R-:W-:Y:S02]  /*9ec10*/  LOP3.LUT R25, R25, 0xffff, RZ, 0xc0, !PT ;  /* 0x0000ffff19197812 */ /* 0x000fe400078ec0ff */
[----:B------:R-:W-:-:S02]  /*9ec20*/  LOP3.LUT R24, R24, 0xffff, RZ, 0xc0, !PT ;  /* 0x0000ffff18187812 */ /* 0x000fc400078ec0ff */
[----:B------:R-:W-:Y:S02]  /*9ec30*/  LOP3.LUT R29, R233, 0xffff, RZ, 0xc0, !PT ;  /* 0x0000ffffe91d7812 */ /* 0x000fe400078ec0ff */
[----:B------:R-:W-:Y:S02]  /*9ec40*/  PRMT R10, R25, 0x3340, R24 ;  /* 0x00003340190a7816 */ /* 0x000fe40000000018 */
[----:B---3--:R-:W-:Y:S02]  /*9ec50*/  LOP3.LUT R30, R242, 0xffff, RZ, 0xc0, !PT ;  /* 0x0000fffff21e7812 */ /* 0x008fe400078ec0ff */
[----:B------:R-:W-:Y:S02]  /*9ec60*/  PRMT R24, R29, 0x3340, R0 ;  /* 0x000033401d187816 */ /* 0x000fe40000000000 */
[----:B------:R-:W-:Y:S02]  /*9ec70*/  SHF.R.U32.HI R202, RZ, 0x8, R29 ;  /* 0x00000008ffca7819 */ /* 0x000fe4000001161d */
[----:B----4-:R-:W-:-:S04]  /*9ec80*/  LOP3.LUT R28, R246, 0xffff, RZ, 0xc0, !PT ;  /* 0x0000fffff61c7812 */ /* 0x010fc800078ec0ff */
        /* <DEDUP_REMOVED lines=8> */
[----:B0-----:R-:W-:Y:S01]  /*9ed10*/  IMAD.X R21, R24, 0x1, R13, P2 ;  /* 0x0000000118157824 */ /* 0x001fe200010e060d */
[----:B------:R-:W-:Y:S01]  /*9ed20*/  LOP3.LUT R202, R202, 0xffff, RZ, 0xc0, !PT ;  /* 0x0000ffffcaca7812 */ /* 0x000fe200078ec0ff */
[----:B------:R0:W-:Y:S03]  /*9ed30*/  STL [R1+0xd08], R10 ;  /* 0x000d080a01007387 */ /* 0x0001e60000100800 */
[----:B------:R-:W-:Y:S01]  /*9ed40*/  PRMT R202, R202, 0x3340, R0 ;  /* 0x00003340caca7816 */ /* 0x000fe20000000000 */
[----:B------:R-:W-:Y:S04]  /*9ed50*/  STL [R1+0x54dc], R203 ;  /* 0x0054dccb01007387 */ /* 0x000fe80000100800 */
[----:B------:R-:W-:Y:S01]  /*9ed60*/  STL [R1+0x5358], R223 ;  /* 0x005358df01007387 */ /* 0x000fe20000100800 */
[----:B0-----:R-:W-:-:S03]  /*9ed70*/  PRMT R10, R28, 0x3340, R25 ;  /* 0x000033401c0a7816 */ /* 0x001fc60000000019 */
[----:B------:R0:W-:Y:S04]  /*9ed80*/  STL.64 [R1+0x890], R20 ;  /* 0x0008901401007387 */ /* 0x0001e80000100a00 */
[----:B------:R-:W3:Y:S04]  /*9ed90*/  LDL.LU R246, [R1+0x4e08] ;  /* 0x004e080001f67983 */ /* 0x000ee80000300800 */
[----:B------:R-:W-:Y:S01]  /*9eda0*/  STL [R1+0xd04], R10 ;  /* 0x000d040a01007387 */ /* 0x000fe20000100800 */
[----:B------:R-:W-:-:S03]  /*9edb0*/  LOP3.LUT R37, R9, 0xffff, RZ, 0xc0, !PT ;  /* 0x0000ffff09257812 */ /* 0x000fc600078ec0ff */
[----:B------:R-:W-:Y:S04]  /*9edc0*/  STL [R1+0x54e0], R202 ;  /* 0x0054e0ca01007387 */ /* 0x000fe80000100800 */
[----:B------:R-:W4:Y:S01]  /*9edd0*/  LDL.LU R9, [R1+0x47a8] ;  /* 0x0047a80001097983 */ /* 0x000f220000300800 */
[----:B------:R-:W-:Y:S02]  /*9ede0*/  LOP3.LUT R191, R170, 0xffff, RZ, 0xc0, !PT ;  /* 0x0000ffffaabf7812 */ /* 0x000fe400078ec0ff */
[----:B------:R-:W-:Y:S02]  /*9edf0*/  LOP3.LUT R30, R244, 0xffff, RZ, 0xc0, !PT ;  /* 0x0000fffff41e7812 */ /* 0x000fe400078ec0ff */
[----:B------:R-:W-:Y:S02]  /*9ee00*/  PRMT R25, R191, 0x3340, R0 ;  /* 0x00003340bf197816 */ /* 0x000fe40000000000 */
[----:B------:R-:W-:-:S02]  /*9ee10*/  PRMT R28, R37, 0x3340, R30 ;  /* 0x00003340251c7816 */ /* 0x000fc4000000001e */
[----:B------:R-:W-:Y:S02]  /*9ee20*/  LOP3.LUT R34, R248, 0xffff, RZ, 0xc0, !PT ;  /* 0x0000fffff8227812 */ /* 0x000fe400078ec0ff */
[----:B------:R-:W-:Y:S02]  /*9ee30*/  LOP3.LUT R40, R231, 0xffff, RZ, 0xc0, !PT ;  /* 0x0000ffffe7287812 */ /* 0x000fe400078ec0ff */
[----:B------:R-:W-:Y:S02]  /*9ee40*/  SHF.R.U32.HI R37, RZ, 0x8, R37 ;  /* 0x00000008ff257819 */ /* 0x000fe40000011625 */
[----:B0-----:R-:W-:-:S05]  /*9ee50*/  IADD3 R20, P2, R11, R0, RZ ;  /* 0x000000000b147210 */ /* 0x001fca0007f5e0ff */
[----:B------:R-:W-:Y:S01]  /*9ee60*/  IMAD.X R21, R24, 0x1, R7, P2 ;  /* 0x0000000118157824 */ /* 0x000fe200010e0607 */
[----:B--2---:R-:W-:Y:S02]  /*9ee70*/  LOP3.LUT R29, R8, 0xffff, RZ, 0xc0, !PT ;  /* 0x0000ffff081d7812 */ /* 0x004fe400078ec0ff */
[----:B------:R-:W-:Y:S02]  /*9ee80*/  PRMT R8, R28, 0x5410, R25 ;  /* 0x000054101c087816 */ /* 0x000fe40000000019 */
[----:B------:R-:W-:Y:S02]  /*9ee90*/  PRMT R25, R40, 0x3340, R0 ;  /* 0x0000334028197816 */ /* 0x000fe40000000000 */
[----:B------:R-:W-:-:S04]  /*9eea0*/  PRMT R28, R34, 0x3340, R29 ;  /* 0x00003340221c7816 */ /* 0x000fc8000000001d */
[----:B------:R-:W-:Y:S02]  /*9eeb0*/  PRMT R250, R28, 0x5410, R25 ;  /* 0x000054101cfa7816 */ /* 0x000fe40000000019 */
[----:B------:R-:W-:Y:S02]  /*9eec0*/  SHF.R.U32.HI R25, RZ, 0x8, R30 ;  /* 0x00000008ff197819 */ /* 0x000fe4000001161e */
[----:B------:R-:W-:Y:S02]  /*9eed0*/  SHF.R.U32.HI R28, RZ, 0x8, R34 ;  /* 0x00000008ff1c7819 */ /* 0x000fe40000011622 */
[----:B------:R-:W-:Y:S02]  /*9eee0*/  SHF.R.U32.HI R34, RZ, 0x8, R29 ;  /* 0x00000008ff227819 */ /* 0x000fe4000001161d */
[----:B------:R-:W-:Y:S02]  /*9eef0*/  LOP3.LUT R30, R37, 0xffff, RZ, 0xc0, !PT ;  /* 0x0000ffff251e7812 */ /* 0x000fe400078ec0ff */
[----:B------:R-:W-:Y:S01]  /*9ef00*/  LOP3.LUT R29, R25, 0xffff, RZ, 0xc0, !PT ;  /* 0x0000ffff191d7812 */ /* 0x000fe200078ec0ff */
[----:B------:R0:W-:Y:S03]  /*9ef10*/  STL [R1+0x4d8c], R8 ;  /* 0x004d8c0801007387 */ /* 0x0001e60000100800 */
[----:B------:R-:W-:Y:S01]  /*9ef20*/  PRMT R222, R30, 0x3340, R29 ;  /* 0x000033401ede7816 */ /* 0x000fe2000000001d */
[----:B------:R-:W-:Y:S04]  /*9ef30*/  STL [R1+0x535c], R250 ;  /* 0x00535cfa01007387 */ /* 0x000fe80000100800 */
[----:B------:R-:W2:Y:S04]  /*9ef40*/  LDL.LU R248, [R1+0x48b4] ;  /* 0x0048b40001f87983 */ /* 0x000ea80000300800 */
[----:B------:R1:W-:Y:S04]  /*9ef50*/  STL.64 [R1+0x888], R20 ;  /* 0x0008881401007387 */ /* 0x0003e80000100a00 */
[----:B------:R-:W-:Y:S04]  /*9ef60*/  STL [R1+0x5408], R222 ;  /* 0x005408de01007387 */ /* 0x000fe80000100800 */
[----:B0-----:R-:W2:Y:S01]  /*9ef70*/  LDL.LU R8, [R1+0x471c] ;  /* 0x00471c0001087983 */ /* 0x001ea20000300800 */
[----:B------:R-:W-:-:S02]  /*9ef80*/  LOP3.LUT R28, R28, 0xffff, RZ, 0xc0, !PT ;  /* 0x0000ffff1c1c7812 */ /* 0x000fc400078ec0ff */
[----:B------:R-:W-:Y:S01]  /*9ef90*/  LOP3.LUT R25, R34, 0xffff, RZ, 0xc0, !PT ;  /* 0x0000ffff22197812 */ /* 0x000fe200078ec0ff */
[----:B------:R-:W2:Y:S01]  /*9efa0*/  LDL.LU R244, [R1+0xcdc] ;  /* 0x000cdc0001f47983 */ /* 0x000ea20000300800 */
[----:B-1----:R-:W-:Y:S02]  /*9efb0*/  IADD3 R20, P2, R11, R6, RZ ;  /* 0x000000060b147210 */ /* 0x002fe40007f5e0ff */
[----:B------:R-:W-:Y:S02]  /*9efc0*/  PRMT R10, R28, 0x3340, R25 ;  /* 0x000033401c0a7816 */ /* 0x000fe40000000019 */
[----:B------:R-:W-:Y:S01]  /*9efd0*/  LOP3.LUT R34, R230, 0xffff, RZ, 0xc0, !PT ;  /* 0x0000ffffe6227812 */ /* 0x000fe200078ec0ff */
[----:B------:R-:W-:Y:S02]  /*9efe0*/  IMAD.X R21, R24, 0x1, R5, P2 ;  /* 0x0000000118157824 */ /* 0x000fe400010e0605 */
[----:B------:R0:W-:Y:S01]  /*9eff0*/  STL [R1+0xcfc], R10 ;  /* 0x000cfc0a01007387 */ /* 0x0001e20000100800 */
[----:B------:R-:W-:-:S02]  /*9f000*/  PRMT R25, R34, 0x3340, R0 ;  /* 0x0000334022197816 */ /* 0x000fc40000000000 */
[----:B0-----:R-:W-:Y:S02]  /*9f010*/  IADD3 R10, P2, R11, R4, RZ ;  /* 0x000000040b0a7210 */ /* 0x001fe40007f5e0ff */
[----:B---3--:R-:W-:-:S03]  /*9f020*/  LOP3.LUT R30, R246, 0xffff, RZ, 0xc0, !PT ;  /* 0x0000fffff61e7812 */ /* 0x008fc600078ec0ff */
[----:B------:R-:W-:Y:S01]  /*9f030*/  IMAD.X R11, R24, 0x1, R3, P2 ;  /* 0x00000001180b7824 */ /* 0x000fe200010e0603 */
[----:B----4-:R-:W-:-:S04]  /*9f040*/  LOP3.LUT R29, R9, 0xffff, RZ, 0xc0, !PT ;  /* 0x0000ffff091d7812 */ /* 0x010fc800078ec0ff */
[----:B------:R-:W-:-:S04]  /*9f050*/  PRMT R28, R30, 0x3340, R29 ;  /* 0x000033401e1c7816 */ /* 0x000fc8000000001d */
[----:B------:R-:W-:Y:S02]  /*9f060*/  PRMT R252, R28, 0x5410, R25 ;  /* 0x000054101cfc7816 */ /* 0x000fe40000000019 */
[----:B------:R-:W-:-:S03]  /*9f070*/  SHF.R.U32.HI R25, RZ, 0x8, R30 ;  /* 0x00000008ff197819 */ /* 0x000fc6000001161e */
[----:B------:R-:W-:Y:S01]  /*9f080*/  STL [R1+0x5360], R252 ;  /* 0x005360fc01007387 */ /* 0x000fe20000100800 */
[----:B------:R-:W-:-:S03]  /*9f090*/  SHF.R.U32.HI R24, RZ, 0x8, R29 ;  /* 0x00000008ff187819 */ /* 0x000fc6000001161d */
[----:B------:R-:W-:Y:S04]  /*9f0a0*/  STL.64 [R1+0x880], R20 ;  /* 0x0008801401007387 */ /* 0x000fe80000100a00 */
[----:B------:R0:W-:Y:S04]  /*9f0b0*/  STL.64 [R1+0x878], R10 ;  /* 0x0008780a01007387 */ /* 0x0001e80000100a00 */
[----:B------:R-:W3:Y:S01]  /*9f0c0*/  LDL.LU R240, [R1+0x4e1c] ;  /* 0x004e1c0001f07983 */ /* 0x000ee20000300800 */
[----:B------:R-:W-:Y:S02]  /*9f0d0*/  LOP3.LUT R25, R25, 0xffff, RZ, 0xc0, !PT ;  /* 0x0000ffff19197812 */ /* 0x000fe400078ec0ff */
[----:B------:R-:W-:Y:S01]  /*9f0e0*/  LOP3.LUT R24, R24, 0xffff, RZ, 0xc0, !PT ;  /* 0x0000ffff18187812 */ /* 0x000fe200078ec0ff */
[----:B0-----:R-:W4:Y:S03]  /*9f0f0*/  LDL.LU R11, [R1+0x47ac] ;  /* 0x0047ac00010b7983 */ /* 0x001f260000300800 */
[----:B------:R-:W-:-:S05]  /*9f100*/  PRMT R9, R25, 0x3340, R24 ;  /* 0x0000334019097816 */ /* 0x000fca0000000018 */
[----:B------:R0:W-:Y:S04]  /*9f110*/  STL [R1+0xcf8], R9 ;  /* 0x000cf80901007387 */ /* 0x0001e80000100800 */
[----:B------:R-:W4:Y:S01]  /*9f120*/  LDL.LU R246, [R1+0x48bc] ;  /* 0x0048bc0001f67983 */ /* 0x000f220000300800 */
[----:B------:R-:W-:Y:S02]  /*9f130*/  SHF.R.U32.HI R206, RZ, 0x8, R34 ;  /* 0x00000008ffce7819 */ /* 0x000fe40000011622 */
[----:B------:R-:W-:Y:S02]  /*9f140*/  LOP3.LUT R171, R171, 0xffff, RZ, 0xc0, !PT ;  /* 0x0000ffffabab7812 */ /* 0x000fe400078ec0ff */
[----:B------:R-:W-:Y:S01]  /*9f150*/  LOP3.LUT R206, R206, 0xffff, RZ, 0xc0, !PT ;  /* 0x0000ffffcece7812 */ /* 0x000fe200078ec0ff */
[----:B0-----:R-:W4:Y:S01]  /*9f160*/  LDL.LU R9, [R1+0x4720] ;  /* 0x0047200001097983 */ /* 0x001f220000300800 */
[----:B------:R-:W-:-:S02]  /*9f170*/  PRMT R24, R171, 0x3340, R0 ;  /* 0x00003340ab187816 */ /* 0x000fc40000000000 */
[----:B------:R-:W-:-:S05]  /*9f180*/  PRMT R206, R206, 0x3340, R0 ;  /* 0x00003340cece7816 */ /* 0x000fca0000000000 */
[----:B------:R-:W-:Y:S01]  /*9f190*/  STL [R1+0x54e4], R206 ;  /* 0x0054e4ce01007387 */ /* 0x000fe20000100800 */
[----:B------:R-:W-:Y:S02]  /*9f1a0*/  SHF.R.U32.HI R208, RZ, 0x8, R171 ;  /* 0x00000008ffd07819 */ /* 0x000fe400000116ab */
[----:B------:R-:W-:Y:S02]  /*9f1b0*/  LOP3.LUT R34, R228, 0xffff, RZ, 0xc0, !PT ;  /* 0x0000ffffe4227812 */ /* 0x000fe400078ec0ff */
[----:B------:R-:W-:-:S04]  /*9f1c0*/  LOP3.LUT R208, R208, 0xffff, RZ, 0xc0, !PT ;  /* 0x0000ffffd0d07812 */ /* 0x000fc800078ec0ff */
[----:B------:R-:W-:Y:S02]  /*9f1d0*/  PRMT R208, R208, 0x3340, R0 ;  /* 0x00003340d0d07816 */ /* 0x000fe40000000000 */
[----:B--2---:R-:W-:Y:S02]  /*9f1e0*/  LOP3.LUT R29, R248, 0xffff, RZ, 0xc0, !PT ;  /* 0x0000fffff81d7812 */ /* 0x004fe400078ec0ff */
[----:B------:R-:W-:-:S04]  /*9f1f0*/  LOP3.LUT R28, R8, 0xffff, RZ, 0xc0, !PT ;  /* 0x0000ffff081c7812 */ /* 0x000fc800078ec0ff */
[----:B------:R-:W-:-:S04]  /*9f200*/  PRMT R25, R29, 0x3340, R28 ;  /* 0x000033401d197816 */ /* 0x000fc8000000001c */
[----:B------:R-:W-:-:S05]  /*9f210*/  PRMT R8, R25, 0x5410, R24 ;  /* 0x0000541019087816 */ /* 0x000fca0000000018 */
[----:B------:R0:W-:Y:S04]  /*9f220*/  STL [R1+0x5364], R8 ;  /* 0x0053640801007387 */ /* 0x0001e80000100800 */
[----:B------:R-:W2:Y:S04]  /*9f230*/  LDL.LU R242, [R1+0x48c4] ;  /* 0x0048c40001f27983 */ /* 0x000ea80000300800 */
[----:B------:R-:W2:Y:S01]  /*9f240*/  LDL.LU R248, [R1+0x4724] ;  /* 0x0047240001f87983 */ /* 0x000ea20000300800 */
[----:B------:R-:W-:Y:S02]  /*9f250*/  SHF.R.U32.HI R29, RZ, 0x8, R29 ;  /* 0x00000008ff1d7819 */ /* 0x000fe4000001161d */
[----:B------:R-:W-:-:S02]  /*9f260*/  SHF.R.U32.HI R25, RZ, 0x8, R28 ;  /* 0x00000008ff197819 */ /* 0x000fc4000001161c */
[----:B------:R-:W-:Y:S02]  /*9f270*/  LOP3.LUT R28, R29, 0xffff, RZ, 0xc0, !PT ;  /* 0x0000ffff1d1c7812 */ /* 0x000fe400078ec0ff */
[----:B------:R-:W-:Y:S02]  /*9f280*/  LOP3.LUT R25, R25, 0xffff, RZ, 0xc0, !PT ;  /* 0x0000ffff19197812 */ /* 0x000fe400078ec0ff */
[----:B------:R-:W-:Y:S02]  /*9f290*/  SHF.R.S32.HI R24, RZ, 0x1f, R244 ;  /* 0x0000001fff187819 */ /* 0x000fe400000114f4 */
[----:B------:R-:W-:Y:S02]  /*9f2a0*/  IADD3 R20, P2, R244, R2, RZ ;  /* 0x00000002f4147210 */ /* 0x000fe40007f5e0ff */
[----:B0-----:R-:W-:Y:S02]  /*9f2b0*/  PRMT R8, R28, 0x3340, R25 ;  /* 0x000033401c087816 */ /* 0x001fe40000000019 */
[----:B------:R-:W-:Y:S01]  /*9f2c0*/  PRMT R25, R34, 0x3340, R0 ;  /* 0x0000334022197816 */ /* 0x000fe20000000000 */
[----:B------:R-:W-:-:S05]  /*9f2d0*/  IMAD.X R21, R24, 0x1, R13, P2 ;  /* 0x0000000118157824 */ /* 0x000fca00010e060d */
[----:B------:R-:W-:Y:S04]  /*9f2e0*/  STL.64 [R1+0x870], R20 ;  /* 0x0008701401007387 */ /* 0x000fe80000100a00 */
[----:B------:R-:W-:Y:S04]  /*9f2f0*/  STL [R1+0x54bc], R208 ;  /* 0x0054bcd001007387 */ /* 0x000fe80000100800 */
[----:B------:R0:W-:Y:S01]  /*9f300*/  STL [R1+0xcf4], R8 ;  /* 0x000cf40801007387 */ /* 0x0001e20000100800 */
[----:B---3--:R-:W-:Y:S02]  /*9f310*/  LOP3.LUT R30, R240, 0xffff, RZ, 0xc0, !PT ;  /* 0x0000fffff01e7812 */ /* 0x008fe400078ec0ff */
[----:B----4-:R-:W-:-:S04]  /*9f320*/  LOP3.LUT R29, R11, 0xffff, RZ, 0xc0, !PT ;  /* 0x0000ffff0b1d7812 */ /* 0x010fc800078ec0ff */
[----:B------:R-:W-:-:S04]  /*9f330*/  PRMT R28, R30, 0x3340, R29 ;  /* 0x000033401e1c7816 */ /* 0x000fc8000000001d */
[----:B------:R-:W-:Y:S02]  /*9f340*/  PRMT R11, R28, 0x5410, R25 ;  /* 0x000054101c0b7816 */ /* 0x000fe40000000019 */
[----:B------:R-:W-:-:S03]  /*9f350*/  LOP3.LUT R129, R246, 0xffff, RZ, 0xc0, !PT ;  /* 0x0000fffff6817812 */ /* 0x000fc600078ec0ff */
[----:B------:R1:W-:Y:S04]  /*9f360*/  STL [R1+0x5368], R11 ;  /* 0x0053680b01007387 */ /* 0x0003e80000100800 */
[----:B------:R-:W3:Y:S01]  /*9f370*/  LDL.LU R246, [R1+0x4e24] ;  /* 0x004e240001f67983 */ /* 0x000ee20000300800 */
[----:B------:R-:W-:Y:S02]  /*9f380*/  LOP3.LUT R125, R9, 0xffff, RZ, 0xc0, !PT ;  /* 0x0000ffff097d7812 */ /* 0x000fe400078ec0ff */
[----:B------:R-:W-:Y:S02]  /*9f390*/  SHF.R.U32.HI R28, RZ, 0x8, R30 ;  /* 0x00000008ff1c7819 */ /* 0x000fe4000001161e */
[----:B------:R-:W-:Y:S02]  /*9f3a0*/  SHF.R.U32.HI R30, RZ, 0x8, R129 ;  /* 0x00000008ff1e7819 */ /* 0x000fe40000011681 */
[----:B------:R-:W-:-:S02]  /*9f3b0*/  SHF.R.U32.HI R25, RZ, 0x8, R125 ;  /* 0x00000008ff197819 */ /* 0x000fc4000001167d */
[----:B------:R-:W-:Y:S02]  /*9f3c0*/  SHF.R.U32.HI R37, RZ, 0x8, R29 ;  /* 0x00000008ff257819 */ /* 0x000fe4000001161d */
[----:B------:R-:W-:Y:S02]  /*9f3d0*/  LOP3.LUT R30, R30, 0xffff, RZ, 0xc0, !PT ;  /* 0x0000ffff1e1e7812 */ /* 0x000fe400078ec0ff */
[----:B------:R-:W-:Y:S02]  /*9f3e0*/  LOP3.LUT R29, R25, 0xffff, RZ, 0xc0, !PT ;  /* 0x0000ffff191d7812 */ /* 0x000fe400078ec0ff */
[----:B------:R-:W-:Y:S02]  /*9f3f0*/  LOP3.LUT R28, R28, 0xffff, RZ, 0xc0, !PT ;  /* 0x0000ffff1c1c7812 */ /* 0x000fe400078ec0ff */
[----:B------:R-:W-:Y:S02]  /*9f400*/  LOP3.LUT R25, R37, 0xffff, RZ, 0xc0, !PT ;  /* 0x0000ffff25197812 */ /* 0x000fe400078ec0ff */
[----:B------:R-:W-:-:S02]  /*9f410*/  PRMT R9, R30, 0x3340, R29 ;  /* 0x000033401e097816 */ /* 0x000fc4000000001d */
[----:B------:R-:W-:Y:S02]  /*9f420*/  LOP3.LUT R172, R172, 0xffff, RZ, 0xc0, !PT ;  /* 0x0000ffffacac7812 */ /* 0x000fe400078ec0ff */
[----:B0-----:R-:W-:Y:S02]  /*9f430*/  PRMT R8, R28, 0x3340, R25 ;  /* 0x000033401c087816 */ /* 0x001fe40000000019 */
[----:B------:R-:W-:Y:S02]  /*9f440*/  PRMT R25, R172, 0x3340, R0 ;  /* 0x00003340ac197816 */ /* 0x000fe40000000000 */
[----:B------:R-:W-:Y:S01]  /*9f450*/  IADD3 R10, P2, R244, R0, RZ ;  /* 0x00000000f40a7210 */ /* 0x000fe20007f5e0ff */
[----:B------:R0:W-:Y:S01]  /*9f460*/  STL [R1+0x4710], R9 ;  /* 0x0047100901007387 */ /* 0x0001e20000100800 */
[----:B------:R-:W-:-:S03]  /*9f470*/  SHF.R.U32.HI R209, RZ, 0x8, R34 ;  /* 0x00000008ffd17819 */ /* 0x000fc60000011622 */
[----:B-1----:R-:W-:Y:S01]  /*9f480*/  IMAD.X R11, R24, 0x1, R7, P2 ;  /* 0x00000001180b7824 */ /* 0x002fe200010e0607 */
[----:B------:R-:W-:Y:S01]  /*9f490*/  LOP3.LUT R209, R209, 0xffff, RZ, 0xc0, !PT ;  /* 0x0000ffffd1d17812 */ /* 0x000fe200078ec0ff */
[----:B0-----:R-:W4:Y:S04]  /*9f4a0*/  LDL.LU R9, [R1+0x47b0] ;  /* 0x0047b00001097983 */ /* 0x001f280000300800 */
[----:B------:R0:W-:Y:S01]  /*9f4b0*/  STL [R1+0xcec], R8 ;  /* 0x000cec0801007387 */ /* 0x0001e20000100800 */
[----:B------:R-:W-:Y:S02]  /*9f4c0*/  PRMT R209, R209, 0x3340, R0 ;  /* 0x00003340d1d17816 */ /* 0x000fe40000000000 */
[----:B------:R-:W-:-:S04]  /*9f4d0*/  SHF.R.U32.HI R211, RZ, 0x8, R172 ;  /* 0x00000008ffd37819 */ /* 0x000fc800000116ac */
[----:B------:R-:W-:-:S04]  /*9f4e0*/  LOP3.LUT R211, R211, 0xffff, RZ, 0xc0, !PT ;  /* 0x0000ffffd3d37812 */ /* 0x000fc800078ec0ff */
[----:B------:R-:W-:Y:S02]  /*9f4f0*/  PRMT R211, R211, 0x3340, R0 ;  /* 0x00003340d3d37816 */ /* 0x000fe40000000000 */
[----:B--2---:R-:W-:Y:S02]  /*9f500*/  LOP3.LUT R30, R242, 0xffff, RZ, 0xc0, !PT ;  /* 0x0000fffff21e7812 */ /* 0x004fe400078ec0ff */
[----:B------:R-:W-:-:S04]  /*9f510*/  LOP3.LUT R29, R248, 0xffff, RZ, 0xc0, !PT ;  /* 0x0000fffff81d7812 */ /* 0x000fc800078ec0ff */
[----:B------:R-:W-:-:S04]  /*9f520*/  PRMT R28, R30, 0x3340, R29 ;  /* 0x000033401e1c7816 */ /* 0x000fc8000000001d */
[----:B------:R-:W-:Y:S02]  /*9f530*/  PRMT R248, R28, 0x5410, R25 ;  /* 0x000054101cf87816 */ /* 0x000fe40000000019 */
[----:B------:R-:W-:Y:S02]  /*9f540*/  SHF.R.U32.HI R28, RZ, 0x8, R30 ;  /* 0x00000008ff1c7819 */ /* 0x000fe4000001161e */
[----:B------:R-:W-:Y:S01]  /*9f550*/  SHF.R.U32.HI R25, RZ, 0x8, R29 ;  /* 0x00000008ff197819 */ /* 0x000fe2000001161d */
[----:B------:R-:W-:Y:S01]  /*9f560*/  STL [R1+0x536c], R248 ;  /* 0x00536cf801007387 */ /* 0x000fe20000100800 */
[----:B------:R-:W-:-:S03]  /*9f570*/  LOP3.LUT R28, R28, 0xffff, RZ, 0xc0, !PT ;  /* 0x0000ffff1c1c7812 */ /* 0x000fc600078ec0ff */
[----:B------:R-:W2:Y:S01]  /*9f580*/  LDL.LU R240, [R1+0x48d0] ;  /* 0x0048d00001f07983 */ /* 0x000ea20000300800 */
[----:B------:R-:W-:-:S03]  /*9f590*/  LOP3.LUT R25, R25, 0xffff, RZ, 0xc0, !PT ;  /* 0x0000ffff19197812 */ /* 0x000fc600078ec0ff */
[----:B------:R-:W2:Y:S04]  /*9f5a0*/  LDL.LU R242, [R1+0x4728] ;  /* 0x0047280001f27983 */ /* 0x000ea80000300800 */
[----:B------:R1:W-:Y:S01]  /*9f5b0*/  STL.64 [R1+0x7f8], R10 ;  /* 0x0007f80a01007387 */ /* 0x0003e20000100a00 */
[----:B0-----:R-:W-:-:S03]  /*9f5c0*/  PRMT R8, R28, 0x3340, R25 ;  /* 0x000033401c087816 */ /* 0x001fc60000000019 */
[----:B------:R-:W-:Y:S01]  /*9f5d0*/  STL [R1+0x54b8], R209 ;  /* 0x0054b8d101007387 */ /* 0x000fe20000100800 */
[----:B-1----:R-:W-:-:S03]  /*9f5e0*/  IADD3 R10, P2, R244, R6, RZ ;  /* 0x00000006f40a7210 */ /* 0x002fc60007f5e0ff */
[----:B------:R-:W-:Y:S02]  /*9f5f0*/  STL [R1+0xce8], R8 ;  /* 0x000ce80801007387 */ /* 0x000fe40000100800 */
[----:B------:R-:W-:-:S05]  /*9f600*/  IMAD.X R11, R24, 0x1, R5, P2 ;  /* 0x00000001180b7824 */ /* 0x000fca00010e0605 */
[----:B------:R0:W-:Y:S02]  /*9f610*/  STL.64 [R1+0x7f0], R10 ;  /* 0x0007f00a01007387 */ /* 0x0001e40000100a00 */
[----:B0-----:R-:W-:-:S05]  /*9f620*/  IADD3 R10, P2, R244, R4, RZ ;  /* 0x00000004f40a7210 */ /* 0x001fca0007f5e0ff */
[----:B------:R-:W-:-:S05]  /*9f630*/  IMAD.X R11, R24, 0x1, R3, P2 ;  /* 0x00000001180b7824 */ /* 0x000fca00010e0603 */
[----:B------:R-:W-:Y:S01]  /*9f640*/  STL.64 [R1+0x7e8], R10 ;  /* 0x0007e80a01007387 */ /* 0x000fe20000100a00 */
[----:B---3--:R-:W-:-:S03]  /*9f650*/  LOP3.LUT R30, R246, 0xffff, RZ, 0xc0, !PT ;  /* 0x0000fffff61e7812 */ /* 0x008fc600078ec0ff */
[----:B------:R-:W-:Y:S04]  /*9f660*/  STL [R1+0x54b4], R211 ;  /* 0x0054b4d301007387 */ /* 0x000fe80000100800 */
[----:B------:R-:W3:Y:S04]  /*9f670*/  LDL.LU R244, [R1+0x4e30] ;  /* 0x004e300001f47983 */ /* 0x000ee80000300800 */
[----:B------:R-:W3:Y:S04]  /*9f680*/  LDL.LU R246, [R1+0x4824] ;  /* 0x0048240001f67983 */ /* 0x000ee80000300800 */
[----:B------:R-:W3:Y:S01]  /*9f690*/  LDL.LU R234, [R1+0xcd8] ;  /* 0x000cd80001ea7983 */ /* 0x000ee20000300800 */
[----:B------:R-:W-:-:S04]  /*9f6a0*/  LOP3.LUT R29, R227, 0xffff, RZ, 0xc0, !PT ;  /* 0x0000ffffe31d7812 */ /* 0x000fc800078ec0ff */
[----:B------:R-:W-:Y:S02]  /*9f6b0*/  PRMT R24, R29, 0x3340, R0 ;  /* 0x000033401d187816 */ /* 0x000fe40000000000 */
[----:B------:R-:W-:Y:S02]  /*9f6c0*/  SHF.R.U32.HI R210, RZ, 0x8, R29 ;  /* 0x00000008ffd27819 */ /* 0x000fe4000001161d */
[----:B----4-:R-:W-:-:S04]  /*9f6d0*/  LOP3.LUT R28, R9, 0xffff, RZ, 0xc0, !PT ;  /* 0x0000ffff091c7812 */ /* 0x010fc800078ec0ff */
[----:B------:R-:W-:-:S04]  /*9f6e0*/  PRMT R25, R30, 0x3340, R28 ;  /* 0x000033401e197816 */ /* 0x000fc8000000001c */
[----:B------:R-:W-:Y:S02]  /*9f6f0*/  PRMT R9, R25, 0x5410, R24 ;  /* 0x0000541019097816 */ /* 0x000fe40000000018 */
[----:B------:R-:W-:Y:S02]  /*9f700*/  SHF.R.U32.HI R25, RZ, 0x8, R30 ;  /* 0x00000008ff197819 */ /* 0x000fe4000001161e */
[----:B------:R-:W-:Y:S02]  /*9f710*/  SHF.R.U32.HI R24, RZ, 0x8, R28 ;  /* 0x00000008ff187819 */ /* 0x000fe4000001161c */
[----:B------:R-:W-:Y:S02]  /*9f720*/  LOP3.LUT R210, R210, 0xffff, RZ, 0xc0, !PT ;  /* 0x0000ffffd2d27812 */ /* 0x000fe400078ec0ff */
[----:B------:R-:W-:Y:S02]  /*9f730*/  LOP3.LUT R25, R25, 0xffff, RZ, 0xc0, !PT ;  /* 0x0000ffff19197812 */ /* 0x000fe400078ec0ff */
[----:B------:R-:W-:-:S02]  /*9f740*/  LOP3.LUT R24, R24, 0xffff, RZ, 0xc0, !PT ;  /* 0x0000ffff18187812 */ /* 0x000fc400078ec0ff */
[----:B------:R-:W-:Y:S02]  /*9f750*/  PRMT R210, R210, 0x3340, R0 ;  /* 0x00003340d2d27816 */ /* 0x000fe40000000000 */
[----:B------:R-:W-:Y:S01]  /*9f760*/  PRMT R8, R25, 0x3340, R24 ;  /* 0x0000334019087816 */ /* 0x000fe20000000018 */
[----:B------:R-:W-:Y:S01]  /*9f770*/  STL [R1+0x5370], R9 ;  /* 0x0053700901007387 */ /* 0x000fe20000100800 */
[----:B------:R-:W-:-:S03]  /*9f780*/  LOP3.LUT R173, R173, 0xffff, RZ, 0xc0, !PT ;  /* 0x0000ffffadad7812 */ /* 0x000fc600078ec0ff */
[----:B------:R-:W-:Y:S04]  /*9f790*/  STL [R1+0x54b0], R210 ;  /* 0x0054b0d201007387 */ /* 0x000fe80000100800 */
[----:B------:R0:W-:Y:S01]  /*9f7a0*/  STL [R1+0xce4], R8 ;  /* 0x000ce40801007387 */ /* 0x0001e20000100800 */
[----:B------:R-:W-:-:S03]  /*9f7b0*/  SHF.R.U32.HI R201, RZ, 0x8, R173 ;  /* 0x00000008ffc97819 */ /* 0x000fc600000116ad */
[----:B------:R-:W4:Y:S01]  /*9f7c0*/  LDL.LU R239, [R1+0x48f0] ;  /* 0x0048f00001ef7983 */ /* 0x000f220000300800 */
[----:B------:R-:W-:-:S04]  /*9f7d0*/  LOP3.LUT R201, R201, 0xffff, RZ, 0xc0, !PT ;  /* 0x0000ffffc9c97812 */ /* 0x000fc800078ec0ff */
[----:B------:R-:W-:Y:S02]  /*9f7e0*/  PRMT R201, R201, 0x3340, R0 ;  /* 0x00003340c9c97816 */ /* 0x000fe40000000000 */
[----:B--2---:R-:W-:Y:S02]  /*9f7f0*/  LOP3.LUT R25, R240, 0xffff, RZ, 0xc0, !PT ;  /* 0x0000fffff0197812 */ /* 0x004fe400078ec0ff */
[----:B------:R-:W-:Y:S02]  /*9f800*/  LOP3.LUT R24, R242, 0xffff, RZ, 0xc0, !PT ;  /* 0x0000fffff2187812 */ /* 0x000fe400078ec0ff */
[----:B------:R-:W2:Y:S01]  /*9f810*/  LDL.LU R242, [R1+0x472c] ;  /* 0x00472c0001f27983 */ /* 0x000ea20000300800 */
[----:B------:R-:W-:Y:S02]  /*9f820*/  SHF.R.U32.HI R28, RZ, 0x8, R25 ;  /* 0x00000008ff1c7819 */ /* 0x000fe40000011619 */
[--C-:B------:R-:W-:Y:S02]  /*9f830*/  PRMT R133, R25, 0x3340, R24.reuse ;  /* 0x0000334019857816 */ /* 0x100fe40000000018 */
[----:B------:R-:W-:-:S02]  /*9f840*/  SHF.R.U32.HI R24, RZ, 0x8, R24 ;  /* 0x00000008ff187819 */ /* 0x000fc40000011618 */
[----:B------:R-:W-:Y:S02]  /*9f850*/  LOP3.LUT R25, R28, 0xffff, RZ, 0xc0, !PT ;  /* 0x0000ffff1c197812 */ /* 0x000fe400078ec0ff */
[----:B------:R-:W-:Y:S02]  /*9f860*/  LOP3.LUT R24, R24, 0xffff, RZ, 0xc0, !PT ;  /* 0x0000ffff18187812 */ /* 0x000fe400078ec0ff */
[----:B------:R-:W-:Y:S02]  /*9f870*/  LOP3.LUT R28, R225, 0xffff, RZ, 0xc0, !PT ;  /* 0x0000ffffe11c7812 */ /* 0x000fe400078ec0ff */
[----:B0-----:R-:W-:Y:S02]  /*9f880*/  PRMT R8, R25, 0x3340, R24 ;  /* 0x0000334019087816 */ /* 0x001fe40000000018 */
[----:B------:R-:W-:Y:S01]  /*9f890*/  PRMT R24, R28, 0x3340, R0 ;  /* 0x000033401c187816 */ /* 0x000fe20000000000 */
[----:B------:R-:W-:Y:S04]  /*9f8a0*/  STL [R1+0x54ac], R201 ;  /* 0x0054acc901007387 */ /* 0x000fe80000100800 */
[----:B------:R0:W-:Y:S04]  /*9f8b0*/  STL [R1+0xcd4], R8 ;  /* 0x000cd40801007387 */ /* 0x0001e80000100800 */
[----:B------:R-:W2:Y:S01]  /*9f8c0*/  LDL.LU R240, [R1+0x4e3c] ;  /* 0x004e3c0001f07983 */ /* 0x000ea20000300800 */
[----:B------:R-:W-:-:S02]  /*9f8d0*/  SHF.R.U32.HI R212, RZ, 0x8, R28 ;  /* 0x00000008ffd47819 */ /* 0x000fc4000001161c */
[----:B---3--:R-:W-:Y:S02]  /*9f8e0*/  LOP3.LUT R30, R244, 0xffff, RZ, 0xc0, !PT ;  /* 0x0000fffff41e7812 */ /* 0x008fe400078ec0ff */
[----:B------:R-:W-:-:S04]  /*9f8f0*/  LOP3.LUT R29, R246, 0xffff, RZ, 0xc0, !PT ;  /* 0x0000fffff61d7812 */ /* 0x000fc800078ec0ff */
[----:B------:R-:W-:-:S04]  /*9f900*/  PRMT R25, R30, 0x3340, R29 ;  /* 0x000033401e197816 */ /* 0x000fc8000000001d */
[----:B------:R-:W-:-:S05]  /*9f910*/  PRMT R246, R25, 0x5410, R24 ;  /* 0x0000541019f67816 */ /* 0x000fca0000000018 */
[----:B------:R-:W-:Y:S04]  /*9f920*/  STL [R1+0x5374], R246 ;  /* 0x005374f601007387 */ /* 0x000fe80000100800 */
[----:B------:R-:W3:Y:S01]  /*9f930*/  LDL.LU R244, [R1+0x4834] ;  /* 0x0048340001f47983 */ /* 0x000ee20000300800 */
[----:B------:R-:W-:Y:S02]  /*9f940*/  SHF.R.S32.HI R24, RZ, 0x1f, R234 ;  /* 0x0000001fff187819 */ /* 0x000fe400000114ea */
[----:B0-----:R-:W-:Y:S02]  /*9f950*/  IADD3 R8, P2, R234, R2, RZ ;  /* 0x00000002ea087210 */ /* 0x001fe40007f5e0ff */
[----:B------:R-:W-:Y:S02]  /*9f960*/  SHF.R.U32.HI R30, RZ, 0x8, R30 ;  /* 0x00000008ff1e7819 */ /* 0x000fe4000001161e */
[----:B------:R-:W-:Y:S01]  /*9f970*/  SHF.R.U32.HI R25, RZ, 0x8, R29 ;  /* 0x00000008ff197819 */ /* 0x000fe2000001161d */
[----:B------:R-:W-:Y:S01]  /*9f980*/  IMAD.X R9, R24, 0x1, R13, P2 ;  /* 0x0000000118097824 */ /* 0x000fe200010e060d */
[----:B------:R-:W-:-:S02]  /*9f990*/  LOP3.LUT R212, R212, 0xffff, RZ, 0xc0, !PT ;  /* 0x0000ffffd4d47812 */ /* 0x000fc400078ec0ff */
[----:B------:R-:W-:Y:S02]  /*9f9a0*/  LOP3.LUT R28, R30, 0xffff, RZ, 0xc0, !PT ;  /* 0x0000ffff1e1c7812 */ /* 0x000fe400078ec0ff */
[----:B------:R-:W-:Y:S01]  /*9f9b0*/  LOP3.LUT R25, R25, 0xffff, RZ, 0xc0, !PT ;  /* 0x0000ffff19197812 */ /* 0x000fe200078ec0ff */
[----:B------:R0:W-:Y:S01]  /*9f9c0*/  STL.64 [R1+0x7e0], R8 ;  /* 0x0007e00801007387 */ /* 0x0001e20000100a00 */
[----:B------:R-:W-:-:S05]  /*9f9d0*/  PRMT R212, R212, 0x3340, R0 ;  /* 0x00003340d4d47816 */ /* 0x000fca0000000000 */
[----:B------:R-:W-:Y:S01]  /*9f9e0*/  STL [R1+0x54a8], R212 ;  /* 0x0054a8d401007387 */ /* 0x000fe20000100800 */
[----:B0-----:R-:W-:-:S05]  /*9f9f0*/  PRMT R8, R28, 0x3340, R25 ;  /* 0x000033401c087816 */ /* 0x001fca0000000019 */
[----:B------:R0:W-:Y:S04]  /*9fa00*/  STL [R1+0xcb0], R8 ;  /* 0x000cb00801007387 */ /* 0x0001e80000100800 */
[----:B------:R-:W3:Y:S04]  /*9fa10*/  LDL.LU R236, [R1+0x4904] ;  /* 0x0049040001ec7983 */ /* 0x000ee80000300800 */
[----:B------:R-:W3:Y:S01]  /*9fa20*/  LDL.LU R237, [R1+0x4730] ;  /* 0x0047300001ed7983 */ /* 0x000ee20000300800 */
[----:B------:R-:W-:Y:S02]  /*9fa30*/  LOP3.LUT R174, R174, 0xffff, RZ, 0xc0, !PT ;  /* 0x0000ffffaeae7812 */ /* 0x000fe400078ec0ff */
[----:B----4-:R-:W-:-:S02]  /*9fa40*/  LOP3.LUT R30, R239, 0xffff, RZ, 0xc0, !PT ;  /* 0x0000ffffef1e7812 */ /* 0x010fc400078ec0ff */
[----:B------:R-:W-:Y:S02]  /*9fa50*/  PRMT R25, R174, 0x3340, R0 ;  /* 0x00003340ae197816 */ /* 0x000fe40000000000 */
[----:B0-----:R-:W-:-:S05]  /*9fa60*/  IADD3 R8, P2, R234, R0, RZ ;  /* 0x00000000ea087210 */ /* 0x001fca0007f5e0ff */
[----:B------:R-:W-:Y:S01]  /*9fa70*/  IMAD.X R9, R24, 0x1, R7, P2 ;  /* 0x0000000118097824 */ /* 0x000fe200010e0607 */
[----:B------:R-:W-:Y:S02]  /*9fa80*/  LOP3.LUT R34, R224, 0xffff, RZ, 0xc0, !PT ;  /* 0x0000ffffe0227812 */ /* 0x000fe400078ec0ff */
[----:B------:R-:W-:Y:S02]  /*9fa90*/  LOP3.LUT R179, R175, 0xffff, RZ, 0xc0, !PT ;  /* 0x0000ffffafb37812 */ /* 0x000fe400078ec0ff */
[----:B--2---:R-:W-:-:S04]  /*9faa0*/  LOP3.LUT R29, R242, 0xffff, RZ, 0xc0, !PT ;  /* 0x0000fffff21d7812 */ /* 0x004fc800078ec0ff */
[----:B------:R-:W-:-:S04]  /*9fab0*/  PRMT R28, R30, 0x3340, R29 ;  /* 0x000033401e1c7816 */ /* 0x000fc8000000001d */
[----:B------:R-:W-:Y:S02]  /*9fac0*/  PRMT R242, R28, 0x5410, R25 ;  /* 0x000054101cf27816 */ /* 0x000fe40000000019 */
[----:B------:R-:W-:Y:S02]  /*9fad0*/  SHF.R.U32.HI R28, RZ, 0x8, R30 ;  /* 0x00000008ff1c7819 */ /* 0x000fe4000001161e */
[----:B------:R-:W-:Y:S02]  /*9fae0*/  SHF.R.U32.HI R25, RZ, 0x8, R29 ;  /* 0x00000008ff197819 */ /* 0x000fe4000001161d */
[----:B------:R-:W-:Y:S02]  /*9faf0*/  LOP3.LUT R28, R28, 0xffff, RZ, 0xc0, !PT ;  /* 0x0000ffff1c1c7812 */ /* 0x000fe400078ec0ff */
[----:B------:R-:W-:Y:S01]  /*9fb00*/  LOP3.LUT R25, R25, 0xffff, RZ, 0xc0, !PT ;  /* 0x0000ffff19197812 */ /* 0x000fe200078ec0ff */
[----:B------:R-:W-:Y:S04]  /*9fb10*/  STL [R1+0x5378], R242 ;  /* 0x005378f201007387 */ /* 0x000fe80000100800 */
[----:B------:R0:W-:Y:S01]  /*9fb20*/  STL.64 [R1+0x7d8], R8 ;  /* 0x0007d80801007387 */ /* 0x0001e20000100a00 */
[----:B------:R-:W-:-:S02]  /*9fb30*/  LOP3.LUT R30, R240, 0xffff, RZ, 0xc0, !PT ;  /* 0x0000fffff01e7812 */ /* 0x000fc400078ec0ff */
[----:B0-----:R-:W-:Y:S02]  /*9fb40*/  PRMT R8, R28, 0x3340, R25 ;  /* 0x000033401c087816 */ /* 0x001fe40000000019 */
[----:B------:R-:W-:-:S03]  /*9fb50*/  PRMT R25, R34, 0x3340, R0 ;  /* 0x0000334022197816 */ /* 0x000fc60000000000 */
[----:B------:R0:W-:Y:S04]  /*9fb60*/  STL [R1+0xcac], R8 ;  /* 0x000cac0801007387 */ /* 0x0001e80000100800 */
[----:B------:R-:W2:Y:S04]  /*9fb70*/  LDL.LU R239, [R1+0x4e4c] ;  /* 0x004e4c0001ef7983 */ /* 0x000ea80000300800 */
[----:B------:R-:W4:Y:S01]  /*9fb80*/  LDL.LU R240, [R1+0x4848] ;  /* 0x0048480001f07983 */ /* 0x000f220000300800 */
[----:B0-----:R-:W-:-:S03]  /*9fb90*/  IADD3 R8, P2, R234, R6, RZ ;  /* 0x00000006ea087210 */ /* 0x001fc60007f5e0ff */
[----:B------:R-:W4:Y:S02]  /*9fba0*/  LDL.LU R225, [R1+0xcd0] ;  /* 0x000cd00001e17983 */ /* 0x000f240000300800 */
[----:B------:R-:W-:Y:S01]  /*9fbb0*/  IMAD.X R9, R24, 0x1, R5, P2 ;  /* 0x0000000118097824 */ /* 0x000fe200010e0605 */
[----:B---3--:R-:W-:-:S04]  /*9fbc0*/  LOP3.LUT R29, R244, 0xffff, RZ, 0xc0, !PT ;  /* 0x0000fffff41d7812 */ /* 0x008fc800078ec0ff */
[----:B------:R-:W-:-:S04]  /*9fbd0*/  PRMT R28, R30, 0x3340, R29 ;  /* 0x000033401e1c7816 */ /* 0x000fc8000000001d */
[----:B------:R-:W-:-:S05]  /*9fbe0*/  PRMT R244, R28, 0x5410, R25 ;  /* 0x000054101cf47816 */ /* 0x000fca0000000019 */
        /* <DEDUP_REMOVED lines=8> */
[----:B------:R0:W-:Y:S01]  /*9fc70*/  STL.64 [R1+0x7c8], R8 ;  /* 0x0007c80801007387 */ /* 0x0001e20000100a00 */
[----:B------:R-:W-:Y:S02]  /*9fc80*/  LOP3.LUT R29, R236, 0xffff, RZ, 0xc0, !PT ;  /* 0x0000ffffec1d7812 */ /* 0x000fe400078ec0ff */
[----:B------:R-:W-:Y:S02]  /*9fc90*/  LOP3.LUT R28, R237, 0xffff, RZ, 0xc0, !PT ;  /* 0x0000ffffed1c7812 */ /* 0x000fe400078ec0ff */
[----:B0-----:R-:W-:-:S02]  /*9fca0*/  PRMT R8, R25, 0x3340, R24 ;  /* 0x0000334019087816 */ /* 0x001fc40000000018 */
[----:B------:R-:W-:Y:S02]  /*9fcb0*/  PRMT R24, R179, 0x3340, R0 ;  /* 0x00003340b3187816 */ /* 0x000fe40000000000 */
[----:B------:R-:W-:Y:S01]  /*9fcc0*/  PRMT R25, R29, 0x3340, R28 ;  /* 0x000033401d197816 */ /* 0x000fe2000000001c */
[----:B------:R0:W-:Y:S04]  /*9fcd0*/  STL [R1+0xca8], R8 ;  /* 0x000ca80801007387 */ /* 0x0001e80000100800 */
[----:B------:R-:W3:Y:S04]  /*9fce0*/  LDL.LU R233, [R1+0x4e54] ;  /* 0x004e540001e97983 */ /* 0x000ee80000300800 */
[----:B------:R-:W3:Y:S01]  /*9fcf0*/  LDL.LU R234, [R1+0x484c] ;  /* 0x00484c0001ea7983 */ /* 0x000ee20000300800 */
[----:B0-----:R-:W-:-:S03]  /*9fd00*/  PRMT R8, R25, 0x5410, R24 ;  /* 0x0000541019087816 */ /* 0x001fc60000000018 */
[----:B------:R-:W3:Y:S04]  /*9fd10*/  LDL.LU R236, [R1+0x4938] ;  /* 0x0049380001ec7983 */ /* 0x000ee80000300800 */
[----:B------:R0:W-:Y:S04]  /*9fd20*/  STL [R1+0x48bc], R8 ;  /* 0x0048bc0801007387 */ /* 0x0001e80000100800 */
[----:B------:R-:W3:Y:S01]  /*9fd30*/  LDL.LU R237, [R1+0x4734] ;  /* 0x0047340001ed7983 */ /* 0x000ee20000300800 */
[----:B------:R-:W-:Y:S02]  /*9fd40*/  SHF.R.U32.HI R25, RZ, 0x8, R29 ;  /* 0x00000008ff197819 */ /* 0x000fe4000001161d */
[----:B------:R-:W-:-:S02]  /*9fd50*/  SHF.R.U32.HI R24, RZ, 0x8, R28 ;  /* 0x00000008ff187819 */ /* 0x000fc4000001161c */
[----:B------:R-:W-:Y:S02]  /*9fd60*/  LOP3.LUT R25, R25, 0xffff, RZ, 0xc0, !PT ;  /* 0x0000ffff19197812 */ /* 0x000fe400078ec0ff */
[----:B------:R-:W-:Y:S02]  /*9fd70*/  LOP3.LUT R24, R24, 0xffff, RZ, 0xc0, !PT ;  /* 0x0000ffff18187812 */ /* 0x000fe400078ec0ff */
[----:B------:R-:W-:Y:S02]  /*9fd80*/  LOP3.LUT R28, R220, 0xffff, RZ, 0xc0, !PT ;  /* 0x0000ffffdc1c7812 */ /* 0x000fe400078ec0ff */
[----:B0-----:R-:W-:Y:S02]  /*9fd90*/  PRMT R8, R25, 0x3340, R24 ;  /* 0x0000334019087816 */ /* 0x001fe40000000018 */
[----:B------:R-:W-:-:S03]  /*9fda0*/  PRMT R24, R28, 0x3340, R0 ;  /* 0x000033401c187816 */ /* 0x000fc60000000000 */
[----:B------:R0:W-:Y:S01]  /*9fdb0*/  STL [R1+0xd00], R8 ;  /* 0x000d000801007387 */ /* 0x0001e20000100800 */
[----:B------:R-:W-:Y:S02]  /*9fdc0*/  SHF.R.U32.HI R200, RZ, 0x8, R28 ;  /* 0x00000008ffc87819 */ /* 0x000fe4000001161c */
[----:B------:R-:W-:Y:S02]  /*9fdd0*/  SHF.R.U32.HI R207, RZ, 0x8, R40 ;  /* 0x00000008ffcf7819 */ /* 0x000fe40000011628 */
[----:B------:R-:W-:Y:S02]  /*9fde0*/  LOP3.LUT R40, R219, 0xffff, RZ, 0xc0, !PT ;  /* 0x0000ffffdb287812 */ /* 0x000fe400078ec0ff */
[----:B------:R-:W-:Y:S02]  /*9fdf0*/  SHF.R.U32.HI R213, RZ, 0x8, R34 ;  /* 0x00000008ffd57819 */ /* 0x000fe40000011622 */
[----:B------:R-:W-:Y:S02]  /*9fe00*/  LOP3.LUT R178, R178, 0xffff, RZ, 0xc0, !PT ;  /* 0x0000ffffb2b27812 */ /* 0x000fe400078ec0ff */
[----:B--2---:R-:W-:-:S02]  /*9fe10*/  LOP3.LUT R30, R239, 0xffff, RZ, 0xc0, !PT ;  /* 0x0000ffffef1e7812 */ /* 0x004fc400078ec0ff */
[----:B----4-:R-:W-:-:S04]  /*9fe20*/  LOP3.LUT R29, R240, 0xffff, RZ, 0xc0, !PT ;  /* 0x0000fffff01d7812 */ /* 0x010fc800078ec0ff */
[----:B------:R-:W-:Y:S02]  /*9fe30*/  PRMT R25, R30, 0x3340, R29 ;  /* 0x000033401e197816 */ /* 0x000fe4000000001d */
[----:B0-----:R-:W-:Y:S02]  /*9fe40*/  IADD3 R8, P2, R225, R2, RZ ;  /* 0x00000002e1087210 */ /* 0x001fe40007f5e0ff */
[----:B------:R-:W-:Y:S02]  /*9fe50*/  PRMT R240, R25, 0x5410, R24 ;  /* 0x0000541019f07816 */ /* 0x000fe40000000018 */
[----:B------:R-:W-:Y:S02]  /*9fe60*/  SHF.R.S32.HI R24, RZ, 0x1f, R225 ;  /* 0x0000001fff187819 */ /* 0x000fe400000114e1 */
[----:B------:R-:W-:-:S03]  /*9fe70*/  SHF.R.U32.HI R30, RZ, 0x8, R30 ;  /* 0x00000008ff1e7819 */ /* 0x000fc6000001161e */
[----:B------:R-:W-:Y:S01]  /*9fe80*/  IMAD.X R9, R24, 0x1, R13, P2 ;  /* 0x0000000118097824 */ /* 0x000fe200010e060d */
[----:B------:R-:W-:Y:S01]  /*9fe90*/  SHF.R.U32.HI R25, RZ, 0x8, R29 ;  /* 0x00000008ff197819 */ /* 0x000fe2000001161d */
[----:B------:R-:W-:Y:S01]  /*9fea0*/  STL [R1+0x5380], R240 ;  /* 0x005380f001007387 */ /* 0x000fe20000100800 */
[----:B------:R-:W-:Y:S02]  /*9feb0*/  LOP3.LUT R28, R30, 0xffff, RZ, 0xc0, !PT ;  /* 0x0000ffff1e1c7812 */ /* 0x000fe400078ec0ff */
[----:B------:R-:W-:Y:S01]  /*9fec0*/  LOP3.LUT R25, R25, 0xffff, RZ, 0xc0, !PT ;  /* 0x0000ffff19197812 */ /* 0x000fe200078ec0ff */
[----:B------:R0:W-:Y:S04]  /*9fed0*/  STL.64 [R1+0x7c0], R8 ;  /* 0x0007c00801007387 */ /* 0x0001e80000100a00 */
[----:B------:R-:W2:Y:S01]  /*9fee0*/  LDL.LU R227, [R1+0x4954] ;  /* 0x0049540001e37983 */ /* 0x000ea20000300800 */
[----:B------:R-:W-:-:S03]  /*9fef0*/  PRMT R239, R28, 0x3340, R25 ;  /* 0x000033401cef7816 */ /* 0x000fc60000000019 */
[----:B------:R-:W4:Y:S01]  /*9ff00*/  LDL.LU R228, [R1+0x4738] ;  /* 0x0047380001e47983 */ /* 0x000f220000300800 */
[----:B------:R-:W-:Y:S02]  /*9ff10*/  PRMT R25, R40, 0x3340, R0 ;  /* 0x0000334028197816 */ /* 0x000fe40000000000 */
[----:B---3--:R-:W-:Y:S02]  /*9ff20*/  LOP3.LUT R37, R233, 0xffff, RZ, 0xc0, !PT ;  /* 0x0000ffffe9257812 */ /* 0x008fe400078ec0ff */
[----:B------:R-:W-:-:S04]  /*9ff30*/  LOP3.LUT R30, R234, 0xffff, RZ, 0xc0, !PT ;  /* 0x0000ffffea1e7812 */ /* 0x000fc800078ec0ff */
[----:B------:R-:W-:Y:S02]  /*9ff40*/  PRMT R28, R37, 0x3340, R30 ;  /* 0x00003340251c7816 */ /* 0x000fe4000000001e */
[----:B------:R-:W-:Y:S02]  /*9ff50*/  LOP3.LUT R34, R236, 0xffff, RZ, 0xc0, !PT ;  /* 0x0000ffffec227812 */ /* 0x000fe400078ec0ff */
[----:B------:R-:W-:Y:S02]  /*9ff60*/  LOP3.LUT R29, R237, 0xffff, RZ, 0xc0, !PT ;  /* 0x0000ffffed1d7812 */ /* 0x000fe400078ec0ff */
[----:B------:R-:W-:Y:S02]  /*9ff70*/  PRMT R237, R28, 0x5410, R25 ;  /* 0x000054101ced7816 */ /* 0x000fe40000000019 */
[----:B------:R-:W-:Y:S02]  /*9ff80*/  PRMT R25, R178, 0x3340, R0 ;  /* 0x00003340b2197816 */ /* 0x000fe40000000000 */
[----:B------:R-:W-:-:S04]  /*9ff90*/  PRMT R28, R34, 0x3340, R29 ;  /* 0x00003340221c7816 */ /* 0x000fc8000000001d */
[----:B------:R-:W-:Y:S01]  /*9ffa0*/  PRMT R234, R28, 0x5410, R25 ;  /* 0x000054101cea7816 */ /* 0x000fe20000000019 */
[----:B------:R-:W-:Y:S04]  /*9ffb0*/  STL [R1+0x5384], R237 ;  /* 0x005384ed01007387 */ /* 0x000fe80000100800 */
[----:B------:R-:W-:Y:S04]  /*9ffc0*/  STL [R1+0x5388], R234 ;  /* 0x005388ea01007387 */ /* 0x000fe80000100800 */
[----:B------:R-:W3:Y:S04]  /*9ffd0*/  LDL.LU R230, [R1+0x4e64] ;  /* 0x004e640001e67983 */ /* 0x000ee80000300800 */
[----:B------:R-:W3:Y:S01]  /*9ffe0*/  LDL.LU R231, [R1+0x4870] ;  /* 0x0048700001e77983 */ /* 0x000ee20000300800 */
[----:B0-----:R-:W-:-:S03]  /*9fff0*/  IADD3 R8, P2, R225, R0, RZ ;  /* 0x00000000e1087210 */ /* 0x001fc60007f5e0ff */
[----:B------:R-:W3:Y:S02]  /*a0000*/  LDL.LU R224, [R1+0xccc] ;  /* 0x000ccc0001e07983 */ /* 0x000ee40000300800 */
[----:B------:R-:W-:-:S05]  /*a0010*/  IMAD.X R9, R24, 0x1, R7, P2 ;  /* 0x0000000118097824 */ /* 0x000fca00010e0607 */
[----:B------:R0:W-:Y:S02]  /*a0020*/  STL.64 [R1+0x7a8], R8 ;  /* 0x0007a80801007387 */ /* 0x0001e40000100a00 */
[----:B0-----:R-:W-:-:S05]  /*a0030*/  IADD3 R8, P2, R225, R6, RZ ;  /* 0x00000006e1087210 */ /* 0x001fca0007f5e0ff */
[----:B------:R-:W-:Y:S01]  /*a0040*/  IMAD.X R9, R24, 0x1, R5, P2 ;  /* 0x0000000118097824 */ /* 0x000fe200010e0605 */
[----:B------:R-:W-:Y:S02]  /*a0050*/  SHF.R.U32.HI R37, RZ, 0x8, R37 ;  /* 0x00000008ff257819 */ /* 0x000fe40000011625 */
[----:B------:R-:W-:Y:S02]  /*a0060*/  SHF.R.U32.HI R28, RZ, 0x8, R30 ;  /* 0x00000008ff1c7819 */ /* 0x000fe4000001161e */
[----:B------:R0:W-:Y:S01]  /*a0070*/  STL.64 [R1+0x7b8], R8 ;  /* 0x0007b80801007387 */ /* 0x0001e20000100a00 */
[----:B------:R-:W-:Y:S02]  /*a0080*/  SHF.R.U32.HI R34, RZ, 0x8, R34 ;  /* 0x00000008ff227819 */ /* 0x000fe40000011622 */
[----:B------:R-:W-:Y:S02]  /*a0090*/  SHF.R.U32.HI R25, RZ, 0x8, R29 ;  /* 0x00000008ff197819 */ /* 0x000fe4000001161d */
[----:B------:R-:W-:-:S02]  /*a00a0*/  LOP3.LUT R30, R37, 0xffff, RZ, 0xc0, !PT ;  /* 0x0000ffff251e7812 */ /* 0x000fc400078ec0ff */
[----:B------:R-:W-:Y:S02]  /*a00b0*/  LOP3.LUT R29, R28, 0xffff, RZ, 0xc0, !PT ;  /* 0x0000ffff1c1d7812 */ /* 0x000fe400078ec0ff */
[----:B0-----:R-:W-:Y:S02]  /*a00c0*/  IADD3 R8, P2, R225, R4, RZ ;  /* 0x00000004e1087210 */ /* 0x001fe40007f5e0ff */
[----:B------:R-:W-:Y:S02]  /*a00d0*/  LOP3.LUT R28, R34, 0xffff, RZ, 0xc0, !PT ;  /* 0x0000ffff221c7812 */ /* 0x000fe400078ec0ff */
[----:B------:R-:W-:Y:S01]  /*a00e0*/  LOP3.LUT R25, R25, 0xffff, RZ, 0xc0, !PT ;  /* 0x0000ffff19197812 */ /* 0x000fe200078ec0ff */
[----:B------:R-:W-:Y:S01]  /*a00f0*/  IMAD.X R9, R24, 0x1, R3, P2 ;  /* 0x0000000118097824 */ /* 0x000fe200010e0603 */
[----:B------:R-:W-:Y:S02]  /*a0100*/  PRMT R236, R30, 0x3340, R29 ;  /* 0x000033401eec7816 */ /* 0x000fe4000000001d */
[----:B------:R-:W-:-:S02]  /*a0110*/  PRMT R233, R28, 0x3340, R25 ;  /* 0x000033401ce97816 */ /* 0x000fc40000000019 */
[----:B------:R0:W-:Y:S01]  /*a0120*/  STL.64 [R1+0x7b0], R8 ;  /* 0x0007b00801007387 */ /* 0x0001e20000100a00 */
[----:B------:R-:W-:-:S04]  /*a0130*/  LOP3.LUT R195, R184, 0xffff, RZ, 0xc0, !PT ;  /* 0x0000ffffb8c37812 */ /* 0x000fc800078ec0ff */
[----:B------:R-:W-:Y:S02]  /*a0140*/  PRMT R24, R195, 0x3340, R0 ;  /* 0x00003340c3187816 */ /* 0x000fe40000000000 */
[----:B--2---:R-:W-:Y:S02]  /*a0150*/  LOP3.LUT R29, R227, 0xffff, RZ, 0xc0, !PT ;  /* 0x0000ffffe31d7812 */ /* 0x004fe400078ec0ff */
[----:B------:R-:W2:Y:S01]  /*a0160*/  LDL.LU R227, [R1+0x4e6c] ;  /* 0x004e6c0001e37983 */ /* 0x000ea20000300800 */
[----:B----4-:R-:W-:-:S03]  /*a0170*/  LOP3.LUT R28, R228, 0xffff, RZ, 0xc0, !PT ;  /* 0x0000ffffe41c7812 */ /* 0x010fc600078ec0ff */
[----:B------:R-:W4:Y:S01]  /*a0180*/  LDL.LU R228, [R1+0x487c] ;  /* 0x00487c0001e47983 */ /* 0x000f220000300800 */
[----:B------:R-:W-:-:S04]  /*a0190*/  PRMT R25, R29, 0x3340, R28 ;  /* 0x000033401d197816 */ /* 0x000fc8000000001c */
[----:B0-----:R-:W-:Y:S02]  /*a01a0*/  PRMT R8, R25, 0x5410, R24 ;  /* 0x0000541019087816 */ /* 0x001fe40000000018 */
[----:B------:R-:W-:Y:S02]  /*a01b0*/  SHF.R.U32.HI R25, RZ, 0x8, R29 ;  /* 0x00000008ff197819 */ /* 0x000fe4000001161d */
[----:B------:R-:W-:Y:S02]  /*a01c0*/  SHF.R.U32.HI R24, RZ, 0x8, R28 ;  /* 0x00000008ff187819 */ /* 0x000fe4000001161c */
[----:B------:R-:W-:Y:S02]  /*a01d0*/  LOP3.LUT R25, R25, 0xffff, RZ, 0xc0, !PT ;  /* 0x0000ffff19197812 */ /* 0x000fe400078ec0ff */
[----:B------:R-:W-:Y:S02]  /*a01e0*/  LOP3.LUT R24, R24, 0xffff, RZ, 0xc0, !PT ;  /* 0x0000ffff18187812 */ /* 0x000fe400078ec0ff */
[----:B------:R-:W-:Y:S01]  /*a01f0*/  LOP3.LUT R28, R218, 0xffff, RZ, 0xc0, !PT ;  /* 0x0000ffffda1c7812 */ /* 0x000fe200078ec0ff */
[----:B------:R0:W-:Y:S02]  /*a0200*/  STL [R1+0x48b4], R8 ;  /* 0x0048b40801007387 */ /* 0x0001e40000100800 */
[----:B0-----:R-:W-:-:S02]  /*a0210*/  PRMT R8, R25, 0x3340, R24 ;  /* 0x0000334019087816 */ /* 0x001fc40000000018 */
[----:B------:R-:W-:-:S03]  /*a0220*/  PRMT R24, R28, 0x3340, R0 ;  /* 0x000033401c187816 */ /* 0x000fc60000000000 */
[----:B------:R0:W-:Y:S04]  /*a0230*/  STL [R1+0xcf0], R8 ;  /* 0x000cf00801007387 */ /* 0x0001e80000100800 */
[----:B------:R-:W4:Y:S01]  /*a0240*/  LDL.LU R220, [R1+0x4994] ;  /* 0x0049940001dc7983 */ /* 0x000f220000300800 */
[----:B---3--:R-:W-:Y:S02]  /*a0250*/  LOP3.LUT R30, R230, 0xffff, RZ, 0xc0, !PT ;  /* 0x0000ffffe61e7812 */ /* 0x008fe400078ec0ff */
[----:B------:R-:W-:-:S04]  /*a0260*/  LOP3.LUT R29, R231, 0xffff, RZ, 0xc0, !PT ;  /* 0x0000ffffe71d7812 */ /* 0x000fc800078ec0ff */
[----:B------:R-:W-:-:S04]  /*a0270*/  PRMT R25, R30, 0x3340, R29 ;  /* 0x000033401e197816 */ /* 0x000fc8000000001d */
[----:B------:R-:W-:-:S05]  /*a0280*/  PRMT R231, R25, 0x5410, R24 ;  /* 0x0000541019e77816 */ /* 0x000fca0000000018 */
[----:B------:R-:W-:Y:S04]  /*a0290*/  STL [R1+0x538c], R231 ;  /* 0x00538ce701007387 */ /* 0x000fe80000100800 */
[----:B------:R-:W3:Y:S01]  /*a02a0*/  LDL.LU R225, [R1+0x473c] ;  /* 0x00473c0001e17983 */ /* 0x000ee20000300800 */
[----:B------:R-:W-:Y:S02]  /*a02b0*/  SHF.R.U32.HI R30, RZ, 0x8, R30 ;  /* 0x00000008ff1e7819 */ /* 0x000fe4000001161e */
[----:B------:R-:W-:Y:S02]  /*a02c0*/  SHF.R.U32.HI R25, RZ, 0x8, R29 ;  /* 0x00000008ff197819 */ /* 0x000fe4000001161d */
[----:B------:R-:W-:Y:S02]  /*a02d0*/  SHF.R.U32.HI R180, RZ, 0x8, R192 ;  /* 0x00000008ffb47819 */ /* 0x000fe400000116c0 */
[----:B------:R-:W-:-:S02]  /*a02e0*/  SHF.R.U32.HI R192, RZ, 0x8, R28 ;  /* 0x00000008ffc07819 */ /* 0x000fc4000001161c */
[----:B------:R-:W-:Y:S02]  /*a02f0*/  LOP3.LUT R28, R30, 0xffff, RZ, 0xc0, !PT ;  /* 0x0000ffff1e1c7812 */ /* 0x000fe400078ec0ff */
[----:B------:R-:W-:Y:S02]  /*a0300*/  LOP3.LUT R25, R25, 0xffff, RZ, 0xc0, !PT ;  /* 0x0000ffff19197812 */ /* 0x000fe400078ec0ff */
[----:B------:R-:W-:Y:S02]  /*a0310*/  LOP3.LUT R29, R217, 0xffff, RZ, 0xc0, !PT ;  /* 0x0000ffffd91d7812 */ /* 0x000fe400078ec0ff */
[----:B------:R-:W-:Y:S02]  /*a0320*/  SHF.R.S32.HI R24, RZ, 0x1f, R224 ;  /* 0x0000001fff187819 */ /* 0x000fe400000114e0 */
[----:B0-----:R-:W-:Y:S02]  /*a0330*/  IADD3 R8, P2, R224, R2, RZ ;  /* 0x00000002e0087210 */ /* 0x001fe40007f5e0ff */
[----:B------:R-:W-:-:S02]  /*a0340*/  PRMT R230, R28, 0x3340, R25 ;  /* 0x000033401ce67816 */ /* 0x000fc40000000019 */
[----:B------:R-:W-:Y:S01]  /*a0350*/  PRMT R25, R29, 0x3340, R0 ;  /* 0x000033401d197816 */ /* 0x000fe20000000000 */
[----:B------:R-:W-:-:S05]  /*a0360*/  IMAD.X R9, R24, 0x1, R13, P2 ;  /* 0x0000000118097824 */ /* 0x000fca00010e060d */
[----:B------:R0:W-:Y:S01]  /*a0370*/  STL.64 [R1+0x7a0], R8 ;  /* 0x0007a00801007387 */ /* 0x0001e20000100a00 */
[----:B------:R-:W-:Y:S02]  /*a0380*/  SHF.R.U32.HI R196, RZ, 0x8, R186 ;  /* 0x00000008ffc47819 */ /* 0x000fe400000116ba */
[----:B------:R-:W-:Y:S02]  /*a0390*/  SHF.R.U32.HI R186, RZ, 0x8, R29 ;  /* 0x00000008ffba7819 */ /* 0x000fe4000001161d */
[----:B0-----:R-:W-:Y:S02]  /*a03a0*/  IADD3 R8, P2, R224, R0, RZ ;  /* 0x00000000e0087210 */ /* 0x001fe40007f5e0ff */
[----:B------:R-:W-:-:S03]  /*a03b0*/  LOP3.LUT R185, R185, 0xffff, RZ, 0xc0, !PT ;  /* 0x0000ffffb9b97812 */ /* 0x000fc600078ec0ff */
[----:B------:R-:W-:Y:S01]  /*a03c0*/  IMAD.X R9, R24, 0x1, R7, P2 ;  /* 0x0000000118097824 */ /* 0x000fe200010e0607 */
[----:B--2---:R-:W-:Y:S02]  /*a03d0*/  LOP3.LUT R34, R227, 0xffff, RZ, 0xc0, !PT ;  /* 0x0000ffffe3227812 */ /* 0x004fe400078ec0ff */
[----:B----4-:R-:W-:-:S04]  /*a03e0*/  LOP3.LUT R30, R228, 0xffff, RZ, 0xc0, !PT ;  /* 0x0000ffffe41e7812 */ /* 0x010fc800078ec0ff */
[----:B------:R-:W-:-:S04]  /*a03f0*/  PRMT R28, R34, 0x3340, R30 ;  /* 0x00003340221c7816 */ /* 0x000fc8000000001e */
[----:B------:R-:W-:-:S05]  /*a0400*/  PRMT R228, R28, 0x5410, R25 ;  /* 0x000054101ce47816 */ /* 0x000fca0000000019 */
[----:B------:R-:W-:Y:S04]  /*a0410*/  STL [R1+0x5390], R228 ;  /* 0x005390e401007387 */ /* 0x000fe80000100800 */
[----:B------:R-:W2:Y:S04]  /*a0420*/  LDL.LU R148, [R1+0x49a4] ;  /* 0x0049a40001947983 */ /* 0x000ea80000300800 */
[----:B------:R-:W4:Y:S01]  /*a0430*/  LDL.LU R152, [R1+0x4740] ;  /* 0x0047400001987983 */ /* 0x000f220000300800 */
[----:B------:R-:W-:Y:S02]  /*a0440*/  SHF.R.U32.HI R28, RZ, 0x8, R34 ;  /* 0x00000008ff1c7819 */ /* 0x000fe40000011622 */
[----:B------:R-:W-:Y:S01]  /*a0450*/  SHF.R.U32.HI R25, RZ, 0x8, R30 ;  /* 0x00000008ff197819 */ /* 0x000fe2000001161e */
[----:B------:R-:W4:Y:S01]  /*a0460*/  LDL.LU R217, [R1+0x4e84] ;  /* 0x004e840001d97983 */ /* 0x000f220000300800 */
[----:B------:R-:W-:-:S02]  /*a0470*/  LOP3.LUT R28, R28, 0xffff, RZ, 0xc0, !PT ;  /* 0x0000ffff1c1c7812 */ /* 0x000fc400078ec0ff */
[----:B------:R-:W-:Y:S01]  /*a0480*/  LOP3.LUT R25, R25, 0xffff, RZ, 0xc0, !PT ;  /* 0x0000ffff19197812 */ /* 0x000fe200078ec0ff */
[----:B------:R0:W-:Y:S03]  /*a0490*/  STL.64 [R1+0x798], R8 ;  /* 0x0007980801007387 */ /* 0x0001e60000100a00 */
[----:B------:R-:W-:Y:S01]  /*a04a0*/  PRMT R227, R28, 0x3340, R25 ;  /* 0x000033401ce37816 */ /* 0x000fe20000000019 */
[----:B------:R-:W4:Y:S01]  /*a04b0*/  LDL.LU R218, [R1+0x4890] ;  /* 0x0048900001da7983 */ /* 0x000f220000300800 */
[----:B------:R-:W-:-:S03]  /*a04c0*/  LOP3.LUT R30, R220, 0xffff, RZ, 0xc0, !PT ;  /* 0x0000ffffdc1e7812 */ /* 0x000fc600078ec0ff */
[----:B------:R-:W4:Y:S01]  /*a04d0*/  LDL.LU R219, [R1+0x4e88] ;  /* 0x004e880001db7983 */ /* 0x000f220000300800 */
[----:B------:R-:W-:Y:S02]  /*a04e0*/  PRMT R25, R185, 0x3340, R0 ;  /* 0x00003340b9197816 */ /* 0x000fe40000000000 */
[----:B0-----:R-:W-:Y:S01]  /*a04f0*/  IADD3 R8, P2, R224, R6, RZ ;  /* 0x00000006e0087210 */ /* 0x001fe20007f5e0ff */
[----:B------:R-:W4:Y:S04]  /*a0500*/  LDL.LU R220, [R1+0x4898] ;  /* 0x0048980001dc7983 */ /* 0x000f280000300800 */
[----:B------:R-:W-:Y:S01]  /*a0510*/  IMAD.X R9, R24, 0x1, R5, P2 ;  /* 0x0000000118097824 */ /* 0x000fe200010e0605 */
[----:B---3--:R-:W-:-:S04]  /*a0520*/  LOP3.LUT R29, R225, 0xffff, RZ, 0xc0, !PT ;  /* 0x0000ffffe11d7812 */ /* 0x008fc800078ec0ff */
[----:B------:R-:W-:-:S04]  /*a0530*/  PRMT R28, R30, 0x3340, R29 ;  /* 0x000033401e1c7816 */ /* 0x000fc8000000001d */
[----:B------:R-:W-:-:S05]  /*a0540*/  PRMT R225, R28, 0x5410, R25 ;  /* 0x000054101ce17816 */ /* 0x000fca0000000019 */
[----:B------:R-:W-:Y:S04]  /*a0550*/  STL [R1+0x5394], R225 ;  /* 0x005394e101007387 */ /* 0x000fe80000100800 */
[----:B------:R0:W-:Y:S02]  /*a0560*/  STL.64 [R1+0x790], R8 ;  /* 0x0007900801007387 */ /* 0x0001e40000100a00 */
[----:B0-----:R-:W-:-:S05]  /*a0570*/  IADD3 R8, P2, R224, R4, RZ ;  /* 0x00000004e0087210 */ /* 0x001fca0007f5e0ff */
[----:B------:R-:W-:-:S05]  /*a0580*/  IMAD.X R9, R24, 0x1, R3, P2 ;  /* 0x0000000118097824 */ /* 0x000fca00010e0603 */
[----:B------:R0:W-:Y:S04]  /*a0590*/  STL.64 [R1+0x788], R8 ;  /* 0x0007880801007387 */ /* 0x0001e80000100a00 */
[----:B------:R-:W3:Y:S01]  /*a05a0*/  LDL.LU R138, [R1+0xcc8] ;  /* 0x000cc800018a7983 */ /* 0x000ee20000300800 */
[----:B------:R-:W-:Y:S02]  /*a05b0*/  SHF.R.U32.HI R25, RZ, 0x8, R30 ;  /* 0x00000008ff197819 */ /* 0x000fe4000001161e */
[----:B------:R-:W-:Y:S02]  /*a05c0*/  SHF.R.U32.HI R24, RZ, 0x8, R29 ;  /* 0x00000008ff187819 */ /* 0x000fe4000001161d */
[----:B------:R-:W-:Y:S02]  /*a05d0*/  LOP3.LUT R25, R25, 0xffff, RZ, 0xc0, !PT ;  /* 0x0000ffff19197812 */ /* 0x000fe400078ec0ff */
[----:B------:R-:W-:-:S04]  /*a05e0*/  LOP3.LUT R24, R24, 0xffff, RZ, 0xc0, !PT ;  /* 0x0000ffff18187812 */ /* 0x000fc800078ec0ff */
[----:B------:R-:W-:Y:S02]  /*a05f0*/  PRMT R224, R25, 0x3340, R24 ;  /* 0x0000334019e07816 */ /* 0x000fe40000000018 */
[----:B------:R-:W-:Y:S02]  /*a0600*/  SHF.R.U32.HI R193, RZ, 0x8, R40 ;  /* 0x00000008ffc17819 */ /* 0x000fe40000011628 */
[----:B------:R-:W-:Y:S02]  /*a0610*/  LOP3.LUT R37, R23, 0xffff, RZ, 0xc0, !PT ;  /* 0x0000ffff17257812 */ /* 0x000fe400078ec0ff */
[----:B------:R-:W-:Y:S02]  /*a0620*/  LOP3.LUT R40, R216, 0xffff, RZ, 0xc0, !PT ;  /* 0x0000ffffd8287812 */ /* 0x000fe400078ec0ff */
[----:B--2---:R-:W-:Y:S02]  /*a0630*/  LOP3.LUT R122, R148, 0xffff, RZ, 0xc0, !PT ;  /* 0x0000ffff947a7812 */ /* 0x004fe400078ec0ff */
[----:B----4-:R-:W-:-:S02]  /*a0640*/  LOP3.LUT R119, R152, 0xffff, RZ, 0xc0, !PT ;  /* 0x0000ffff98777812 */ /* 0x010fc400078ec0ff */
[----:B------:R-:W-:Y:S02]  /*a0650*/  SHF.R.U32.HI R25, RZ, 0x8, R122 ;  /* 0x00000008ff197819 */ /* 0x000fe4000001167a */
[----:B------:R-:W-:Y:S02]  /*a0660*/  SHF.R.U32.HI R24, RZ, 0x8, R119 ;  /* 0x00000008ff187819 */ /* 0x000fe40000011677 */
[----:B------:R-:W-:Y:S02]  /*a0670*/  LOP3.LUT R25, R25, 0xffff, RZ, 0xc0, !PT ;  /* 0x0000ffff19197812 */ /* 0x000fe400078ec0ff */
[----:B------:R-:W-:-:S04]  /*a0680*/  LOP3.LUT R24, R24, 0xffff, RZ, 0xc0, !PT ;  /* 0x0000ffff18187812 */ /* 0x000fc800078ec0ff */
[----:B0-----:R-:W-:-:S05]  /*a0690*/  PRMT R8, R25, 0x3340, R24 ;  /* 0x0000334019087816 */ /* 0x001fca0000000018 */
[----:B------:R0:W-:Y:S01]  /*a06a0*/  STL [R1+0xce0], R8 ;  /* 0x000ce00801007387 */ /* 0x0001e20000100800 */
[----:B------:R-:W-:-:S03]  /*a06b0*/  LOP3.LUT R34, R217, 0xffff, RZ, 0xc0, !PT ;  /* 0x0000ffffd9227812 */ /* 0x000fc600078ec0ff */
[----:B------:R-:W2:Y:S01]  /*a06c0*/  LDL.LU R23, [R1+0x49c4] ;  /* 0x0049c40001177983 */ /* 0x000ea20000300800 */
[----:B------:R-:W-:-:S03]  /*a06d0*/  LOP3.LUT R29, R218, 0xffff, RZ, 0xc0, !PT ;  /* 0x0000ffffda1d7812 */ /* 0x000fc600078ec0ff */
[----:B------:R-:W4:Y:S01]  /*a06e0*/  LDL.LU R216, [R1+0x474c] ;  /* 0x00474c0001d87983 */ /* 0x000f220000300800 */
[----:B------:R-:W-:Y:S02]  /*a06f0*/  PRMT R24, R40, 0x3340, R0 ;  /* 0x0000334028187816 */ /* 0x000fe40000000000 */
[----:B------:R-:W-:Y:S01]  /*a0700*/  PRMT R25, R34, 0x3340, R29 ;  /* 0x0000334022197816 */ /* 0x000fe2000000001d */
[----:B------:R-:W4:Y:S01]  /*a0710*/  LDL.LU R144, [R1+0x49d8] ;  /* 0x0049d80001907983 */ /* 0x000f220000300800 */
[----:B------:R-:W-:Y:S02]  /*a0720*/  LOP3.LUT R30, R219, 0xffff, RZ, 0xc0, !PT ;  /* 0x0000ffffdb1e7812 */ /* 0x000fe400078ec0ff */
[----:B------:R-:W-:Y:S01]  /*a0730*/  LOP3.LUT R28, R220, 0xffff, RZ, 0xc0, !PT ;  /* 0x0000ffffdc1c7812 */ /* 0x000fe200078ec0ff */
[----:B------:R-:W4:Y:S01]  /*a0740*/  LDL.LU R148, [R1+0x4750] ;  /* 0x0047500001947983 */ /* 0x000f220000300800 */
[----:B------:R-:W-:Y:S02]  /*a0750*/  PRMT R220, R25, 0x5410, R24 ;  /* 0x0000541019dc7816 */ /* 0x000fe40000000018 */
[----:B------:R-:W-:-:S02]  /*a0760*/  PRMT R24, R37, 0x3340, R0 ;  /* 0x0000334025187816 */ /* 0x000fc40000000000 */
[----:B------:R-:W-:-:S04]  /*a0770*/  PRMT R25, R30, 0x3340, R28 ;  /* 0x000033401e197816 */ /* 0x000fc8000000001c */
[----:B------:R-:W-:Y:S02]  /*a0780*/  PRMT R218, R25, 0x5410, R24 ;  /* 0x0000541019da7816 */ /* 0x000fe40000000018 */
[----:B------:R-:W-:Y:S02]  /*a0790*/  SHF.R.U32.HI R25, RZ, 0x8, R34 ;  /* 0x00000008ff197819 */ /* 0x000fe40000011622 */
[----:B------:R-:W-:Y:S02]  /*a07a0*/  SHF.R.U32.HI R24, RZ, 0x8, R29 ;  /* 0x00000008ff187819 */ /* 0x000fe4000001161d */
[----:B------:R-:W-:Y:S02]  /*a07b0*/  LOP3.LUT R25, R25, 0xffff, RZ, 0xc0, !PT ;  /* 0x0000ffff19197812 */ /* 0x000fe400078ec0ff */
[----:B------:R-:W-:-:S04]  /*a07c0*/  LOP3.LUT R24, R24, 0xffff, RZ, 0xc0, !PT ;  /* 0x0000ffff18187812 */ /* 0x000fc800078ec0ff */
[----:B------:R-:W-:Y:S01]  /*a07d0*/  PRMT R219, R25, 0x3340, R24 ;  /* 0x0000334019db7816 */ /* 0x000fe20000000018 */
[----:B------:R-:W-:Y:S01]  /*a07e0*/  STL [R1+0x5398], R220 ;  /* 0x005398dc01007387 */ /* 0x000fe20000100800 */
[----:B------:R-:W-:-:S03]  /*a07f0*/  SHF.R.U32.HI R30, RZ, 0x8, R30 ;  /* 0x00000008ff1e7819 */ /* 0x000fc6000001161e */
[----:B------:R-:W-:Y:S01]  /*a0800*/  STL [R1+0x539c], R218 ;  /* 0x00539cda01007387 */ /* 0x000fe20000100800 */
[----:B------:R-:W-:Y:S02]  /*a0810*/  LOP3.LUT R29, R30, 0xffff, RZ, 0xc0, !PT ;  /* 0x0000ffff1e1d7812 */ /* 0x000fe400078ec0ff */
[----:B------:R-:W-:Y:S02]  /*a0820*/  LOP3.LUT R30, R18, 0xffff, RZ, 0xc0, !PT ;  /* 0x0000ffff121e7812 */ /* 0x000fe400078ec0ff */
[----:B---3--:R-:W-:Y:S02]  /*a0830*/  SHF.R.S32.HI R24, RZ, 0x1f, R138 ;  /* 0x0000001fff187819 */ /* 0x008fe4000001148a */
[----:B0-----:R-:W-:-:S05]  /*a0840*/  IADD3 R8, P2, R138, R2, RZ ;  /* 0x000000028a087210 */ /* 0x001fca0007f5e0ff */
[----:B------:R-:W-:-:S05]  /*a0850*/  IMAD.X R9, R24, 0x1, R13, P2 ;  /* 0x0000000118097824 */ /* 0x000fca00010e060d */
[----:B------:R0:W-:Y:S04]  /*a0860*/  STL.64 [R1+0x780], R8 ;  /* 0x0007800801007387 */ /* 0x0001e80000100a00 */
[----:B------:R-:W3:Y:S04]  /*a0870*/  LDL.LU R137, [R1+0x4ea4] ;  /* 0x004ea40001897983 */ /* 0x000ee80000300800 */
[----:B------:R-:W3:Y:S04]  /*a0880*/  LDL.LU R152, [R1+0x4680] ;  /* 0x0046800001987983 */ /* 0x000ee80000300800 */
[----:B------:R-:W3:Y:S01]  /*a0890*/  LDL.LU R18, [R1+0x48b8] ;  /* 0x0048b80001127983 */ /* 0x000ee20000300800 */
[----:B------:R-:W-:-:S04]  /*a08a0*/  SHF.R.U32.HI R28, RZ, 0x8, R28 ;  /* 0x00000008ff1c7819 */ /* 0x000fc8000001161c */
[----:B------:R-:W-:-:S04]  /*a08b0*/  LOP3.LUT R28, R28, 0xffff, RZ, 0xc0, !PT ;  /* 0x0000ffff1c1c7812 */ /* 0x000fc800078ec0ff */
[----:B------:R-:W-:Y:S02]  /*a08c0*/  PRMT R217, R29, 0x3340, R28 ;  /* 0x000033401dd97816 */ /* 0x000fe4000000001c */
[----:B------:R-:W-:Y:S02]  /*a08d0*/  PRMT R25, R30, 0x3340, R0 ;  /* 0x000033401e197816 */ /* 0x000fe40000000000 */
[----:B0-----:R-:W-:-:S05]  /*a08e0*/  IADD3 R8, P2, R138, R0, RZ ;  /* 0x000000008a087210 */ /* 0x001fca0007f5e0ff */
[----:B------:R-:W-:Y:S01]  /*a08f0*/  IMAD.X R9, R24, 0x1, R7, P2 ;  /* 0x0000000118097824 */ /* 0x000fe200010e0607 */
[----:B------:R-:W-:Y:S02]  /*a0900*/  LOP3.LUT R116, R17, 0xffff, RZ, 0xc0, !PT ;  /* 0x0000ffff11747812 */ /* 0x000fe400078ec0ff */
[----:B--2---:R-:W-:Y:S02]  /*a0910*/  LOP3.LUT R34, R23, 0xffff, RZ, 0xc0, !PT ;  /* 0x0000ffff17227812 */ /* 0x004fe400078ec0ff */
[----:B----4-:R-:W-:-:S04]  /*a0920*/  LOP3.LUT R29, R216, 0xffff, RZ, 0xc0, !PT ;  /* 0x0000ffffd81d7812 */ /* 0x010fc800078ec0ff */
[----:B------:R-:W-:-:S04]  /*a0930*/  PRMT R28, R34, 0x3340, R29 ;  /* 0x00003340221c7816 */ /* 0x000fc8000000001d */
[----:B------:R-:W-:Y:S02]  /*a0940*/  PRMT R216, R28, 0x5410, R25 ;  /* 0x000054101cd87816 */ /* 0x000fe40000000019 */
[----:B------:R-:W-:Y:S02]  /*a0950*/  SHF.R.U32.HI R28, RZ, 0x8, R34 ;  /* 0x00000008ff1c7819 */ /* 0x000fe40000011622 */
[----:B------:R-:W-:Y:S02]  /*a0960*/  SHF.R.U32.HI R25, RZ, 0x8, R29 ;  /* 0x00000008ff197819 */ /* 0x000fe4000001161d */
[----:B------:R-:W-:Y:S02]  /*a0970*/  LOP3.LUT R28, R28, 0xffff, RZ, 0xc0, !PT ;  /* 0x0000ffff1c1c7812 */ /* 0x000fe400078ec0ff */
[----:B------:R-:W-:Y:S01]  /*a0980*/  LOP3.LUT R25, R25, 0xffff, RZ, 0xc0, !PT ;  /* 0x0000ffff19197812 */ /* 0x000fe200078ec0ff */
[----:B------:R-:W-:Y:S03]  /*a0990*/  STL [R1+0x53a0], R216 ;  /* 0x0053a0d801007387 */ /* 0x000fe60000100800 */
[----:B------:R-:W-:Y:S01]  /*a09a0*/  PRMT R23, R28, 0x3340, R25 ;  /* 0x000033401c177816 */ /* 0x000fe20000000019 */
[----:B------:R0:W-:Y:S01]  /*a09b0*/  STL.64 [R1+0x778], R8 ;  /* 0x0007780801007387 */ /* 0x0001e20000100a00 */
[----:B------:R-:W-:-:S02]  /*a09c0*/  LOP3.LUT R28, R144, 0xffff, RZ, 0xc0, !PT ;  /* 0x0000ffff901c7812 */ /* 0x000fc400078ec0ff */
[----:B------:R-:W-:Y:S01]  /*a09d0*/  LOP3.LUT R25, R148, 0xffff, RZ, 0xc0, !PT ;  /* 0x0000ffff94197812 */ /* 0x000fe200078ec0ff */
[----:B------:R-:W2:Y:S04]  /*a09e0*/  LDL.LU R136, [R1+0x4ea8] ;  /* 0x004ea80001887983 */ /* 0x000ea80000300800 */
[----:B------:R-:W4:Y:S01]  /*a09f0*/  LDL.LU R144, [R1+0x4670] ;  /* 0x0046700001907983 */ /* 0x000f220000300800 */
[----:B------:R-:W-:-:S03]  /*a0a00*/  PRMT R91, R28, 0x3340, R25 ;  /* 0x000033401c5b7816 */ /* 0x000fc60000000019 */
[----:B------:R-:W2:Y:S01]  /*a0a10*/  LDL.LU R148, [R1+0x48c0] ;  /* 0x0048c00001947983 */ /* 0x000ea20000300800 */
[----:B------:R-:W-:Y:S02]  /*a0a20*/  SHF.R.U32.HI R29, RZ, 0x8, R28 ;  /* 0x00000008ff1d7819 */ /* 0x000fe4000001161c */
[----:B------:R-:W-:Y:S01]  /*a0a30*/  SHF.R.U32.HI R25, RZ, 0x8, R25 ;  /* 0x00000008ff197819 */ /* 0x000fe20000011619 */
[----:B------:R-:W2:Y:S01]  /*a0a40*/  LDL.LU R17, [R1+0x558c] ;  /* 0x00558c0001117983 */ /* 0x000ea20000300800 */
[----:B------:R-:W-:Y:S02]  /*a0a50*/  LOP3.LUT R28, R29, 0xffff, RZ, 0xc0, !PT ;  /* 0x0000ffff1d1c7812 */ /* 0x000fe400078ec0ff */
[----:B------:R-:W-:-:S04]  /*a0a60*/  LOP3.LUT R25, R25, 0xffff, RZ, 0xc0, !PT ;  /* 0x0000ffff19197812 */ /* 0x000fc800078ec0ff */
[----:B0-----:R-:W-:-:S05]  /*a0a70*/  PRMT R8, R28, 0x3340, R25 ;  /* 0x000033401c087816 */ /* 0x001fca0000000019 */
[----:B------:R0:W-:Y:S01]  /*a0a80*/  STL [R1+0xc98], R8 ;  /* 0x000c980801007387 */ /* 0x0001e20000100800 */
[----:B---3--:R-:W-:-:S03]  /*a0a90*/  LOP3.LUT R34, R152, 0xffff, RZ, 0xc0, !PT ;  /* 0x0000ffff98227812 */ /* 0x008fc600078ec0ff */
[----:B------:R-:W3:Y:S01]  /*a0aa0*/  LDL.LU R152, [R1+0x4a04] ;  /* 0x004a040001987983 */ /* 0x000ee20000300800 */
[----:B------:R-:W-:-:S03]  /*a0ab0*/  LOP3.LUT R29, R18, 0xffff, RZ, 0xc0, !PT ;  /* 0x0000ffff121d7812 */ /* 0x000fc600078ec0ff */
[----:B------:R-:W3:Y:S01]  /*a0ac0*/  LDL.LU R18, [R1+0x475c] ;  /* 0x00475c0001127983 */ /* 0x000ee20000300800 */
[----:B------:R-:W-:Y:S02]  /*a0ad0*/  SHF.R.U32.HI R177, RZ, 0x8, R30 ;  /* 0x00000008ffb17819 */ /* 0x000fe4000001161e */
[----:B------:R-:W-:Y:S02]  /*a0ae0*/  LOP3.LUT R30, R137, 0xffff, RZ, 0xc0, !PT ;  /* 0x0000ffff891e7812 */ /* 0x000fe400078ec0ff */
[----:B------:R-:W-:Y:S01]  /*a0af0*/  PRMT R25, R34, 0x3340, R0 ;  /* 0x0000334022197816 */ /* 0x000fe20000000000 */
[----:B------:R-:W3:Y:S01]  /*a0b00*/  LDL.LU R137, [R1+0xcc4] ;  /* 0x000cc40001897983 */ /* 0x000ee20000300800 */
        /* <DEDUP_REMOVED lines=13> */
[----:B------:R-:W-:Y:S02]  /*a0be0*/  SHF.R.U32.HI R194, RZ, 0x8, R178 ;  /* 0x00000008ffc27819 */ /* 0x000fe400000116b2 */
[----:B------:R-:W-:Y:S02]  /*a0bf0*/  SHF.R.U32.HI R178, RZ, 0x8, R37 ;  /* 0x00000008ffb27819 */ /* 0x000fe40000011625 */
[----:B0-----:R-:W-:-:S05]  /*a0c00*/  PRMT R8, R25, 0x3340, R24 ;  /* 0x0000334019087816 */ /* 0x001fca0000000018 */
[----:B------:R0:W-:Y:S01]  /*a0c10*/  STL [R1+0xc94], R8 ;  /* 0x000c940801007387 */ /* 0x0001e20000100800 */
[----:B----4-:R-:W-:-:S03]  /*a0c20*/  LOP3.LUT R37, R144, 0xffff, RZ, 0xc0, !PT ;  /* 0x0000ffff90257812 */ /* 0x010fc600078ec0ff */
[----:B------:R-:W4:Y:S01]  /*a0c30*/  LDL.LU R144, [R1+0x4a18] ;  /* 0x004a180001907983 */ /* 0x000f220000300800 */
[----:B--2---:R-:W-:-:S03]  /*a0c40*/  LOP3.LUT R28, R148, 0xffff, RZ, 0xc0, !PT ;  /* 0x0000ffff941c7812 */ /* 0x004fc600078ec0ff */
[----:B------:R-:W2:Y:S01]  /*a0c50*/  LDL.LU R148, [R1+0x4760] ;  /* 0x0047600001947983 */ /* 0x000ea20000300800 */
[----:B------:R-:W-:Y:S02]  /*a0c60*/  LOP3.LUT R29, R136, 0xffff, RZ, 0xc0, !PT ;  /* 0x0000ffff881d7812 */ /* 0x000fe400078ec0ff */
[----:B------:R-:W-:Y:S02]  /*a0c70*/  PRMT R24, R37, 0x3340, R0 ;  /* 0x0000334025187816 */ /* 0x000fe40000000000 */
[----:B------:R-:W-:-:S04]  /*a0c80*/  PRMT R25, R29, 0x3340, R28 ;  /* 0x000033401d197816 */ /* 0x000fc8000000001c */
[----:B0-----:R-:W-:Y:S02]  /*a0c90*/  PRMT R8, R25, 0x5410, R24 ;  /* 0x0000541019087816 */ /* 0x001fe40000000018 */
[----:B------:R-:W-:Y:S02]  /*a0ca0*/  SHF.R.U32.HI R25, RZ, 0x8, R29 ;  /* 0x00000008ff197819 */ /* 0x000fe4000001161d */
[----:B------:R-:W-:Y:S02]  /*a0cb0*/  SHF.R.U32.HI R24, RZ, 0x8, R28 ;  /* 0x00000008ff187819 */ /* 0x000fe4000001161c */
[----:B------:R-:W-:Y:S02]  /*a0cc0*/  LOP3.LUT R25, R25, 0xffff, RZ, 0xc0, !PT ;  /* 0x0000ffff19197812 */ /* 0x000fe400078ec0ff */
[----:B------:R-:W-:Y:S01]  /*a0cd0*/  LOP3.LUT R24, R24, 0xffff, RZ, 0xc0, !PT ;  /* 0x0000ffff18187812 */ /* 0x000fe200078ec0ff */
[----:B------:R0:W-:Y:S01]  /*a0ce0*/  STL [R1+0x4890], R8 ;  /* 0x0048900801007387 */ /* 0x0001e20000100800 */
[----:B------:R-:W-:-:S02]  /*a0cf0*/  LOP3.LUT R29, R15, 0xffff, RZ, 0xc0, !PT ;  /* 0x0000ffff0f1d7812 */ /* 0x000fc400078ec0ff */
[----:B0-----:R-:W-:Y:S02]  /*a0d00*/  PRMT R8, R25, 0x3340, R24 ;  /* 0x0000334019087816 */ /* 0x001fe40000000018 */
[----:B------:R-:W-:-:S03]  /*a0d10*/  PRMT R24, R29, 0x3340, R0 ;  /* 0x000033401d187816 */ /* 0x000fc60000000000 */
[----:B------:R0:W-:Y:S04]  /*a0d20*/  STL [R1+0xc90], R8 ;  /* 0x000c900801007387 */ /* 0x0001e80000100800 */
[----:B------:R-:W2:Y:S04]  /*a0d30*/  LDL.LU R15, [R1+0x5588] ;  /* 0x00558800010f7983 */ /* 0x000ea80000300800 */
[----:B------:R-:W2:Y:S01]  /*a0d40*/  LDL.LU R136, [R1+0x4ebc] ;  /* 0x004ebc0001887983 */ /* 0x000ea20000300800 */
[----:B---3--:R-:W-:-:S03]  /*a0d50*/  LOP3.LUT R30, R152, 0xffff, RZ, 0xc0, !PT ;  /* 0x0000ffff981e7812 */ /* 0x008fc600078ec0ff */
[----:B------:R-:W3:Y:S01]  /*a0d60*/  LDL.LU R152, [R1+0x4684] ;  /* 0x0046840001987983 */ /* 0x000ee20000300800 */
[----:B------:R-:W-:-:S04]  /*a0d70*/  LOP3.LUT R28, R18, 0xffff, RZ, 0xc0, !PT ;  /* 0x0000ffff121c7812 */ /* 0x000fc800078ec0ff */
[----:B------:R-:W-:-:S04]  /*a0d80*/  PRMT R25, R30, 0x3340, R28 ;  /* 0x000033401e197816 */ /* 0x000fc8000000001c */
[----:B0-----:R-:W-:-:S05]  /*a0d90*/  PRMT R8, R25, 0x5410, R24 ;  /* 0x0000541019087816 */ /* 0x001fca0000000018 */
[----:B------:R0:W-:Y:S04]  /*a0da0*/  STL [R1+0x488c], R8 ;  /* 0x00488c0801007387 */ /* 0x0001e80000100800 */
[----:B------:R-:W3:Y:S01]  /*a0db0*/  LDL.LU R18, [R1+0x48dc] ;  /* 0x0048dc0001127983 */ /* 0x000ee20000300800 */
[----:B------:R-:W-:Y:S02]  /*a0dc0*/  SHF.R.S32.HI R24, RZ, 0x1f, R137 ;  /* 0x0000001fff187819 */ /* 0x000fe40000011489 */
[----:B------:R-:W-:Y:S02]  /*a0dd0*/  SHF.R.U32.HI R30, RZ, 0x8, R30 ;  /* 0x00000008ff1e7819 */ /* 0x000fe4000001161e */
[----:B0-----:R-:W-:Y:S02]  /*a0de0*/  IADD3 R8, P2, R137, R2, RZ ;  /* 0x0000000289087210 */ /* 0x001fe40007f5e0ff */
[----:B------:R-:W-:-:S03]  /*a0df0*/  SHF.R.U32.HI R25, RZ, 0x8, R28 ;  /* 0x00000008ff197819 */ /* 0x000fc6000001161c */
[----:B------:R-:W-:Y:S01]  /*a0e00*/  IMAD.X R9, R24, 0x1, R13, P2 ;  /* 0x0000000118097824 */ /* 0x000fe200010e060d */
[----:B------:R-:W-:Y:S02]  /*a0e10*/  LOP3.LUT R28, R30, 0xffff, RZ, 0xc0, !PT ;  /* 0x0000ffff1e1c7812 */ /* 0x000fe400078ec0ff */
[----:B------:R-:W-:Y:S02]  /*a0e20*/  LOP3.LUT R25, R25, 0xffff, RZ, 0xc0, !PT ;  /* 0x0000ffff19197812 */ /* 0x000fe400078ec0ff */
[----:B------:R-:W-:Y:S01]  /*a0e30*/  SHF.R.U32.HI R170, RZ, 0x8, R29 ;  /* 0x00000008ffaa7819 */ /* 0x000fe2000001161d */
[----:B------:R0:W-:Y:S01]  /*a0e40*/  STL.64 [R1+0x760], R8 ;  /* 0x0007600801007387 */ /* 0x0001e20000100a00 */
[----:B------:R-:W-:Y:S02]  /*a0e50*/  LOP3.LUT R183, R16, 0xffff, RZ, 0xc0, !PT ;  /* 0x0000ffff10b77812 */ /* 0x000fe400078ec0ff */
[----:B0-----:R-:W-:Y:S02]  /*a0e60*/  PRMT R8, R28, 0x3340, R25 ;  /* 0x000033401c087816 */ /* 0x001fe40000000019 */
[----:B------:R-:W-:-:S03]  /*a0e70*/  PRMT R25, R183, 0x3340, R0 ;  /* 0x00003340b7197816 */ /* 0x000fc60000000000 */
[----:B------:R0:W-:Y:S04]  /*a0e80*/  STL [R1+0xc8c], R8 ;  /* 0x000c8c0801007387 */ /* 0x0001e80000100800 */
[----:B------:R-:W3:Y:S01]  /*a0e90*/  LDL.LU R16, [R1+0x5584] ;  /* 0x0055840001107983 */ /* 0x000ee20000300800 */
[----:B------:R-:W-:Y:S02]  /*a0ea0*/  SHF.R.U32.HI R175, RZ, 0x8, R34 ;  /* 0x00000008ffaf7819 */ /* 0x000fe40000011622 */
[----:B----4-:R-:W-:Y:S02]  /*a0eb0*/  LOP3.LUT R30, R144, 0xffff, RZ, 0xc0, !PT ;  /* 0x0000ffff901e7812 */ /* 0x010fe400078ec0ff */
[----:B------:R-:W4:Y:S01]  /*a0ec0*/  LDL.LU R144, [R1+0x4a48] ;  /* 0x004a480001907983 */ /* 0x000f220000300800 */
[----:B--2---:R-:W-:-:S03]  /*a0ed0*/  LOP3.LUT R29, R148, 0xffff, RZ, 0xc0, !PT ;  /* 0x0000ffff941d7812 */ /* 0x004fc600078ec0ff */
[----:B------:R-:W2:Y:S01]  /*a0ee0*/  LDL.LU R148, [R1+0x4828] ;  /* 0x0048280001947983 */ /* 0x000ea20000300800 */
[----:B------:R-:W-:-:S04]  /*a0ef0*/  PRMT R28, R30, 0x3340, R29 ;  /* 0x000033401e1c7816 */ /* 0x000fc8000000001d */
[----:B0-----:R-:W-:-:S05]  /*a0f00*/  PRMT R8, R28, 0x5410, R25 ;  /* 0x000054101c087816 */ /* 0x001fca0000000019 */
[----:B------:R0:W-:Y:S01]  /*a0f10*/  STL [R1+0x487c], R8 ;  /* 0x00487c0801007387 */ /* 0x0001e20000100800 */
[----:B------:R-:W-:Y:S02]  /*a0f20*/  SHF.R.U32.HI R28, RZ, 0x8, R30 ;  /* 0x00000008ff1c7819 */ /* 0x000fe4000001161e */
[----:B------:R-:W-:Y:S02]  /*a0f30*/  SHF.R.U32.HI R25, RZ, 0x8, R29 ;  /* 0x00000008ff197819 */ /* 0x000fe4000001161d */
[----:B0-----:R-:W-:Y:S02]  /*a0f40*/  IADD3 R8, P2, R137, R0, RZ ;  /* 0x0000000089087210 */ /* 0x001fe40007f5e0ff */
[----:B------:R-:W-:-:S03]  /*a0f50*/  LOP3.LUT R28, R28, 0xffff, RZ, 0xc0, !PT ;  /* 0x0000ffff1c1c7812 */ /* 0x000fc600078ec0ff */
[----:B------:R-:W-:Y:S01]  /*a0f60*/  IMAD.X R9, R24, 0x1, R7, P2 ;  /* 0x0000000118097824 */ /* 0x000fe200010e0607 */
[----:B------:R-:W-:-:S04]  /*a0f70*/  LOP3.LUT R25, R25, 0xffff, RZ, 0xc0, !PT ;  /* 0x0000ffff19197812 */ /* 0x000fc800078ec0ff */
[----:B------:R0:W-:Y:S02]  /*a0f80*/  STL.64 [R1+0x758], R8 ;  /* 0x0007580801007387 */ /* 0x0001e40000100a00 */
[----:B0-----:R-:W-:Y:S02]  /*a0f90*/  PRMT R8, R28, 0x3340, R25 ;  /* 0x000033401c087816 */ /* 0x001fe40000000019 */
[----:B------:R-:W-:-:S03]  /*a0fa0*/  LOP3.LUT R30, R136, 0xffff, RZ, 0xc0, !PT ;  /* 0x0000ffff881e7812 */ /* 0x000fc600078ec0ff */
[----:B------:R0:W-:Y:S04]  /*a0fb0*/  STL [R1+0xcdc], R8 ;  /* 0x000cdc0801007387 */ /* 0x0001e80000100800 */
[----:B------:R-:W2:Y:S01]  /*a0fc0*/  LDL.LU R136, [R1+0x4ecc] ;  /* 0x004ecc0001887983 */ /* 0x000ea20000300800 */
[----:B---3--:R-:W-:-:S03]  /*a0fd0*/  LOP3.LUT R34, R152, 0xffff, RZ, 0xc0, !PT ;  /* 0x0000ffff98227812 */ /* 0x008fc600078ec0ff */
[----:B------:R-:W3:Y:S01]  /*a0fe0*/  LDL.LU R152, [R1+0x4688] ;  /* 0x0046880001987983 */ /* 0x000ee20000300800 */
[----:B------:R-:W-:-:S03]  /*a0ff0*/  LOP3.LUT R29, R18, 0xffff, RZ, 0xc0, !PT ;  /* 0x0000ffff121d7812 */ /* 0x000fc600078ec0ff */
[----:B------:R-:W3:Y:S01]  /*a1000*/  LDL.LU R18, [R1+0x48f4] ;  /* 0x0048f40001127983 */ /* 0x000ee20000300800 */
[----:B------:R-:W-:Y:S02]  /*a1010*/  PRMT R25, R34, 0x3340, R0 ;  /* 0x0000334022197816 */ /* 0x000fe40000000000 */
[----:B------:R-:W-:Y:S01]  /*a1020*/  PRMT R28, R30, 0x3340, R29 ;  /* 0x000033401e1c7816 */ /* 0x000fe2000000001d */
[----:B------:R-:W3:Y:S01]  /*a1030*/  LDL.LU R138, [R1+0xcc0] ;  /* 0x000cc000018a7983 */ /* 0x000ee20000300800 */
        /* <DEDUP_REMOVED lines=13> */
[----:B0-----:R-:W-:-:S05]  /*a1110*/  PRMT R8, R25, 0x3340, R24 ;  /* 0x0000334019087816 */ /* 0x001fca0000000018 */
[----:B------:R0:W-:Y:S04]  /*a1120*/  STL [R1+0xc84], R8 ;  /* 0x000c840801007387 */ /* 0x0001e80000100800 */
[----:B------:R-:W3:Y:S01]  /*a1130*/  LDL.LU R15, [R1+0x5580] ;  /* 0x00558000010f7983 */ /* 0x000ee20000300800 */
[----:B------:R-:W-:Y:S02]  /*a1140*/  PRMT R24, R30, 0x3340, R0 ;  /* 0x000033401e187816 */ /* 0x000fe40000000000 */
[----:B------:R-:W-:Y:S02]  /*a1150*/  SHF.R.U32.HI R168, RZ, 0x8, R34 ;  /* 0x00000008ffa87819 */ /* 0x000fe40000011622 */
[----:B----4-:R-:W-:Y:S02]  /*a1160*/  LOP3.LUT R29, R144, 0xffff, RZ, 0xc0, !PT ;  /* 0x0000ffff901d7812 */ /* 0x010fe400078ec0ff */
[----:B------:R-:W4:Y:S01]  /*a1170*/  LDL.LU R144, [R1+0x4a7c] ;  /* 0x004a7c0001907983 */ /* 0x000f220000300800 */
[----:B--2---:R-:W-:-:S03]  /*a1180*/  LOP3.LUT R28, R148, 0xffff, RZ, 0xc0, !PT ;  /* 0x0000ffff941c7812 */ /* 0x004fc600078ec0ff */
[----:B------:R-:W2:Y:S01]  /*a1190*/  LDL.LU R148, [R1+0x4838] ;  /* 0x0048380001947983 */ /* 0x000ea20000300800 */
[----:B------:R-:W-:-:S04]  /*a11a0*/  PRMT R25, R29, 0x3340, R28 ;  /* 0x000033401d197816 */ /* 0x000fc8000000001c */
[----:B0-----:R-:W-:Y:S02]  /*a11b0*/  PRMT R8, R25, 0x5410, R24 ;  /* 0x0000541019087816 */ /* 0x001fe40000000018 */
[----:B------:R-:W-:Y:S02]  /*a11c0*/  SHF.R.U32.HI R25, RZ, 0x8, R29 ;  /* 0x00000008ff197819 */ /* 0x000fe4000001161d */
[----:B------:R-:W-:Y:S02]  /*a11d0*/  SHF.R.U32.HI R24, RZ, 0x8, R28 ;  /* 0x00000008ff187819 */ /* 0x000fe4000001161c */
[----:B------:R-:W-:Y:S02]  /*a11e0*/  LOP3.LUT R25, R25, 0xffff, RZ, 0xc0, !PT ;  /* 0x0000ffff19197812 */ /* 0x000fe400078ec0ff */
[----:B------:R-:W-:Y:S01]  /*a11f0*/  LOP3.LUT R24, R24, 0xffff, RZ, 0xc0, !PT ;  /* 0x0000ffff18187812 */ /* 0x000fe200078ec0ff */
[----:B------:R0:W-:Y:S03]  /*a1200*/  STL [R1+0x484c], R8 ;  /* 0x00484c0801007387 */ /* 0x0001e60000100800 */
[----:B0-----:R-:W-:-:S05]  /*a1210*/  PRMT R8, R25, 0x3340, R24 ;  /* 0x0000334019087816 */ /* 0x001fca0000000018 */
[----:B------:R0:W-:Y:S01]  /*a1220*/  STL [R1+0xc80], R8 ;  /* 0x000c800801007387 */ /* 0x0001e20000100800 */
[----:B------:R-:W-:Y:S02]  /*a1230*/  LOP3.LUT R29, R136, 0xffff, RZ, 0xc0, !PT ;  /* 0x0000ffff881d7812 */ /* 0x000fe400078ec0ff */
[----:B---3--:R-:W-:-:S04]  /*a1240*/  LOP3.LUT R34, R152, 0xffff, RZ, 0xc0, !PT ;  /* 0x0000ffff98227812 */ /* 0x008fc800078ec0ff */
[----:B------:R-:W-:Y:S02]  /*a1250*/  PRMT R24, R34, 0x3340, R0 ;  /* 0x0000334022187816 */ /* 0x000fe40000000000 */
[----:B------:R-:W-:-:S04]  /*a1260*/  LOP3.LUT R28, R18, 0xffff, RZ, 0xc0, !PT ;  /* 0x0000ffff121c7812 */ /* 0x000fc800078ec0ff */
[----:B------:R-:W-:-:S04]  /*a1270*/  PRMT R25, R29, 0x3340, R28 ;  /* 0x000033401d197816 */ /* 0x000fc8000000001c */
[----:B------:R-:W-:-:S05]  /*a1280*/  PRMT R10, R25, 0x5410, R24 ;  /* 0x00005410190a7816 */ /* 0x000fca0000000018 */
[----:B------:R-:W-:Y:S04]  /*a1290*/  STL [R1+0x4848], R10 ;  /* 0x0048480a01007387 */ /* 0x000fe80000100800 */
[----:B------:R-:W3:Y:S04]  /*a12a0*/  LDL.LU R136, [R1+0x4edc] ;  /* 0x004edc0001887983 */ /* 0x000ee80000300800 */
[----:B------:R-:W3:Y:S04]  /*a12b0*/  LDL.LU R152, [R1+0x468c] ;  /* 0x00468c0001987983 */ /* 0x000ee80000300800 */
[----:B------:R-:W3:Y:S01]  /*a12c0*/  LDL.LU R18, [R1+0x4918] ;  /* 0x0049180001127983 */ /* 0x000ee20000300800 */
[----:B------:R-:W-:-:S02]  /*a12d0*/  SHF.R.S32.HI R24, RZ, 0x1f, R138 ;  /* 0x0000001fff187819 */ /* 0x000fc4000001148a */
[----:B0-----:R-:W-:Y:S02]  /*a12e0*/  IADD3 R8, P2, R138, R2, RZ ;  /* 0x000000028a087210 */ /* 0x001fe40007f5e0ff */
[----:B------:R-:W-:Y:S02]  /*a12f0*/  SHF.R.U32.HI R29, RZ, 0x8, R29 ;  /* 0x00000008ff1d7819 */ /* 0x000fe4000001161d */
[----:B------:R-:W-:Y:S01]  /*a1300*/  SHF.R.U32.HI R25, RZ, 0x8, R28 ;  /* 0x00000008ff197819 */ /* 0x000fe2000001161c */
[----:B------:R-:W-:Y:S01]  /*a1310*/  IMAD.X R9, R24, 0x1, R13, P2 ;  /* 0x0000000118097824 */ /* 0x000fe200010e060d */
[----:B------:R-:W-:Y:S02]  /*a1320*/  LOP3.LUT R28, R29, 0xffff, RZ, 0xc0, !PT ;  /* 0x0000ffff1d1c7812 */ /* 0x000fe400078ec0ff */
[----:B------:R-:W-:Y:S02]  /*a1330*/  LOP3.LUT R25, R25, 0xffff, RZ, 0xc0, !PT ;  /* 0x0000ffff19197812 */ /* 0x000fe400078ec0ff */
[----:B------:R0:W-:Y:S01]  /*a1340*/  STL.64 [R1+0x740], R8 ;  /* 0x0007400801007387 */ /* 0x0001e20000100a00 */
[----:B------:R-:W-:-:S02]  /*a1350*/  LOP3.LUT R201, R17, 0xffff, RZ, 0xc0, !PT ;  /* 0x0000ffff11c97812 */ /* 0x000fc400078ec0ff */
[----:B------:R-:W-:Y:S02]  /*a1360*/  SHF.R.U32.HI R167, RZ, 0x8, R30 ;  /* 0x00000008ffa77819 */ /* 0x000fe4000001161e */
[----:B0-----:R-:W-:-:S05]  /*a1370*/  PRMT R8, R28, 0x3340, R25 ;  /* 0x000033401c087816 */ /* 0x001fca0000000019 */
[----:B------:R0:W-:Y:S04]  /*a1380*/  STL [R1+0x404], R8 ;  /* 0x0004040801007387 */ /* 0x0001e80000100800 */
[----:B------:R-:W3:Y:S04]  /*a1390*/  LDL.LU R17, [R1+0x557c] ;  /* 0x00557c0001117983 */ /* 0x000ee80000300800 */
[----:B------:R-:W3:Y:S01]  /*a13a0*/  LDL.LU R137, [R1+0x4ee4] ;  /* 0x004ee40001897983 */ /* 0x000ee20000300800 */
[----:B------:R-:W-:Y:S02]  /*a13b0*/  PRMT R25, R201, 0x3340, R0 ;  /* 0x00003340c9197816 */ /* 0x000fe40000000000 */
[----:B------:R-:W-:-:S04]  /*a13c0*/  SHF.R.U32.HI R166, RZ, 0x8, R34 ;  /* 0x00000008ffa67819 */ /* 0x000fc80000011622 */
[----:B------:R-:W-:-:S04]  /*a13d0*/  LOP3.LUT R166, R166, 0xffff, RZ, 0xc0, !PT ;  /* 0x0000ffffa6a67812 */ /* 0x000fc800078ec0ff */
[----:B------:R-:W-:Y:S02]  /*a13e0*/  PRMT R166, R166, 0x3340, R0 ;  /* 0x00003340a6a67816 */ /* 0x000fe40000000000 */
[----:B----4-:R-:W-:Y:S02]  /*a13f0*/  LOP3.LUT R30, R144, 0xffff, RZ, 0xc0, !PT ;  /* 0x0000ffff901e7812 */ /* 0x010fe400078ec0ff */
[----:B------:R-:W4:Y:S01]  /*a1400*/  LDL.LU R144, [R1+0x4690] ;  /* 0x0046900001907983 */ /* 0x000f220000300800 */
[----:B--2---:R-:W-:-:S04]  /*a1410*/  LOP3.LUT R29, R148, 0xffff, RZ, 0xc0, !PT ;  /* 0x0000ffff941d7812 */ /* 0x004fc800078ec0ff */
[----:B------:R-:W-:-:S04]  /*a1420*/  PRMT R28, R30, 0x3340, R29 ;  /* 0x000033401e1c7816 */ /* 0x000fc8000000001d */
[----:B0-----:R-:W-:-:S05]  /*a1430*/  PRMT R8, R28, 0x5410, R25 ;  /* 0x000054101c087816 */ /* 0x001fca0000000019 */
[----:B------:R0:W-:Y:S04]  /*a1440*/  STL [R1+0x4834], R8 ;  /* 0x0048340801007387 */ /* 0x0001e80000100800 */
[----:B------:R-:W2:Y:S01]  /*a1450*/  LDL.LU R148, [R1+0x4930] ;  /* 0x0049300001947983 */ /* 0x000ea20000300800 */
[----:B------:R-:W-:Y:S02]  /*a1460*/  SHF.R.U32.HI R28, RZ, 0x8, R30 ;  /* 0x00000008ff1c7819 */ /* 0x000fe4000001161e */
[----:B------:R-:W-:Y:S02]  /*a1470*/  SHF.R.U32.HI R25, RZ, 0x8, R29 ;  /* 0x00000008ff197819 */ /* 0x000fe4000001161d */
[----:B0-----:R-:W-:Y:S02]  /*a1480*/  IADD3 R8, P2, R138, R0, RZ ;  /* 0x000000008a087210 */ /* 0x001fe40007f5e0ff */
[----:B------:R-:W-:-:S03]  /*a1490*/  LOP3.LUT R28, R28, 0xffff, RZ, 0xc0, !PT ;  /* 0x0000ffff1c1c7812 */ /* 0x000fc600078ec0ff */
[----:B------:R-:W-:Y:S01]  /*a14a0*/  IMAD.X R9, R24, 0x1, R7, P2 ;  /* 0x0000000118097824 */ /* 0x000fe200010e0607 */
[----:B------:R-:W-:-:S04]  /*a14b0*/  LOP3.LUT R25, R25, 0xffff, RZ, 0xc0, !PT ;  /* 0x0000ffff19197812 */ /* 0x000fc800078ec0ff */
[----:B------:R0:W-:Y:S04]  /*a14c0*/  STL.64 [R1+0x738], R8 ;  /* 0x0007380801007387 */ /* 0x0001e80000100a00 */
[----:B------:R-:W-:Y:S01]  /*a14d0*/  STL [R1+0x54a4], R166 ;  /* 0x0054a4a601007387 */ /* 0x000fe20000100800 */
[----:B0-----:R-:W-:-:S05]  /*a14e0*/  PRMT R8, R28, 0x3340, R25 ;  /* 0x000033401c087816 */ /* 0x001fca0000000019 */
[----:B------:R0:W-:Y:S01]  /*a14f0*/  STL [R1+0xccc], R8 ;  /* 0x000ccc0801007387 */ /* 0x0001e20000100800 */
[----:B---3--:R-:W-:-:S03]  /*a1500*/  LOP3.LUT R34, R152, 0xffff, RZ, 0xc0, !PT ;  /* 0x0000ffff98227812 */ /* 0x008fc600078ec0ff */
[----:B------:R-:W3:Y:S01]  /*a1510*/  LDL.LU R152, [R1+0x4ab4] ;  /* 0x004ab40001987983 */ /* 0x000ee20000300800 */
[----:B------:R-:W-:-:S03]  /*a1520*/  LOP3.LUT R29, R18, 0xffff, RZ, 0xc0, !PT ;  /* 0x0000ffff121d7812 */ /* 0x000fc600078ec0ff */
[----:B------:R-:W3:Y:S01]  /*a1530*/  LDL.LU R18, [R1+0x4850] ;  /* 0x0048500001127983 */ /* 0x000ee20000300800 */
        /* <DEDUP_REMOVED lines=20> */
[----:B----4-:R-:W-:-:S03]  /*a1680*/  LOP3.LUT R28, R144, 0xffff, RZ, 0xc0, !PT ;  /* 0x0000ffff901c7812 */ /* 0x010fc600078ec0ff */
[----:B------:R-:W4:Y:S01]  /*a1690*/  LDL.LU R144, [R1+0x485c] ;  /* 0x00485c0001907983 */ /* 0x000f220000300800 */
[----:B------:R-:W-:Y:S02]  /*a16a0*/  PRMT R24, R28, 0x3340, R0 ;  /* 0x000033401c187816 */ /* 0x000fe40000000000 */
[----:B------:R-:W-:Y:S02]  /*a16b0*/  SHF.R.U32.HI R165, RZ, 0x8, R28 ;  /* 0x00000008ffa57819 */ /* 0x000fe4000001161c */
[----:B--2---:R-:W-:-:S04]  /*a16c0*/  LOP3.LUT R29, R148, 0xffff, RZ, 0xc0, !PT ;  /* 0x0000ffff941d7812 */ /* 0x004fc800078ec0ff */
[----:B------:R-:W-:-:S04]  /*a16d0*/  PRMT R25, R30, 0x3340, R29 ;  /* 0x000033401e197816 */ /* 0x000fc8000000001d */
[----:B0-----:R-:W-:Y:S02]  /*a16e0*/  PRMT R8, R25, 0x5410, R24 ;  /* 0x0000541019087816 */ /* 0x001fe40000000018 */
[----:B------:R-:W-:Y:S02]  /*a16f0*/  SHF.R.U32.HI R25, RZ, 0x8, R30 ;  /* 0x00000008ff197819 */ /* 0x000fe4000001161e */
[----:B------:R-:W-:Y:S02]  /*a1700*/  SHF.R.U32.HI R24, RZ, 0x8, R29 ;  /* 0x00000008ff187819 */ /* 0x000fe4000001161d */
[----:B------:R-:W-:Y:S02]  /*a1710*/  LOP3.LUT R165, R165, 0xffff, RZ, 0xc0, !PT ;  /* 0x0000ffffa5a57812 */ /* 0x000fe400078ec0ff */
[----:B------:R-:W-:Y:S02]  /*a1720*/  LOP3.LUT R25, R25, 0xffff, RZ, 0xc0, !PT ;  /* 0x0000ffff19197812 */ /* 0x000fe400078ec0ff */
[----:B------:R-:W-:Y:S01]  /*a1730*/  LOP3.LUT R24, R24, 0xffff, RZ, 0xc0, !PT ;  /* 0x0000ffff18187812 */ /* 0x000fe200078ec0ff */
[----:B------:R0:W-:Y:S01]  /*a1740*/  STL [R1+0x4824], R8 ;  /* 0x0048240801007387 */ /* 0x0001e20000100800 */
[----:B------:R-:W-:-:S02]  /*a1750*/  PRMT R165, R165, 0x3340, R0 ;  /* 0x00003340a5a57816 */ /* 0x000fc40000000000 */
[----:B------:R-:W-:-:S03]  /*a1760*/  LOP3.LUT R30, R16, 0xffff, RZ, 0xc0, !PT ;  /* 0x0000ffff101e7812 */ /* 0x000fc600078ec0ff */
[----:B------:R-:W-:Y:S01]  /*a1770*/  STL [R1+0x54a0], R165 ;  /* 0x0054a0a501007387 */ /* 0x000fe20000100800 */
[----:B0-----:R-:W-:-:S05]  /*a1780*/  PRMT R8, R25, 0x3340, R24 ;  /* 0x0000334019087816 */ /* 0x001fca0000000018 */
[----:B------:R0:W-:Y:S04]  /*a1790*/  STL [R1+0x344], R8 ;  /* 0x0003440801007387 */ /* 0x0001e80000100800 */
[----:B------:R-:W2:Y:S04]  /*a17a0*/  LDL.LU R16, [R1+0x5578] ;  /* 0x0055780001107983 */ /* 0x000ea80000300800 */
[----:B------:R-:W2:Y:S01]  /*a17b0*/  LDL.LU R148, [R1+0x4ef8] ;  /* 0x004ef80001947983 */ /* 0x000ea20000300800 */
[----:B---3--:R-:W-:-:S03]  /*a17c0*/  LOP3.LUT R29, R152, 0xffff, RZ, 0xc0, !PT ;  /* 0x0000ffff981d7812 */ /* 0x008fc600078ec0ff */
[----:B------:R-:W3:Y:S01]  /*a17d0*/  LDL.LU R152, [R1+0x4698] ;  /* 0x0046980001987983 */ /* 0x000ee20000300800 */
[----:B------:R-:W-:-:S03]  /*a17e0*/  LOP3.LUT R28, R18, 0xffff, RZ, 0xc0, !PT ;  /* 0x0000ffff121c7812 */ /* 0x000fc600078ec0ff */
[----:B------:R-:W3:Y:S01]  /*a17f0*/  LDL.LU R18, [R1+0x4964] ;  /* 0x0049640001127983 */ /* 0x000ee20000300800 */
[----:B------:R-:W-:Y:S02]  /*a1800*/  PRMT R24, R30, 0x3340, R0 ;  /* 0x000033401e187816 */ /* 0x000fe40000000000 */
[----:B------:R-:W-:Y:S02]  /*a1810*/  PRMT R25, R29, 0x3340, R28 ;  /* 0x000033401d197816 */ /* 0x000fe4000000001c */
[----:B0-----:R-:W-:Y:S02]  /*a1820*/  IADD3 R8, P2, R136, R2, RZ ;  /* 0x0000000288087210 */ /* 0x001fe40007f5e0ff */
[----:B------:R-:W-:Y:S02]  /*a1830*/  PRMT R10, R25, 0x5410, R24 ;  /* 0x00005410190a7816 */ /* 0x000fe40000000018 */
[----:B------:R-:W-:Y:S02]  /*a1840*/  SHF.R.S32.HI R24, RZ, 0x1f, R136 ;  /* 0x0000001fff187819 */ /* 0x000fe40000011488 */
[----:B------:R-:W-:-:S02]  /*a1850*/  SHF.R.U32.HI R164, RZ, 0x8, R34 ;  /* 0x00000008ffa47819 */ /* 0x000fc40000011622 */
[----:B------:R-:W-:Y:S02]  /*a1860*/  SHF.R.U32.HI R29, RZ, 0x8, R29 ;  /* 0x00000008ff1d7819 */ /* 0x000fe4000001161d */
[----:B------:R-:W-:Y:S01]  /*a1870*/  SHF.R.U32.HI R25, RZ, 0x8, R28 ;  /* 0x00000008ff197819 */ /* 0x000fe2000001161c */
[----:B------:R-:W-:Y:S01]  /*a1880*/  IMAD.X R9, R24, 0x1, R13, P2 ;  /* 0x0000000118097824 */ /* 0x000fe200010e060d */
[----:B------:R-:W-:Y:S02]  /*a1890*/  LOP3.LUT R164, R164, 0xffff, RZ, 0xc0, !PT ;  /* 0x0000ffffa4a47812 */ /* 0x000fe400078ec0ff */
[----:B------:R-:W-:Y:S02]  /*a18a0*/  LOP3.LUT R28, R29, 0xffff, RZ, 0xc0, !PT ;  /* 0x0000ffff1d1c7812 */ /* 0x000fe400078ec0ff */
[----:B------:R-:W-:Y:S01]  /*a18b0*/  LOP3.LUT R25, R25, 0xffff, RZ, 0xc0, !PT ;  /* 0x0000ffff19197812 */ /* 0x000fe200078ec0ff */
[----:B------:R-:W-:Y:S01]  /*a18c0*/  STL [R1+0x480c], R10 ;  /* 0x00480c0a01007387 */ /* 0x000fe20000100800 */
[----:B------:R-:W-:-:S03]  /*a18d0*/  PRMT R164, R164, 0x3340, R0 ;  /* 0x00003340a4a47816 */ /* 0x000fc60000000000 */
[----:B------:R0:W-:Y:S04]  /*a18e0*/  STL.64 [R1+0x720], R8 ;  /* 0x0007200801007387 */ /* 0x0001e80000100a00 */
[----:B------:R-:W-:Y:S01]  /*a18f0*/  STL [R1+0x549c], R164 ;  /* 0x00549ca401007387 */ /* 0x000fe20000100800 */
[----:B0-----:R-:W-:-:S05]  /*a1900*/  PRMT R8, R28, 0x3340, R25 ;  /* 0x000033401c087816 */ /* 0x001fca0000000019 */
[----:B------:R0:W-:Y:S04]  /*a1910*/  STL [R1+0x340], R8 ;  /* 0x0003400801007387 */ /* 0x0001e80000100800 */
[----:B------:R-:W3:Y:S01]  /*a1920*/  LDL.LU R138, [R1+0x4b04] ;  /* 0x004b0400018a7983 */ /* 0x000ee20000300800 */
[----:B------:R-:W-:-:S03]  /*a1930*/  LOP3.LUT R115, R137, 0xffff, RZ, 0xc0, !PT ;  /* 0x0000ffff89737812 */ /* 0x000fc600078ec0ff */
[----:B------:R-:W3:Y:S01]  /*a1940*/  LDL.LU R137, [R1+0x486c] ;  /* 0x00486c0001897983 */ /* 0x000ee20000300800 */
[----:B------:R-:W-:Y:S02]  /*a1950*/  SHF.R.U32.HI R163, RZ, 0x8, R30 ;  /* 0x00000008ffa37819 */ /* 0x000fe4000001161e */
[----:B------:R-:W-:Y:S02]  /*a1960*/  SHF.R.U32.HI R28, RZ, 0x8, R115 ;  /* 0x00000008ff1c7819 */ /* 0x000fe40000011673 */
[----:B------:R-:W-:Y:S02]  /*a1970*/  LOP3.LUT R163, R163, 0xffff, RZ, 0xc0, !PT ;  /* 0x0000ffffa3a37812 */ /* 0x000fe400078ec0ff */
[----:B------:R-:W-:Y:S02]  /*a1980*/  LOP3.LUT R28, R28, 0xffff, RZ, 0xc0, !PT ;  /* 0x0000ffff1c1c7812 */ /* 0x000fe400078ec0ff */
[----:B------:R-:W-:-:S05]  /*a1990*/  PRMT R163, R163, 0x3340, R0 ;  /* 0x00003340a3a37816 */ /* 0x000fca0000000000 */
[----:B------:R-:W-:Y:S01]  /*a19a0*/  STL [R1+0x5498], R163 ;  /* 0x005498a301007387 */ /* 0x000fe20000100800 */
[----:B----4-:R-:W-:-:S04]  /*a19b0*/  LOP3.LUT R114, R144, 0xffff, RZ, 0xc0, !PT ;  /* 0x0000ffff90727812 */ /* 0x010fc800078ec0ff */
[----:B------:R-:W-:-:S04]  /*a19c0*/  SHF.R.U32.HI R25, RZ, 0x8, R114 ;  /* 0x00000008ff197819 */ /* 0x000fc80000011672 */
[----:B------:R-:W-:-:S04]  /*a19d0*/  LOP3.LUT R25, R25, 0xffff, RZ, 0xc0, !PT ;  /* 0x0000ffff19197812 */ /* 0x000fc800078ec0ff */
[----:B------:R-:W-:-:S05]  /*a19e0*/  PRMT R222, R28, 0x3340, R25 ;  /* 0x000033401cde7816 */ /* 0x000fca0000000019 */
[----:B------:R-:W-:Y:S04]  /*a19f0*/  STL [R1+0x540c], R222 ;  /* 0x00540cde01007387 */ /* 0x000fe80000100800 */
[----:B------:R-:W4:Y:S01]  /*a1a00*/  LDL.LU R144, [R1+0x4efc] ;  /* 0x004efc0001907983 */ /* 0x000f220000300800 */
[----:B--2---:R-:W-:-:S03]  /*a1a10*/  LOP3.LUT R34, R148, 0xffff, RZ, 0xc0, !PT ;  /* 0x0000ffff94227812 */ /* 0x004fc600078ec0ff */
[----:B------:R-:W2:Y:S01]  /*a1a20*/  LDL.LU R148, [R1+0x4694] ;  /* 0x0046940001947983 */ /* 0x000ea20000300800 */
[----:B---3--:R-:W-:Y:S02]  /*a1a30*/  LOP3.LUT R29, R152, 0xffff, RZ, 0xc0, !PT ;  /* 0x0000ffff981d7812 */ /* 0x008fe400078ec0ff */
[----:B------:R-:W-:Y:S02]  /*a1a40*/  LOP3.LUT R30, R18, 0xffff, RZ, 0xc0, !PT ;  /* 0x0000ffff121e7812 */ /* 0x000fe400078ec0ff */
[----:B------:R-:W-:Y:S02]  /*a1a50*/  PRMT R25, R29, 0x3340, R0 ;  /* 0x000033401d197816 */ /* 0x000fe40000000000 */
[----:B------:R-:W-:-:S04]  /*a1a60*/  PRMT R28, R34, 0x3340, R30 ;  /* 0x00003340221c7816 */ /* 0x000fc8000000001e */
[----:B0-----:R-:W-:-:S05]  /*a1a70*/  PRMT R8, R28, 0x5410, R25 ;  /* 0x000054101c087816 */ /* 0x001fca0000000019 */
[----:B------:R0:W-:Y:S04]  /*a1a80*/  STL [R1+0x47d8], R8 ;  /* 0x0047d80801007387 */ /* 0x0001e80000100800 */
[----:B------:R-:W3:Y:S01]  /*a1a90*/  LDL.LU R152, [R1+0x4984] ;  /* 0x0049840001987983 */ /* 0x000ee20000300800 */
[----:B------:R-:W-:Y:S02]  /*a1aa0*/  SHF.R.U32.HI R28, RZ, 0x8, R34 ;  /* 0x00000008ff1c7819 */ /* 0x000fe40000011622 */
[----:B------:R-:W-:Y:S02]  /*a1ab0*/  SHF.R.U32.HI R25, RZ, 0x8, R30 ;  /* 0x00000008ff197819 */ /* 0x000fe4000001161e */
[----:B0-----:R-:W-:Y:S02]  /*a1ac0*/  IADD3 R8, P2, R136, R0, RZ ;  /* 0x0000000088087210 */ /* 0x001fe40007f5e0ff */
[----:B------:R-:W-:-:S03]  /*a1ad0*/  LOP3.LUT R28, R28, 0xffff, RZ, 0xc0, !PT ;  /* 0x0000ffff1c1c7812 */ /* 0x000fc600078ec0ff */
[----:B------:R-:W-:Y:S01]  /*a1ae0*/  IMAD.X R9, R24, 0x1, R7, P2 ;  /* 0x0000000118097824 */ /* 0x000fe200010e0607 */
[----:B------:R-:W-:Y:S02]  /*a1af0*/  LOP3.LUT R25, R25, 0xffff, RZ, 0xc0, !PT ;  /* 0x0000ffff19197812 */ /* 0x000fe400078ec0ff */
[----:B------:R-:W-:Y:S02]  /*a1b00*/  SHF.R.U32.HI R162, RZ, 0x8, R29 ;  /* 0x00000008ffa27819 */ /* 0x000fe4000001161d */
[----:B------:R0:W-:Y:S01]  /*a1b10*/  STL.64 [R1+0x718], R8 ;  /* 0x0007180801007387 */ /* 0x0001e20000100a00 */
[----:B------:R-:W-:Y:S02]  /*a1b20*/  LOP3.LUT R34, R17, 0xffff, RZ, 0xc0, !PT ;  /* 0x0000ffff11227812 */ /* 0x000fe400078ec0ff */
[----:B------:R-:W-:Y:S01]  /*a1b30*/  LOP3.LUT R162, R162, 0xffff, RZ, 0xc0, !PT ;  /* 0x0000ffffa2a27812 */ /* 0x000fe200078ec0ff */
[----:B------:R-:W3:Y:S01]  /*a1b40*/  LDL.LU R18, [R1+0xcb8] ;  /* 0x000cb80001127983 */ /* 0x000ee20000300800 */
[----:B0-----:R-:W-:-:S02]  /*a1b50*/  PRMT R8, R28, 0x3340, R25 ;  /* 0x000033401c087816 */ /* 0x001fc40000000019 */
[----:B------:R-:W-:Y:S02]  /*a1b60*/  LOP3.LUT R30, R138, 0xffff, RZ, 0xc0, !PT ;  /* 0x0000ffff8a1e7812 */ /* 0x000fe400078ec0ff */
[--C-:B------:R-:W-:Y:S01]  /*a1b70*/  PRMT R25, R34, 0x3340, R0.reuse ;  /* 0x0000334022197816 */ /* 0x100fe20000000000 */
[----:B------:R0:W-:Y:S01]  /*a1b80*/  STL [R1+0x33c], R8 ;  /* 0x00033c0801007387 */ /* 0x0001e20000100800 */
[----:B------:R-:W-:Y:S02]  /*a1b90*/  PRMT R162, R162, 0x3340, R0 ;  /* 0x00003340a2a27816 */ /* 0x000fe40000000000 */
[----:B------:R-:W-:Y:S02]  /*a1ba0*/  LOP3.LUT R29, R137, 0xffff, RZ, 0xc0, !PT ;  /* 0x0000ffff891d7812 */ /* 0x000fe400078ec0ff */
[----:B0-----:R-:W-:Y:S02]  /*a1bb0*/  IADD3 R8, P2, R136, R6, RZ ;  /* 0x0000000688087210 */ /* 0x001fe40007f5e0ff */
[----:B------:R-:W-:Y:S01]  /*a1bc0*/  PRMT R28, R30, 0x3340, R29 ;  /* 0x000033401e1c7816 */ /* 0x000fe2000000001d */
[----:B------:R-:W-:Y:S02]  /*a1bd0*/  STL [R1+0x5494], R162 ;  /* 0x005494a201007387 */ /* 0x000fe40000100800 */
[----:B------:R-:W-:Y:S01]  /*a1be0*/  IMAD.X R9, R24, 0x1, R5, P2 ;  /* 0x0000000118097824 */ /* 0x000fe200010e0605 */
[----:B------:R-:W-:Y:S01]  /*a1bf0*/  PRMT R10, R28, 0x5410, R25 ;  /* 0x000054101c0a7816 */ /* 0x000fe20000000019 */
[----:B------:R-:W3:Y:S04]  /*a1c00*/  LDL.LU R17, [R1+0x5574] ;  /* 0x0055740001117983 */ /* 0x000ee80000300800 */
[----:B------:R-:W-:Y:S04]  /*a1c10*/  STL [R1+0x47ac], R10 ;  /* 0x0047ac0a01007387 */ /* 0x000fe80000100800 */
[----:B------:R0:W-:Y:S01]  /*a1c20*/  STL.64 [R1+0x710], R8 ;  /* 0x0007100801007387 */ /* 0x0001e20000100a00 */
[----:B------:R-:W-:-:S03]  /*a1c30*/  SHF.R.U32.HI R25, RZ, 0x8, R30 ;  /* 0x00000008ff197819 */ /* 0x000fc6000001161e */
[----:B------:R-:W3:Y:S01]  /*a1c40*/  LDL.LU R139, [R1+0x4b30] ;  /* 0x004b3000018b7983 */ /* 0x000ee20000300800 */
[----:B0-----:R-:W-:-:S03]  /*a1c50*/  IADD3 R8, P2, R136, R4, RZ ;  /* 0x0000000488087210 */ /* 0x001fc60007f5e0ff */
[----:B------:R-:W3:Y:S02]  /*a1c60*/  LDL.LU R138, [R1+0x4888] ;  /* 0x00488800018a7983 */ /* 0x000ee40000300800 */
[----:B------:R-:W-:Y:S01]  /*a1c70*/  IMAD.X R9, R24, 0x1, R3, P2 ;  /* 0x0000000118097824 */ /* 0x000fe200010e0603 */
[----:B------:R-:W-:Y:S02]  /*a1c80*/  SHF.R.U32.HI R24, RZ, 0x8, R29 ;  /* 0x00000008ff187819 */ /* 0x000fe4000001161d */
[----:B------:R-:W-:Y:S02]  /*a1c90*/  LOP3.LUT R25, R25, 0xffff, RZ, 0xc0, !PT ;  /* 0x0000ffff19197812 */ /* 0x000fe400078ec0ff */
[----:B------:R-:W-:Y:S01]  /*a1ca0*/  LOP3.LUT R24, R24, 0xffff, RZ, 0xc0, !PT ;  /* 0x0000ffff18187812 */ /* 0x000fe200078ec0ff */
[----:B------:R0:W-:Y:S03]  /*a1cb0*/  STL.64 [R1+0x708], R8 ;  /* 0x0007080801007387 */ /* 0x0001e60000100a00 */
[----:B0-----:R-:W-:-:S05]  /*a1cc0*/  PRMT R8, R25, 0x3340, R24 ;  /* 0x0000334019087816 */ /* 0x001fca0000000018 */
[----:B------:R0:W-:Y:S04]  /*a1cd0*/  STL [R1+0x338], R8 ;  /* 0x0003380801007387 */ /* 0x0001e80000100800 */
[----:B------:R-:W3:Y:S04]  /*a1ce0*/  LDL.LU R137, [R1+0x4f0c] ;  /* 0x004f0c0001897983 */ /* 0x000ee80000300800 */
[----:B------:R-:W3:Y:S01]  /*a1cf0*/  LDL.LU R136, [R1+0x469c] ;  /* 0x00469c0001887983 */ /* 0x000ee20000300800 */
[----:B------:R-:W-:-:S04]  /*a1d00*/  SHF.R.U32.HI R161, RZ, 0x8, R34 ;  /* 0x00000008ffa17819 */ /* 0x000fc80000011622 */
[----:B------:R-:W-:-:S04]  /*a1d10*/  LOP3.LUT R161, R161, 0xffff, RZ, 0xc0, !PT ;  /* 0x0000ffffa1a17812 */ /* 0x000fc800078ec0ff */
[----:B------:R-:W-:Y:S02]  /*a1d20*/  PRMT R161, R161, 0x3340, R0 ;  /* 0x00003340a1a17816 */ /* 0x000fe40000000000 */
[----:B----4-:R-:W-:Y:S02]  /*a1d30*/  LOP3.LUT R29, R144, 0xffff, RZ, 0xc0, !PT ;  /* 0x0000ffff901d7812 */ /* 0x010fe400078ec0ff */
[----:B------:R-:W4:Y:S01]  /*a1d40*/  LDL.LU R144, [R1+0x49b4] ;  /* 0x0049b40001907983 */ /* 0x000f220000300800 */
[----:B--2---:R-:W-:-:S04]  /*a1d50*/  LOP3.LUT R30, R148, 0xffff, RZ, 0xc0, !PT ;  /* 0x0000ffff941e7812 */ /* 0x004fc800078ec0ff */
[----:B------:R-:W-:Y:S02]  /*a1d60*/  PRMT R24, R30, 0x3340, R0 ;  /* 0x000033401e187816 */ /* 0x000fe40000000000 */
[----:B---3--:R-:W-:-:S04]  /*a1d70*/  LOP3.LUT R28, R152, 0xffff, RZ, 0xc0, !PT ;  /* 0x0000ffff981c7812 */ /* 0x008fc800078ec0ff */
[----:B------:R-:W-:-:S04]  /*a1d80*/  PRMT R25, R29, 0x3340, R28 ;  /* 0x000033401d197816 */ /* 0x000fc8000000001c */
[----:B0-----:R-:W-:Y:S02]  /*a1d90*/  PRMT R8, R25, 0x5410, R24 ;  /* 0x0000541019087816 */ /* 0x001fe40000000018 */
[----:B------:R-:W-:Y:S02]  /*a1da0*/  SHF.R.U32.HI R25, RZ, 0x8, R29 ;  /* 0x00000008ff197819 */ /* 0x000fe4000001161d */
[----:B------:R-:W-:Y:S02]  /*a1db0*/  SHF.R.U32.HI R24, RZ, 0x8, R28 ;  /* 0x00000008ff187819 */ /* 0x000fe4000001161c */
[----:B------:R-:W-:Y:S02]  /*a1dc0*/  LOP3.LUT R25, R25, 0xffff, RZ, 0xc0, !PT ;  /* 0x0000ffff19197812 */ /* 0x000fe400078ec0ff */
[----:B------:R-:W-:Y:S01]  /*a1dd0*/  LOP3.LUT R24, R24, 0xffff, RZ, 0xc0, !PT ;  /* 0x0000ffff18187812 */ /* 0x000fe200078ec0ff */
[----:B------:R0:W-:Y:S04]  /*a1de0*/  STL [R1+0x47a4], R8 ;  /* 0x0047a40801007387 */ /* 0x0001e80000100800 */
[----:B------:R-:W-:Y:S04]  /*a1df0*/  STL [R1+0x5490], R161 ;  /* 0x005490a101007387 */ /* 0x000fe80000100800 */
[----:B------:R-:W2:Y:S01]  /*a1e00*/  LDL.LU R148, [R1+0x4b50] ;  /* 0x004b500001947983 */ /* 0x000ea20000300800 */
        /* <DEDUP_REMOVED lines=9> */
[----:B------:R-:W-:Y:S02]  /*a1ea0*/  SHF.R.U32.HI R169, RZ, 0x8, R37 ;  /* 0x00000008ffa97819 */ /* 0x000fe40000011625 */
[----:B------:R0:W-:Y:S01]  /*a1eb0*/  STL.64 [R1+0x700], R8 ;  /* 0x0007000801007387 */ /* 0x0001e20000100a00 */
[----:B------:R-:W-:Y:S02]  /*a1ec0*/  PRMT R160, R160, 0x3340, R0 ;  /* 0x00003340a0a07816 */ /* 0x000fe40000000000 */
[----:B------:R-:W-:-:S04]  /*a1ed0*/  LOP3.LUT R28, R139, 0xffff, RZ, 0xc0, !PT ;  /* 0x0000ffff8b1c7812 */ /* 0x000fc800078ec0ff */
[----:B------:R-:W-:Y:S02]  /*a1ee0*/  SHF.R.U32.HI R29, RZ, 0x8, R28 ;  /* 0x00000008ff1d7819 */ /* 0x000fe4000001161c */
[----:B------:R-:W-:-:S04]  /*a1ef0*/  LOP3.LUT R25, R138, 0xffff, RZ, 0xc0, !PT ;  /* 0x0000ffff8a197812 */ /* 0x000fc800078ec0ff */
[--C-:B------:R-:W-:Y:S02]  /*a1f00*/  PRMT R90, R28, 0x3340, R25.reuse ;  /* 0x000033401c5a7816 */ /* 0x100fe40000000019 */
[----:B------:R-:W-:Y:S02]  /*a1f10*/  SHF.R.U32.HI R25, RZ, 0x8, R25 ;  /* 0x00000008ff197819 */ /* 0x000fe40000011619 */
[----:B------:R-:W-:Y:S02]  /*a1f20*/  LOP3.LUT R28, R29, 0xffff, RZ, 0xc0, !PT ;  /* 0x0000ffff1d1c7812 */ /* 0x000fe400078ec0ff */
[----:B------:R-:W-:Y:S02]  /*a1f30*/  LOP3.LUT R25, R25, 0xffff, RZ, 0xc0, !PT ;  /* 0x0000ffff19197812 */ /* 0x000fe400078ec0ff */
[----:B------:R-:W-:Y:S02]  /*a1f40*/  LOP3.LUT R113, R15, 0xffff, RZ, 0xc0, !PT ;  /* 0x0000ffff0f717812 */ /* 0x000fe400078ec0ff */
[----:B0-----:R-:W-:Y:S01]  /*a1f50*/  PRMT R8, R28, 0x3340, R25 ;  /* 0x000033401c087816 */ /* 0x001fe20000000019 */
[----:B------:R-:W-:Y:S01]  /*a1f60*/  STL [R1+0x548c], R160 ;  /* 0x00548ca001007387 */ /* 0x000fe20000100800 */
[----:B------:R-:W-:-:S02]  /*a1f70*/  LOP3.LUT R111, R159, 0xffff, RZ, 0xc0, !PT ;  /* 0x0000ffff9f6f7812 */ /* 0x000fc400078ec0ff */
[----:B------:R-:W-:Y:S01]  /*a1f80*/  SHF.R.U32.HI R159, RZ, 0x8, R113 ;  /* 0x00000008ff9f7819 */ /* 0x000fe20000011671 */
[----:B------:R0:W-:Y:S01]  /*a1f90*/  STL [R1+0x330], R8 ;  /* 0x0003300801007387 */ /* 0x0001e20000100800 */
[----:B------:R-:W-:-:S03]  /*a1fa0*/  LOP3.LUT R30, R137, 0xffff, RZ, 0xc0, !PT ;  /* 0x0000ffff891e7812 */ /* 0x000fc600078ec0ff */
[----:B------:R-:W3:Y:S01]  /*a1fb0*/  LDL.LU R15, [R1+0x5570] ;  /* 0x00557000010f7983 */ /* 0x000ee20000300800 */
[----:B------:R-:W-:-:S04]  /*a1fc0*/  LOP3.LUT R37, R136, 0xffff, RZ, 0xc0, !PT ;  /* 0x0000ffff88257812 */ /* 0x000fc800078ec0ff */
[----:B------:R-:W-:Y:S02]  /*a1fd0*/  PRMT R25, R37, 0x3340, R0 ;  /* 0x0000334025197816 */ /* 0x000fe40000000000 */
[----:B------:R-:W-:-:S04]  /*a1fe0*/  LOP3.LUT R159, R159, 0xffff, RZ, 0xc0, !PT ;  /* 0x0000ffff9f9f7812 */ /* 0x000fc800078ec0ff */
[----:B------:R-:W-:Y:S02]  /*a1ff0*/  PRMT R159, R159, 0x3340, R0 ;  /* 0x000033409f9f7816 */ /* 0x000fe40000000000 */
[----:B----4-:R-:W-:-:S04]  /*a2000*/  LOP3.LUT R29, R144, 0xffff, RZ, 0xc0, !PT ;  /* 0x0000ffff901d7812 */ /* 0x010fc800078ec0ff */
        /* <DEDUP_REMOVED lines=8> */
[----:B------:R-:W4:Y:S01]  /*a2090*/  LDL.LU R137, [R1+0x4f1c] ;  /* 0x004f1c0001897983 */ /* 0x000f220000300800 */
[----:B0-----:R-:W-:-:S05]  /*a20a0*/  PRMT R8, R28, 0x3340, R25 ;  /* 0x000033401c087816 */ /* 0x001fca0000000019 */
[----:B------:R0:W-:Y:S04]  /*a20b0*/  STL [R1+0x25c], R8 ;  /* 0x00025c0801007387 */ /* 0x0001e80000100800 */
[----:B------:R-:W4:Y:S04]  /*a20c0*/  LDL.LU R136, [R1+0x46a0] ;  /* 0x0046a00001887983 */ /* 0x000f280000300800 */
[----:B------:R-:W4:Y:S01]  /*a20d0*/  LDL.LU R144, [R1+0x49cc] ;  /* 0x0049cc0001907983 */ /* 0x000f220000300800 */
[----:B------:R-:W-:Y:S02]  /*a20e0*/  LOP3.LUT R34, R17, 0xffff, RZ, 0xc0, !PT ;  /* 0x0000ffff11227812 */ /* 0x000fe400078ec0ff */
[----:B0-----:R-:W-:Y:S01]  /*a20f0*/  IADD3 R8, P2, R18, R0, RZ ;  /* 0x0000000012087210 */ /* 0x001fe20007f5e0ff */
[----:B------:R-:W4:Y:S01]  /*a2100*/  LDL.LU R17, [R1+0x556c] ;  /* 0x00556c0001117983 */ /* 0x000f220000300800 */
[----:B------:R-:W-:-:S03]  /*a2110*/  PRMT R25, R34, 0x3340, R0 ;  /* 0x0000334022197816 */ /* 0x000fc60000000000 */
[----:B------:R-:W-:Y:S01]  /*a2120*/  IMAD.X R9, R24, 0x1, R7, P2 ;  /* 0x0000000118097824 */ /* 0x000fe200010e0607 */
[----:B--2---:R-:W-:Y:S02]  /*a2130*/  LOP3.LUT R30, R148, 0xffff, RZ, 0xc0, !PT ;  /* 0x0000ffff941e7812 */ /* 0x004fe400078ec0ff */
[----:B---3--:R-:W-:-:S04]  /*a2140*/  LOP3.LUT R29, R152, 0xffff, RZ, 0xc0, !PT ;  /* 0x0000ffff981d7812 */ /* 0x008fc800078ec0ff */
[----:B------:R-:W-:-:S04]  /*a2150*/  PRMT R28, R30, 0x3340, R29 ;  /* 0x000033401e1c7816 */ /* 0x000fc8000000001d */
[----:B------:R-:W-:Y:S02]  /*a2160*/  PRMT R10, R28, 0x5410, R25 ;  /* 0x000054101c0a7816 */ /* 0x000fe40000000019 */
[----:B------:R-:W-:Y:S02]  /*a2170*/  SHF.R.U32.HI R28, RZ, 0x8, R30 ;  /* 0x00000008ff1c7819 */ /* 0x000fe4000001161e */
[----:B------:R-:W-:Y:S01]  /*a2180*/  SHF.R.U32.HI R25, RZ, 0x8, R29 ;  /* 0x00000008ff197819 */ /* 0x000fe2000001161d */
[----:B------:R-:W-:Y:S01]  /*a2190*/  STL [R1+0x4760], R10 ;  /* 0x0047600a01007387 */ /* 0x000fe20000100800 */
[----:B------:R-:W-:Y:S02]  /*a21a0*/  LOP3.LUT R28, R28, 0xffff, RZ, 0xc0, !PT ;  /* 0x0000ffff1c1c7812 */ /* 0x000fe400078ec0ff */
[----:B------:R-:W-:Y:S01]  /*a21b0*/  LOP3.LUT R25, R25, 0xffff, RZ, 0xc0, !PT ;  /* 0x0000ffff19197812 */ /* 0x000fe200078ec0ff */
[----:B------:R-:W2:Y:S04]  /*a21c0*/  LDL.LU R42, [R1+0x4b70] ;  /* 0x004b7000012a7983 */ /* 0x000ea80000300800 */
[----:B------:R0:W-:Y:S04]  /*a21d0*/  STL.64 [R1+0x6f8], R8 ;  /* 0x0006f80801007387 */ /* 0x0001e80000100a00 */
[----:B------:R-:W3:Y:S04]  /*a21e0*/  LDL.LU R139, [R1+0x48ac] ;  /* 0x0048ac00018b7983 */ /* 0x000ee80000300800 */
[----:B------:R-:W3:Y:S01]  /*a21f0*/  LDL.LU R138, [R1+0x4f24] ;  /* 0x004f2400018a7983 */ /* 0x000ee20000300800 */
[----:B0-----:R-:W-:-:S05]  /*a2200*/  PRMT R8, R28, 0x3340, R25 ;  /* 0x000033401c087816 */ /* 0x001fca0000000019 */
[----:B------:R0:W-:Y:S04]  /*a2210*/  STL [R1+0x258], R8 ;  /* 0x0002580801007387 */ /* 0x0001e80000100800 */
[----:B------:R-:W3:Y:S04]  /*a2220*/  LDL.LU R148, [R1+0x46a4] ;  /* 0x0046a40001947983 */ /* 0x000ee80000300800 */
[----:B------:R-:W3:Y:S01]  /*a2230*/  LDL.LU R152, [R1+0x49e8] ;  /* 0x0049e80001987983 */ /* 0x000ee20000300800 */
[----:B0-----:R-:W-:-:S05]  /*a2240*/  IADD3 R8, P2, R18, R6, RZ ;  /* 0x0000000612087210 */ /* 0x001fca0007f5e0ff */
[----:B------:R-:W-:-:S05]  /*a2250*/  IMAD.X R9, R24, 0x1, R5, P2 ;  /* 0x0000000118097824 */ /* 0x000fca00010e0605 */
[----:B------:R0:W-:Y:S02]  /*a2260*/  STL.64 [R1+0x6f0], R8 ;  /* 0x0006f00801007387 */ /* 0x0001e40000100a00 */
[----:B0-----:R-:W-:Y:S02]  /*a2270*/  IADD3 R8, P2, R18, R4, RZ ;  /* 0x0000000412087210 */ /* 0x001fe40007f5e0ff */
[----:B------:R-:W3:Y:S03]  /*a2280*/  LDL.LU R18, [R1+0xcb4] ;  /* 0x000cb40001127983 */ /* 0x000ee60000300800 */
[----:B------:R-:W-:-:S05]  /*a2290*/  IMAD.X R9, R24, 0x1, R3, P2 ;  /* 0x0000000118097824 */ /* 0x000fca00010e0603 */
[----:B------:R0:W-:Y:S01]  /*a22a0*/  STL.64 [R1+0x6e8], R8 ;  /* 0x0006e80801007387 */ /* 0x0001e20000100a00 */
[----:B------:R-:W-:Y:S02]  /*a22b0*/  SHF.R.U32.HI R93, RZ, 0x8, R157 ;  /* 0x00000008ff5d7819 */ /* 0x000fe4000001169d */
[----:B------:R-:W-:Y:S02]  /*a22c0*/  SHF.R.U32.HI R157, RZ, 0x8, R34 ;  /* 0x00000008ff9d7819 */ /* 0x000fe40000011622 */
[----:B------:R-:W-:Y:S02]  /*a22d0*/  LOP3.LUT R159, R16, 0xffff, RZ, 0xc0, !PT ;  /* 0x0000ffff109f7812 */ /* 0x000fe400078ec0ff */
[----:B------:R-:W-:Y:S02]  /*a22e0*/  SHF.R.U32.HI R94, RZ, 0x8, R156 ;  /* 0x00000008ff5e7819 */ /* 0x000fe4000001169c */
[----:B------:R-:W-:Y:S02]  /*a22f0*/  SHF.R.U32.HI R184, RZ, 0x8, R40 ;  /* 0x00000008ffb87819 */ /* 0x000fe40000011628 */
[----:B----4-:R-:W-:-:S02]  /*a2300*/  LOP3.LUT R30, R137, 0xffff, RZ, 0xc0, !PT ;  /* 0x0000ffff891e7812 */ /* 0x010fc400078ec0ff */
[----:B------:R-:W-:Y:S02]  /*a2310*/  LOP3.LUT R28, R136, 0xffff, RZ, 0xc0, !PT ;  /* 0x0000ffff881c7812 */ /* 0x000fe400078ec0ff */
        /* <DEDUP_REMOVED lines=8> */
[----:B------:R0:W-:Y:S04]  /*a23a0*/  STL [R1+0x475c], R8 ;  /* 0x00475c0801007387 */ /* 0x0001e80000100800 */
[----:B------:R-:W4:Y:S04]  /*a23b0*/  LDL.LU R137, [R1+0x4f2c] ;  /* 0x004f2c0001897983 */ /* 0x000f280000300800 */
[----:B------:R-:W4:Y:S01]  /*a23c0*/  LDL.LU R136, [R1+0x46a8] ;  /* 0x0046a80001887983 */ /* 0x000f220000300800 */
[----:B0-----:R-:W-:-:S05]  /*a23d0*/  PRMT R8, R25, 0x3340, R24 ;  /* 0x0000334019087816 */ /* 0x001fca0000000018 */
[----:B------:R0:W-:Y:S04]  /*a23e0*/  STL [R1+0x254], R8 ;  /* 0x0002540801007387 */ /* 0x0001e80000100800 */
[----:B------:R-:W4:Y:S01]  /*a23f0*/  LDL.LU R144, [R1+0x4a00] ;  /* 0x004a000001907983 */ /* 0x000f220000300800 */
[----:B------:R-:W-:Y:S02]  /*a2400*/  SHF.R.U32.HI R156, RZ, 0x8, R28 ;  /* 0x00000008ff9c7819 */ /* 0x000fe4000001161c */
[----:B------:R-:W-:Y:S01]  /*a2410*/  PRMT R24, R159, 0x3340, R0 ;  /* 0x000033409f187816 */ /* 0x000fe20000000000 */
[----:B------:R-:W4:Y:S01]  /*a2420*/  LDL.LU R16, [R1+0x5568] ;  /* 0x0055680001107983 */ /* 0x000f220000300800 */
[----:B--2---:R-:W-:Y:S02]  /*a2430*/  LOP3.LUT R34, R42, 0xffff, RZ, 0xc0, !PT ;  /* 0x0000ffff2a227812 */ /* 0x004fe400078ec0ff */
[----:B---3--:R-:W-:-:S04]  /*a2440*/  LOP3.LUT R29, R139, 0xffff, RZ, 0xc0, !PT ;  /* 0x0000ffff8b1d7812 */ /* 0x008fc800078ec0ff */
[----:B------:R-:W-:Y:S02]  /*a2450*/  PRMT R25, R34, 0x3340, R29 ;  /* 0x0000334022197816 */ /* 0x000fe4000000001d */
[----:B------:R-:W-:Y:S02]  /*a2460*/  LOP3.LUT R30, R138, 0xffff, RZ, 0xc0, !PT ;  /* 0x0000ffff8a1e7812 */ /* 0x000fe400078ec0ff */
[----:B0-----:R-:W-:Y:S02]  /*a2470*/  PRMT R8, R25, 0x5410, R24 ;  /* 0x0000541019087816 */ /* 0x001fe40000000018 */
[----:B------:R-:W-:Y:S02]  /*a2480*/  LOP3.LUT R40, R148, 0xffff, RZ, 0xc0, !PT ;  /* 0x0000ffff94287812 */ /* 0x000fe400078ec0ff */
[----:B------:R-:W-:Y:S02]  /*a2490*/  LOP3.LUT R28, R152, 0xffff, RZ, 0xc0, !PT ;  /* 0x0000ffff981c7812 */ /* 0x000fe400078ec0ff */
[----:B------:R-:W-:-:S02]  /*a24a0*/  PRMT R24, R40, 0x3340, R0 ;  /* 0x0000334028187816 */ /* 0x000fc40000000000 */
[----:B------:R-:W-:-:S04]  /*a24b0*/  PRMT R25, R30, 0x3340, R28 ;  /* 0x000033401e197816 */ /* 0x000fc8000000001c */
[----:B------:R-:W-:Y:S01]  /*a24c0*/  PRMT R10, R25, 0x5410, R24 ;  /* 0x00005410190a7816 */ /* 0x000fe20000000018 */
[----:B------:R0:W-:Y:S04]  /*a24d0*/  STL [R1+0x4750], R8 ;  /* 0x0047500801007387 */ /* 0x0001e80000100800 */
[----:B------:R-:W-:Y:S04]  /*a24e0*/  STL [R1+0x474c], R10 ;  /* 0x00474c0a01007387 */ /* 0x000fe80000100800 */
[----:B------:R-:W2:Y:S04]  /*a24f0*/  LDL.LU R148, [R1+0x4ba0] ;  /* 0x004ba00001947983 */ /* 0x000ea80000300800 */
[----:B------:R-:W3:Y:S01]  /*a2500*/  LDL.LU R152, [R1+0x48c8] ;  /* 0x0048c80001987983 */ /* 0x000ee20000300800 */
[----:B------:R-:W-:-:S02]  /*a2510*/  SHF.R.U32.HI R198, RZ, 0x8, R158 ;  /* 0x00000008ffc67819 */ /* 0x000fc4000001169e */
[----:B------:R-:W-:Y:S02]  /*a2520*/  SHF.R.S32.HI R24, RZ, 0x1f, R18 ;  /* 0x0000001fff187819 */ /* 0x000fe40000011412 */
[----:B0-----:R-:W-:Y:S02]  /*a2530*/  IADD3 R8, P2, R18, R2, RZ ;  /* 0x0000000212087210 */ /* 0x001fe40007f5e0ff */
[----:B------:R-:W-:Y:S02]  /*a2540*/  SHF.R.U32.HI R158, RZ, 0x8, R37 ;  /* 0x00000008ff9e7819 */ /* 0x000fe40000011625 */
[----:B------:R-:W-:Y:S02]  /*a2550*/  SHF.R.U32.HI R34, RZ, 0x8, R34 ;  /* 0x00000008ff227819 */ /* 0x000fe40000011622 */
[----:B------:R-:W-:Y:S01]  /*a2560*/  SHF.R.U32.HI R29, RZ, 0x8, R29 ;  /* 0x00000008ff1d7819 */ /* 0x000fe2000001161d */
[----:B------:R-:W-:Y:S01]  /*a2570*/  IMAD.X R9, R24, 0x1, R13, P2 ;  /* 0x0000000118097824 */ /* 0x000fe200010e060d */
[----:B------:R-:W-:-:S02]  /*a2580*/  SHF.R.U32.HI R37, RZ, 0x8, R30 ;  /* 0x00000008ff257819 */ /* 0x000fc4000001161e */
[----:B------:R-:W-:Y:S02]  /*a2590*/  SHF.R.U32.HI R25, RZ, 0x8, R28 ;  /* 0x00000008ff197819 */ /* 0x000fe4000001161c */
[----:B------:R-:W-:Y:S02]  /*a25a0*/  LOP3.LUT R30, R34, 0xffff, RZ, 0xc0, !PT ;  /* 0x0000ffff221e7812 */ /* 0x000fe400078ec0ff */
[----:B------:R-:W-:Y:S02]  /*a25b0*/  LOP3.LUT R29, R29, 0xffff, RZ, 0xc0, !PT ;  /* 0x0000ffff1d1d7812 */ /* 0x000fe400078ec0ff */
[----:B------:R-:W-:Y:S02]  /*a25c0*/  LOP3.LUT R28, R37, 0xffff, RZ, 0xc0, !PT ;  /* 0x0000ffff251c7812 */ /* 0x000fe400078ec0ff */
[----:B------:R-:W-:Y:S01]  /*a25d0*/  LOP3.LUT R25, R25, 0xffff, RZ, 0xc0, !PT ;  /* 0x0000ffff19197812 */ /* 0x000fe200078ec0ff */
[----:B------:R0:W-:Y:S02]  /*a25e0*/  STL.64 [R1+0x6e0], R8 ;  /* 0x0006e00801007387 */ /* 0x0001e40000100a00 */
[----:B0-----:R-:W-:-:S02]  /*a25f0*/  PRMT R9, R30, 0x3340, R29 ;  /* 0x000033401e097816 */ /* 0x001fc4000000001d */
[----:B------:R-:W-:-:S03]  /*a2600*/  PRMT R8, R28, 0x3340, R25 ;  /* 0x000033401c087816 */ /* 0x000fc60000000019 */
[----:B------:R-:W-:Y:S04]  /*a2610*/  STL [R1+0xc88], R9 ;  /* 0x000c880901007387 */ /* 0x000fe80000100800 */
[----:B------:R0:W-:Y:S02]  /*a2620*/  STL [R1+0x250], R8 ;  /* 0x0002500801007387 */ /* 0x0001e40000100800 */
[----:B0-----:R-:W-:-:S05]  /*a2630*/  IADD3 R8, P2, R18, R0, RZ ;  /* 0x0000000012087210 */ /* 0x001fca0007f5e0ff */
[----:B------:R-:W-:Y:S01]  /*a2640*/  IMAD.X R9, R24, 0x1, R7, P2 ;  /* 0x0000000118097824 */ /* 0x000fe200010e0607 */
[----:B------:R-:W-:Y:S02]  /*a2650*/  LOP3.LUT R34, R17, 0xffff, RZ, 0xc0, !PT ;  /* 0x0000ffff11227812 */ /* 0x000fe400078ec0ff */
[----:B----4-:R-:W-:Y:S02]  /*a2660*/  LOP3.LUT R30, R137, 0xffff, RZ, 0xc0, !PT ;  /* 0x0000ffff891e7812 */ /* 0x010fe400078ec0ff */
[----:B------:R-:W-:-:S04]  /*a2670*/  LOP3.LUT R37, R136, 0xffff, RZ, 0xc0, !PT ;  /* 0x0000ffff88257812 */ /* 0x000fc800078ec0ff */
[----:B------:R-:W-:Y:S02]  /*a2680*/  PRMT R25, R37, 0x3340, R0 ;  /* 0x0000334025197816 */ /* 0x000fe40000000000 */
[----:B------:R-:W-:-:S04]  /*a2690*/  LOP3.LUT R29, R144, 0xffff, RZ, 0xc0, !PT ;  /* 0x0000ffff901d7812 */ /* 0x000fc800078ec0ff */
[----:B------:R-:W-:-:S04]  /*a26a0*/  PRMT R28, R30, 0x3340, R29 ;  /* 0x000033401e1c7816 */ /* 0x000fc8000000001d */
[----:B------:R-:W-:Y:S02]  /*a26b0*/  PRMT R10, R28, 0x5410, R25 ;  /* 0x000054101c0a7816 */ /* 0x000fe40000000019 */
[----:B------:R-:W-:Y:S02]  /*a26c0*/  SHF.R.U32.HI R28, RZ, 0x8, R30 ;  /* 0x00000008ff1c7819 */ /* 0x000fe4000001161e */
[----:B------:R-:W-:Y:S01]  /*a26d0*/  SHF.R.U32.HI R25, RZ, 0x8, R29 ;  /* 0x00000008ff197819 */ /* 0x000fe2000001161d */
[----:B------:R-:W-:Y:S01]  /*a26e0*/  STL [R1+0x4738], R10 ;  /* 0x0047380a01007387 */ /* 0x000fe20000100800 */
[----:B------:R-:W-:Y:S02]  /*a26f0*/  LOP3.LUT R28, R28, 0xffff, RZ, 0xc0, !PT ;  /* 0x0000ffff1c1c7812 */ /* 0x000fe400078ec0ff */
[----:B------:R-:W-:Y:S01]  /*a2700*/  LOP3.LUT R25, R25, 0xffff, RZ, 0xc0, !PT ;  /* 0x0000ffff19197812 */ /* 0x000fe200078ec0ff */
[----:B------:R-:W4:Y:S04]  /*a2710*/  LDL.LU R42, [R1+0x4bac] ;  /* 0x004bac00012a7983 */ /* 0x000f280000300800 */
[----:B------:R0:W-:Y:S04]  /*a2720*/  STL.64 [R1+0x6d8], R8 ;  /* 0x0006d80801007387 */ /* 0x0001e80000100a00 */
[----:B------:R-:W4:Y:S04]  /*a2730*/  LDL.LU R139, [R1+0x48cc] ;  /* 0x0048cc00018b7983 */ /* 0x000f280000300800 */
[----:B------:R-:W4:Y:S01]  /*a2740*/  LDL.LU R138, [R1+0x4f44] ;  /* 0x004f4400018a7983 */ /* 0x000f220000300800 */
[----:B0-----:R-:W-:-:S05]  /*a2750*/  PRMT R8, R28, 0x3340, R25 ;  /* 0x000033401c087816 */ /* 0x001fca0000000019 */
[----:B------:R0:W-:Y:S04]  /*a2760*/  STL [R1+0x24c], R8 ;  /* 0x00024c0801007387 */ /* 0x0001e80000100800 */
[----:B------:R-:W4:Y:S04]  /*a2770*/  LDL.LU R136, [R1+0x46b0] ;  /* 0x0046b00001887983 */ /* 0x000f280000300800 */
[----:B------:R-:W4:Y:S04]  /*a2780*/  LDL.LU R17, [R1+0x5564] ;  /* 0x0055640001117983 */ /* 0x000f280000300800 */
[----:B------:R-:W4:Y:S01]  /*a2790*/  LDL.LU R144, [R1+0x4a40] ;  /* 0x004a400001907983 */ /* 0x000f220000300800 */
[----:B------:R-:W-:-:S02]  /*a27a0*/  PRMT R25, R34, 0x3340, R0 ;  /* 0x0000334022197816 */ /* 0x000fc40000000000 */
[----:B0-----:R-:W-:-:S05]  /*a27b0*/  IADD3 R8, P2, R18, R6, RZ ;  /* 0x0000000612087210 */ /* 0x001fca0007f5e0ff */
[----:B------:R-:W-:Y:S01]  /*a27c0*/  IMAD.X R9, R24, 0x1, R5, P2 ;  /* 0x0000000118097824 */ /* 0x000fe200010e0605 */
[----:B--2---:R-:W-:Y:S02]  /*a27d0*/  LOP3.LUT R30, R148, 0xffff, RZ, 0xc0, !PT ;  /* 0x0000ffff941e7812 */ /* 0x004fe400078ec0ff */
[----:B------:R-:W2:Y:S01]  /*a27e0*/  LDL.LU R148, [R1+0xd18] ;  /* 0x000d180001947983 */ /* 0x000ea20000300800 */
        /* <DEDUP_REMOVED lines=11> */
[----:B------:R0:W-:Y:S04]  /*a28a0*/  STL.64 [R1+0x6c8], R8 ;  /* 0x0006c80801007387 */ /* 0x0001e80000100a00 */
[----:B------:R-:W3:Y:S04]  /*a28b0*/  LDL.LU R137, [R1+0x4f50] ;  /* 0x004f500001897983 */ /* 0x000ee80000300800 */
[----:B------:R-:W3:Y:S01]  /*a28c0*/  LDL.LU R152, [R1+0x46ac] ;  /* 0x0046ac0001987983 */ /* 0x000ee20000300800 */
[----:B0-----:R-:W-:-:S05]  /*a28d0*/  PRMT R8, R25, 0x3340, R24 ;  /* 0x0000334019087816 */ /* 0x001fca0000000018 */
[----:B------:R0:W-:Y:S04]  /*a28e0*/  STL [R1+0x248], R8 ;  /* 0x0002480801007387 */ /* 0x0001e80000100800 */
[----:B------:R-:W3:Y:S01]  /*a28f0*/  LDL.LU R18, [R1+0x4a58] ;  /* 0x004a580001127983 */ /* 0x000ee20000300800 */
[----:B------:R-:W-:Y:S02]  /*a2900*/  SHF.R.U32.HI R154, RZ, 0x8, R34 ;  /* 0x00000008ff9a7819 */ /* 0x000fe40000011622 */
[----:B------:R-:W-:Y:S02]  /*a2910*/  LOP3.LUT R160, R15, 0xffff, RZ, 0xc0, !PT ;  /* 0x0000ffff0fa07812 */ /* 0x000fe400078ec0ff */
[----:B------:R-:W-:Y:S01]  /*a2920*/  SHF.R.U32.HI R153, RZ, 0x8, R37 ;  /* 0x00000008ff997819 */ /* 0x000fe20000011625 */
[----:B------:R-:W3:Y:S01]  /*a2930*/  LDL.LU R15, [R1+0x5560] ;  /* 0x00556000010f7983 */ /* 0x000ee20000300800 */
[----:B------:R-:W-:-:S02]  /*a2940*/  PRMT R24, R160, 0x3340, R0 ;  /* 0x00003340a0187816 */ /* 0x000fc40000000000 */
[----:B------:R-:W-:Y:S02]  /*a2950*/  SHF.R.U32.HI R155, RZ, 0x8, R40 ;  /* 0x00000008ff9b7819 */ /* 0x000fe40000011628 */
[----:B----4-:R-:W-:Y:S02]  /*a2960*/  LOP3.LUT R34, R42, 0xffff, RZ, 0xc0, !PT ;  /* 0x0000ffff2a227812 */ /* 0x010fe400078ec0ff */
[----:B------:R-:W-:-:S04]  /*a2970*/  LOP3.LUT R29, R139, 0xffff, RZ, 0xc0, !PT ;  /* 0x0000ffff8b1d7812 */ /* 0x000fc800078ec0ff */
[----:B------:R-:W-:Y:S02]  /*a2980*/  PRMT R25, R34, 0x3340, R29 ;  /* 0x0000334022197816 */ /* 0x000fe4000000001d */
[----:B------:R-:W-:Y:S02]  /*a2990*/  LOP3.LUT R30, R138, 0xffff, RZ, 0xc0, !PT ;  /* 0x0000ffff8a1e7812 */ /* 0x000fe400078ec0ff */
[----:B0-----:R-:W-:Y:S02]  /*a29a0*/  PRMT R8, R25, 0x5410, R24 ;  /* 0x0000541019087816 */ /* 0x001fe40000000018 */
[----:B------:R-:W-:-:S04]  /*a29b0*/  LOP3.LUT R37, R136, 0xffff, RZ, 0xc0, !PT ;  /* 0x0000ffff88257812 */ /* 0x000fc800078ec0ff */
[----:B------:R-:W-:Y:S02]  /*a29c0*/  PRMT R24, R37, 0x3340, R0 ;  /* 0x0000334025187816 */ /* 0x000fe40000000000 */
[----:B------:R-:W-:-:S04]  /*a29d0*/  LOP3.LUT R28, R144, 0xffff, RZ, 0xc0, !PT ;  /* 0x0000ffff901c7812 */ /* 0x000fc800078ec0ff */
[----:B------:R-:W-:Y:S01]  /*a29e0*/  PRMT R25, R30, 0x3340, R28 ;  /* 0x000033401e197816 */ /* 0x000fe2000000001c */
[----:B------:R0:W-:Y:S03]  /*a29f0*/  STL [R1+0x472c], R8 ;  /* 0x00472c0801007387 */ /* 0x0001e60000100800 */
[----:B------:R-:W-:Y:S02]  /*a2a00*/  PRMT R10, R25, 0x5410, R24 ;  /* 0x00005410190a7816 */ /* 0x000fe40000000018 */
[----:B------:R-:W-:Y:S02]  /*a2a10*/  SHF.R.U32.HI R34, RZ, 0x8, R34 ;  /* 0x00000008ff227819 */ /* 0x000fe40000011622 */
[----:B------:R-:W-:Y:S02]  /*a2a20*/  SHF.R.U32.HI R29, RZ, 0x8, R29 ;  /* 0x00000008ff1d7819 */ /* 0x000fe4000001161d */
[----:B------:R-:W-:-:S02]  /*a2a30*/  SHF.R.U32.HI R40, RZ, 0x8, R30 ;  /* 0x00000008ff287819 */ /* 0x000fc4000001161e */
[----:B------:R-:W-:Y:S02]  /*a2a40*/  LOP3.LUT R30, R34, 0xffff, RZ, 0xc0, !PT ;  /* 0x0000ffff221e7812 */ /* 0x000fe400078ec0ff */
[----:B------:R-:W-:Y:S01]  /*a2a50*/  LOP3.LUT R29, R29, 0xffff, RZ, 0xc0, !PT ;  /* 0x0000ffff1d1d7812 */ /* 0x000fe200078ec0ff */
[----:B------:R-:W-:Y:S01]  /*a2a60*/  STL [R1+0x4728], R10 ;  /* 0x0047280a01007387 */ /* 0x000fe20000100800 */
[----:B------:R-:W-:Y:S02]  /*a2a70*/  SHF.R.U32.HI R25, RZ, 0x8, R28 ;  /* 0x00000008ff197819 */ /* 0x000fe4000001161c */
[----:B------:R-:W-:Y:S02]  /*a2a80*/  LOP3.LUT R28, R40, 0xffff, RZ, 0xc0, !PT ;  /* 0x0000ffff281c7812 */ /* 0x000fe400078ec0ff */
[----:B------:R-:W-:Y:S02]  /*a2a90*/  LOP3.LUT R25, R25, 0xffff, RZ, 0xc0, !PT ;  /* 0x0000ffff19197812 */ /* 0x000fe400078ec0ff */
[----:B--2---:R-:W-:-:S02]  /*a2aa0*/  SHF.R.S32.HI R24, RZ, 0x1f, R148 ;  /* 0x0000001fff187819 */ /* 0x004fc40000011494 */
[----:B0-----:R-:W-:-:S05]  /*a2ab0*/  IADD3 R8, P2, R148, R2, RZ ;  /* 0x0000000294087210 */ /* 0x001fca0007f5e0ff */
[----:B------:R-:W-:-:S05]  /*a2ac0*/  IMAD.X R9, R24, 0x1, R13, P2 ;  /* 0x0000000118097824 */ /* 0x000fca00010e060d */
[----:B------:R0:W-:Y:S04]  /*a2ad0*/  STL.64 [R1+0x6c0], R8 ;  /* 0x0006c00801007387 */ /* 0x0001e80000100a00 */
[----:B------:R-:W2:Y:S01]  /*a2ae0*/  LDL.LU R136, [R1+0x4be0] ;  /* 0x004be00001887983 */ /* 0x000ea20000300800 */
[----:B0-----:R-:W-:-:S05]  /*a2af0*/  PRMT R9, R30, 0x3340, R29 ;  /* 0x000033401e097816 */ /* 0x001fca000000001d */
[----:B------:R-:W-:Y:S04]  /*a2b00*/  STL [R1+0x348], R9 ;  /* 0x0003480901007387 */ /* 0x000fe80000100800 */
[----:B------:R-:W4:Y:S01]  /*a2b10*/  LDL.LU R144, [R1+0x48fc] ;  /* 0x0048fc0001907983 */ /* 0x000f220000300800 */
[----:B------:R-:W-:Y:S02]  /*a2b20*/  PRMT R8, R28, 0x3340, R25 ;  /* 0x000033401c087816 */ /* 0x000fe40000000019 */
[----:B---3--:R-:W-:Y:S02]  /*a2b30*/  LOP3.LUT R30, R137, 0xffff, RZ, 0xc0, !PT ;  /* 0x0000ffff891e7812 */ /* 0x008fe400078ec0ff */
        /* <DEDUP_REMOVED lines=8> */
[----:B0-----:R-:W-:-:S02]  /*a2bc0*/  IADD3 R8, P2, R148, R0, RZ ;  /* 0x0000000094087210 */ /* 0x001fc40007f5e0ff */
[----:B------:R-:W-:Y:S02]  /*a2bd0*/  LOP3.LUT R28, R28, 0xffff, RZ, 0xc0, !PT ;  /* 0x0000ffff1c1c7812 */ /* 0x000fe400078ec0ff */
[----:B------:R-:W-:Y:S01]  /*a2be0*/  LOP3.LUT R25, R25, 0xffff, RZ, 0xc0, !PT ;  /* 0x0000ffff19197812 */ /* 0x000fe200078ec0ff */
[----:B------:R-:W-:Y:S01]  /*a2bf0*/  IMAD.X R9, R24, 0x1, R7, P2 ;  /* 0x0000000118097824 */ /* 0x000fe200010e0607 */
[----:B------:R0:W-:Y:S04]  /*a2c00*/  STL [R1+0x4724], R10 ;  /* 0x0047240a01007387 */ /* 0x0001e80000100800 */
[----:B------:R-:W3:Y:S04]  /*a2c10*/  LDL.LU R43, [R1+0x4f64] ;  /* 0x004f6400012b7983 */ /* 0x000ee80000300800 */
[----:B------:R-:W3:Y:S01]  /*a2c20*/  LDL.LU R42, [R1+0x46bc] ;  /* 0x0046bc00012a7983 */ /* 0x000ee20000300800 */
[----:B0-----:R-:W-:-:S03]  /*a2c30*/  PRMT R10, R28, 0x3340, R25 ;  /* 0x000033401c0a7816 */ /* 0x001fc60000000019 */
[----:B------:R-:W3:Y:S04]  /*a2c40*/  LDL.LU R139, [R1+0x4a98] ;  /* 0x004a9800018b7983 */ /* 0x000ee80000300800 */
[----:B------:R0:W-:Y:S04]  /*a2c50*/  STL.64 [R1+0x6b8], R8 ;  /* 0x0006b80801007387 */ /* 0x0001e80000100a00 */
[----:B------:R-:W-:Y:S04]  /*a2c60*/  STL [R1+0x240], R10 ;  /* 0x0002400a01007387 */ /* 0x000fe80000100800 */
[----:B------:R-:W3:Y:S01]  /*a2c70*/  LDL.LU R18, [R1+0x4bf8] ;  /* 0x004bf80001127983 */ /* 0x000ee20000300800 */
[----:B0-----:R-:W-:-:S05]  /*a2c80*/  IADD3 R8, P2, R148, R6, RZ ;  /* 0x0000000694087210 */ /* 0x001fca0007f5e0ff */
[----:B------:R-:W-:-:S05]  /*a2c90*/  IMAD.X R9, R24, 0x1, R5, P2 ;  /* 0x0000000118097824 */ /* 0x000fca00010e0605 */
[----:B------:R0:W-:Y:S02]  /*a2ca0*/  STL.64 [R1+0x6b0], R8 ;  /* 0x0006b00801007387 */ /* 0x0001e40000100a00 */
[----:B0-----:R-:W-:Y:S02]  /*a2cb0*/  IADD3 R8, P2, R148, R4, RZ ;  /* 0x0000000494087210 */ /* 0x001fe40007f5e0ff */
[----:B------:R-:W3:Y:S03]  /*a2cc0*/  LDL.LU R148, [R1+0x4914] ;  /* 0x0049140001947983 */ /* 0x000ee60000300800 */
[----:B------:R-:W-:Y:S01]  /*a2cd0*/  IMAD.X R9, R24, 0x1, R3, P2 ;  /* 0x0000000118097824 */ /* 0x000fe200010e0603 */
[----:B------:R-:W-:Y:S02]  /*a2ce0*/  SHF.R.U32.HI R24, RZ, 0x8, R34 ;  /* 0x00000008ff187819 */ /* 0x000fe40000011622 */
[----:B------:R-:W-:-:S02]  /*a2cf0*/  LOP3.LUT R28, R16, 0xffff, RZ, 0xc0, !PT ;  /* 0x0000ffff101c7812 */ /* 0x000fc400078ec0ff */
[----:B------:R-:W-:-:S04]  /*a2d00*/  LOP3.LUT R24, R24, 0xffff, RZ, 0xc0, !PT ;  /* 0x0000ffff18187812 */ /* 0x000fc800078ec0ff */
[----:B------:R-:W-:Y:S02]  /*a2d10*/  PRMT R151, R24, 0x3340, R151 ;  /* 0x0000334018977816 */ /* 0x000fe40000000097 */
[----:B------:R-:W-:Y:S01]  /*a2d20*/  PRMT R24, R28, 0x3340, R0 ;  /* 0x000033401c187816 */ /* 0x000fe20000000000 */
[----:B------:R0:W-:Y:S04]  /*a2d30*/  STL.64 [R1+0x6a8], R8 ;  /* 0x0006a80801007387 */ /* 0x0001e80000100a00 */
[----:B------:R-:W3:Y:S04]  /*a2d40*/  LDL.LU R16, [R1+0x555c] ;  /* 0x00555c0001107983 */ /* 0x000ee80000300800 */
[----:B------:R-:W3:Y:S04]  /*a2d50*/  LDL.LU R138, [R1+0x4f70] ;  /* 0x004f7000018a7983 */ /* 0x000ee80000300800 */
[----:B------:R-:W3:Y:S01]  /*a2d60*/  LDL.LU R137, [R1+0x46c0] ;  /* 0x0046c00001897983 */ /* 0x000ee20000300800 */
[----:B--2---:R-:W-:-:S02]  /*a2d70*/  LOP3.LUT R30, R136, 0xffff, RZ, 0xc0, !PT ;  /* 0x0000ffff881e7812 */ /* 0x004fc400078ec0ff */
[----:B----4-:R-:W-:-:S04]  /*a2d80*/  LOP3.LUT R29, R144, 0xffff, RZ, 0xc0, !PT ;  /* 0x0000ffff901d7812 */ /* 0x010fc800078ec0ff */
[----:B------:R-:W-:-:S04]  /*a2d90*/  PRMT R25, R30, 0x3340, R29 ;  /* 0x000033401e197816 */ /* 0x000fc8000000001d */
[----:B0-----:R-:W-:-:S05]  /*a2da0*/  PRMT R8, R25, 0x5410, R24 ;  /* 0x0000541019087816 */ /* 0x001fca0000000018 */
[----:B------:R0:W-:Y:S04]  /*a2db0*/  STL [R1+0x4720], R8 ;  /* 0x0047200801007387 */ /* 0x0001e80000100800 */
[----:B------:R-:W2:Y:S01]  /*a2dc0*/  LDL.LU R144, [R1+0x4ab0] ;  /* 0x004ab00001907983 */ /* 0x000ea20000300800 */
[----:B------:R-:W-:-:S03]  /*a2dd0*/  SHF.R.U32.HI R30, RZ, 0x8, R30 ;  /* 0x00000008ff1e7819 */ /* 0x000fc6000001161e */
[----:B------:R-:W4:Y:S01]  /*a2de0*/  LDL.LU R136, [R1+0xd1c] ;  /* 0x000d1c0001887983 */ /* 0x000f220000300800 */
[----:B------:R-:W-:Y:S02]  /*a2df0*/  SHF.R.U32.HI R25, RZ, 0x8, R29 ;  /* 0x00000008ff197819 */ /* 0x000fe4000001161d */
[----:B------:R-:W-:Y:S02]  /*a2e00*/  SHF.R.U32.HI R24, RZ, 0x8, R28 ;  /* 0x00000008ff187819 */ /* 0x000fe4000001161c */
[----:B------:R-:W-:Y:S02]  /*a2e10*/  LOP3.LUT R28, R30, 0xffff, RZ, 0xc0, !PT ;  /* 0x0000ffff1e1c7812 */ /* 0x000fe400078ec0ff */
[----:B------:R-:W-:-:S04]  /*a2e20*/  LOP3.LUT R25, R25, 0xffff, RZ, 0xc0, !PT ;  /* 0x0000ffff19197812 */ /* 0x000fc800078ec0ff */
[----:B0-----:R-:W-:-:S05]  /*a2e30*/  PRMT R8, R28, 0x3340, R25 ;  /* 0x000033401c087816 */ /* 0x001fca0000000019 */
[----:B------:R0:W-:Y:S01]  /*a2e40*/  STL [R1+0x23c], R8 ;  /* 0x00023c0801007387 */ /* 0x0001e20000100800 */
[----:B---3--:R-:W-:-:S03]  /*a2e50*/  LOP3.LUT R83, R18, 0xffff, RZ, 0xc0, !PT ;  /* 0x0000ffff12537812 */ /* 0x008fc600078ec0ff */
[----:B------:R-:W3:Y:S01]  /*a2e60*/  LDL.LU R18, [R1+0x4c2c] ;  /* 0x004c2c0001127983 */ /* 0x000ee20000300800 */
[----:B------:R-:W-:Y:S02]  /*a2e70*/  SHF.R.U32.HI R152, RZ, 0x8, R37 ;  /* 0x00000008ff987819 */ /* 0x000fe40000011625 */
[----:B------:R-:W-:Y:S02]  /*a2e80*/  LOP3.LUT R24, R24, 0xffff, RZ, 0xc0, !PT ;  /* 0x0000ffff18187812 */ /* 0x000fe400078ec0ff */
[----:B------:R-:W-:Y:S02]  /*a2e90*/  LOP3.LUT R29, R43, 0xffff, RZ, 0xc0, !PT ;  /* 0x0000ffff2b1d7812 */ /* 0x000fe400078ec0ff */
[----:B------:R-:W-:Y:S02]  /*a2ea0*/  LOP3.LUT R37, R42, 0xffff, RZ, 0xc0, !PT ;  /* 0x0000ffff2a257812 */ /* 0x000fe400078ec0ff */
[----:B------:R-:W-:Y:S02]  /*a2eb0*/  LOP3.LUT R28, R139, 0xffff, RZ, 0xc0, !PT ;  /* 0x0000ffff8b1c7812 */ /* 0x000fe400078ec0ff */
[----:B------:R-:W-:-:S02]  /*a2ec0*/  PRMT R150, R24, 0x3340, R150 ;  /* 0x0000334018967816 */ /* 0x000fc40000000096 */
[----:B------:R-:W-:Y:S02]  /*a2ed0*/  PRMT R24, R37, 0x3340, R0 ;  /* 0x0000334025187816 */ /* 0x000fe40000000000 */
[----:B------:R-:W-:-:S04]  /*a2ee0*/  PRMT R25, R29, 0x3340, R28 ;  /* 0x000033401d197816 */ /* 0x000fc8000000001c */
[----:B0-----:R-:W-:-:S05]  /*a2ef0*/  PRMT R8, R25, 0x5410, R24 ;  /* 0x0000541019087816 */ /* 0x001fca0000000018 */
[----:B------:R0:W-:Y:S01]  /*a2f00*/  STL [R1+0x471c], R8 ;  /* 0x00471c0801007387 */ /* 0x0001e20000100800 */
[----:B------:R-:W-:-:S03]  /*a2f10*/  LOP3.LUT R82, R148, 0xffff, RZ, 0xc0, !PT ;  /* 0x0000ffff94527812 */ /* 0x000fc600078ec0ff */
[----:B------:R-:W3:Y:S01]  /*a2f20*/  LDL.LU R148, [R1+0x4944] ;  /* 0x0049440001947983 */ /* 0x000ee20000300800 */
[----:B------:R-:W-:Y:S02]  /*a2f30*/  SHF.R.U32.HI R25, RZ, 0x8, R29 ;  /* 0x00000008ff197819 */ /* 0x000fe4000001161d */
[----:B------:R-:W-:Y:S02]  /*a2f40*/  SHF.R.U32.HI R29, RZ, 0x8, R83 ;  /* 0x00000008ff1d7819 */ /* 0x000fe40000011653 */
[----:B------:R-:W-:Y:S02]  /*a2f50*/  SHF.R.U32.HI R24, RZ, 0x8, R82 ;  /* 0x00000008ff187819 */ /* 0x000fe40000011652 */
[----:B------:R-:W-:Y:S02]  /*a2f60*/  SHF.R.U32.HI R30, RZ, 0x8, R28 ;  /* 0x00000008ff1e7819 */ /* 0x000fe4000001161c */
[----:B------:R-:W-:Y:S02]  /*a2f70*/  LOP3.LUT R29, R29, 0xffff, RZ, 0xc0, !PT ;  /* 0x0000ffff1d1d7812 */ /* 0x000fe400078ec0ff */
[----:B------:R-:W-:-:S02]  /*a2f80*/  LOP3.LUT R28, R24, 0xffff, RZ, 0xc0, !PT ;  /* 0x0000ffff181c7812 */ /* 0x000fc400078ec0ff */
[----:B------:R-:W-:Y:S02]  /*a2f90*/  LOP3.LUT R25, R25, 0xffff, RZ, 0xc0, !PT ;  /* 0x0000ffff19197812 */ /* 0x000fe400078ec0ff */
[----:B------:R-:W-:Y:S02]  /*a2fa0*/  LOP3.LUT R24, R30, 0xffff, RZ, 0xc0, !PT ;  /* 0x0000ffff1e187812 */ /* 0x000fe400078ec0ff */
[----:B------:R-:W-:Y:S02]  /*a2fb0*/  PRMT R9, R29, 0x3340, R28 ;  /* 0x000033401d097816 */ /* 0x000fe4000000001c */
[----:B------:R-:W-:Y:S02]  /*a2fc0*/  LOP3.LUT R30, R138, 0xffff, RZ, 0xc0, !PT ;  /* 0x0000ffff8a1e7812 */ /* 0x000fe400078ec0ff */
[----:B------:R-:W-:Y:S02]  /*a2fd0*/  LOP3.LUT R28, R137, 0xffff, RZ, 0xc0, !PT ;  /* 0x0000ffff891c7812 */ /* 0x000fe400078ec0ff */
[----:B0-----:R-:W-:-:S02]  /*a2fe0*/  PRMT R8, R25, 0x3340, R24 ;  /* 0x0000334019087816 */ /* 0x001fc40000000018 */
[----:B------:R-:W-:Y:S01]  /*a2ff0*/  PRMT R24, R28, 0x3340, R0 ;  /* 0x000033401c187816 */ /* 0x000fe20000000000 */
[----:B------:R-:W-:Y:S01]  /*a3000*/  STL [R1+0x328], R9 ;  /* 0x0003280901007387 */ /* 0x000fe20000100800 */
[----:B------:R-:W-:-:S03]  /*a3010*/  SHF.R.U32.HI R34, RZ, 0x8, R30 ;  /* 0x00000008ff227819 */ /* 0x000fc6000001161e */
[----:B------:R4:W-:Y:S01]  /*a3020*/  STL [R1+0x238], R8 ;  /* 0x0002380801007387 */ /* 0x0009e20000100800 */
[----:B--2---:R-:W-:-:S04]  /*a3030*/  LOP3.LUT R29, R144, 0xffff, RZ, 0xc0, !PT ;  /* 0x0000ffff901d7812 */ /* 0x004fc800078ec0ff */
[--C-:B------:R-:W-:Y:S02]  /*a3040*/  PRMT R25, R30, 0x3340, R29.reuse ;  /* 0x000033401e197816 */ /* 0x100fe4000000001d */
[----:B----4-:R-:W-:Y:S02]  /*a3050*/  IADD3 R8, P2, R136, R2, RZ ;  /* 0x0000000288087210 */ /* 0x010fe40007f5e0ff */
[----:B------:R-:W-:Y:S02]  /*a3060*/  PRMT R10, R25, 0x5410, R24 ;  /* 0x00005410190a7816 */ /* 0x000fe40000000018 */
[----:B------:R-:W-:Y:S02]  /*a3070*/  SHF.R.S32.HI R24, RZ, 0x1f, R136 ;  /* 0x0000001fff187819 */ /* 0x000fe40000011488 */
[----:B------:R-:W-:Y:S02]  /*a3080*/  SHF.R.U32.HI R30, RZ, 0x8, R29 ;  /* 0x00000008ff1e7819 */ /* 0x000fe4000001161d */
[----:B------:R-:W-:Y:S01]  /*a3090*/  SHF.R.U32.HI R25, RZ, 0x8, R28 ;  /* 0x00000008ff197819 */ /* 0x000fe2000001161c */
[----:B------:R-:W-:Y:S01]  /*a30a0*/  IMAD.X R9, R24, 0x1, R13, P2 ;  /* 0x0000000118097824 */ /* 0x000fe200010e060d */
[----:B------:R-:W-:Y:S01]  /*a30b0*/  LOP3.LUT R29, R34, 0xffff, RZ, 0xc0, !PT ;  /* 0x0000ffff221d7812 */ /* 0x000fe200078ec0ff */
[----:B------:R-:W-:Y:S01]  /*a30c0*/  STL [R1+0x4718], R10 ;  /* 0x0047180a01007387 */ /* 0x000fe20000100800 */
[----:B------:R-:W-:-:S03]  /*a30d0*/  LOP3.LUT R28, R30, 0xffff, RZ, 0xc0, !PT ;  /* 0x0000ffff1e1c7812 */ /* 0x000fc600078ec0ff */
[----:B------:R-:W2:Y:S04]  /*a30e0*/  LDL.LU R144, [R1+0x4c48] ;  /* 0x004c480001907983 */ /* 0x000ea80000300800 */
[----:B------:R0:W-:Y:S02]  /*a30f0*/  STL.64 [R1+0x6a0], R8 ;  /* 0x0006a00801007387 */ /* 0x0001e40000100a00 */
[----:B0-----:R-:W-:-:S05]  /*a3100*/  PRMT R8, R29, 0x3340, R28 ;  /* 0x000033401d087816 */ /* 0x001fca000000001c */
[----:B------:R0:W-:Y:S01]  /*a3110*/  STL [R1+0x234], R8 ;  /* 0x0002340801007387 */ /* 0x0001e20000100800 */
[----:B---3--:R-:W-:-:S03]  /*a3120*/  LOP3.LUT R30, R18, 0xffff, RZ, 0xc0, !PT ;  /* 0x0000ffff121e7812 */ /* 0x008fc600078ec0ff */
[----:B------:R-:W3:Y:S01]  /*a3130*/  LDL.LU R18, [R1+0x4960] ;  /* 0x0049600001127983 */ /* 0x000ee20000300800 */
[----:B------:R-:W-:Y:S02]  /*a3140*/  LOP3.LUT R25, R25, 0xffff, RZ, 0xc0, !PT ;  /* 0x0000ffff19197812 */ /* 0x000fe400078ec0ff */
[----:B------:R-:W-:Y:S02]  /*a3150*/  LOP3.LUT R34, R15, 0xffff, RZ, 0xc0, !PT ;  /* 0x0000ffff0f227812 */ /* 0x000fe400078ec0ff */
[----:B------:R-:W-:Y:S01]  /*a3160*/  PRMT R149, R25, 0x3340, R149 ;  /* 0x0000334019957816 */ /* 0x000fe20000000095 */
[----:B------:R-:W4:Y:S01]  /*a3170*/  LDL.LU R15, [R1+0x5558] ;  /* 0x00555800010f7983 */ /* 0x000f220000300800 */
[----:B------:R-:W-:Y:S02]  /*a3180*/  PRMT R25, R34, 0x3340, R0 ;  /* 0x0000334022197816 */ /* 0x000fe40000000000 */
[----:B0-----:R-:W-:-:S05]  /*a3190*/  IADD3 R8, P2, R136, R0, RZ ;  /* 0x0000000088087210 */ /* 0x001fca0007f5e0ff */
[----:B------:R-:W-:Y:S01]  /*a31a0*/  IMAD.X R9, R24, 0x1, R7, P2 ;  /* 0x0000000118097824 */ /* 0x000fe200010e0607 */
[----:B------:R-:W-:-:S04]  /*a31b0*/  LOP3.LUT R29, R148, 0xffff, RZ, 0xc0, !PT ;  /* 0x0000ffff941d7812 */ /* 0x000fc800078ec0ff */
[----:B------:R-:W-:-:S04]  /*a31c0*/  PRMT R28, R30, 0x3340, R29 ;  /* 0x000033401e1c7816 */ /* 0x000fc8000000001d */
[----:B------:R-:W-:Y:S02]  /*a31d0*/  PRMT R10, R28, 0x5410, R25 ;  /* 0x000054101c0a7816 */ /* 0x000fe40000000019 */
[----:B------:R-:W-:Y:S02]  /*a31e0*/  SHF.R.U32.HI R28, RZ, 0x8, R30 ;  /* 0x00000008ff1c7819 */ /* 0x000fe4000001161e */
[----:B------:R-:W-:Y:S01]  /*a31f0*/  SHF.R.U32.HI R25, RZ, 0x8, R29 ;  /* 0x00000008ff197819 */ /* 0x000fe2000001161d */
[----:B------:R0:W-:Y:S04]  /*a3200*/  STL [R1+0x4714], R10 ;  /* 0x0047140a01007387 */ /* 0x0001e80000100800 */
[----:B------:R-:W4:Y:S01]  /*a3210*/  LDL.LU R44, [R1+0x4f8c] ;  /* 0x004f8c00012c7983 */ /* 0x000f220000300800 */
[----:B------:R-:W-:-:S03]  /*a3220*/  LOP3.LUT R28, R28, 0xffff, RZ, 0xc0, !PT ;  /* 0x0000ffff1c1c7812 */ /* 0x000fc600078ec0ff */
[----:B------:R-:W4:Y:S01]  /*a3230*/  LDL.LU R43, [R1+0x46d0] ;  /* 0x0046d000012b7983 */ /* 0x000f220000300800 */
[----:B------:R-:W-:-:S03]  /*a3240*/  LOP3.LUT R25, R25, 0xffff, RZ, 0xc0, !PT ;  /* 0x0000ffff19197812 */ /* 0x000fc600078ec0ff */
[----:B------:R-:W4:Y:S04]  /*a3250*/  LDL.LU R139, [R1+0x4b10] ;  /* 0x004b1000018b7983 */ /* 0x000f280000300800 */
[----:B------:R1:W-:Y:S01]  /*a3260*/  STL.64 [R1+0x698], R8 ;  /* 0x0006980801007387 */ /* 0x0003e20000100a00 */
[----:B0-----:R-:W-:Y:S02]  /*a3270*/  PRMT R10, R28, 0x3340, R25 ;  /* 0x000033401c0a7816 */ /* 0x001fe40000000019 */
[----:B-1----:R-:W-:-:S03]  /*a3280*/  IADD3 R8, P2, R136, R6, RZ ;  /* 0x0000000688087210 */ /* 0x002fc60007f5e0ff */
[----:B------:R-:W-:Y:S02]  /*a3290*/  STL [R1+0x230], R10 ;  /* 0x0002300a01007387 */ /* 0x000fe40000100800 */
[----:B------:R-:W-:-:S05]  /*a32a0*/  IMAD.X R9, R24, 0x1, R5, P2 ;  /* 0x0000000118097824 */ /* 0x000fca00010e0605 */
[----:B------:R0:W-:Y:S02]  /*a32b0*/  STL.64 [R1+0x690], R8 ;  /* 0x0006900801007387 */ /* 0x0001e40000100a00 */
[----:B0-----:R-:W-:-:S05]  /*a32c0*/  IADD3 R8, P2, R136, R4, RZ ;  /* 0x0000000488087210 */ /* 0x001fca0007f5e0ff */
[----:B------:R-:W-:-:S05]  /*a32d0*/  IMAD.X R9, R24, 0x1, R3, P2 ;  /* 0x0000000118097824 */ /* 0x000fca00010e0603 */
[----:B------:R0:W-:Y:S04]  /*a32e0*/  STL.64 [R1+0x688], R8 ;  /* 0x0006880801007387 */ /* 0x0001e80000100a00 */
[----:B------:R-:W4:Y:S01]  /*a32f0*/  LDL.LU R138, [R1+0x4f90] ;  /* 0x004f9000018a7983 */ /* 0x000f220000300800 */
[----:B------:R-:W-:-:S03]  /*a3300*/  SHF.R.U32.HI R24, RZ, 0x8, R34 ;  /* 0x00000008ff187819 */ /* 0x000fc60000011622 */
[----:B------:R-:W4:Y:S01]  /*a3310*/  LDL.LU R137, [R1+0x46cc] ;  /* 0x0046cc0001897983 */ /* 0x000f220000300800 */
[----:B------:R-:W-:-:S03]  /*a3320*/  LOP3.LUT R24, R24, 0xffff, RZ, 0xc0, !PT ;  /* 0x0000ffff18187812 */ /* 0x000fc600078ec0ff */
[----:B------:R-:W4:Y:S01]  /*a3330*/  LDL.LU R136, [R1+0x4b1c] ;  /* 0x004b1c0001887983 */ /* 0x000f220000300800 */
[----:B------:R-:W-:Y:S02]  /*a3340*/  PRMT R147, R24, 0x3340, R147 ;  /* 0x0000334018937816 */ /* 0x000fe40000000093 */
[----:B--2---:R-:W-:Y:S02]  /*a3350*/  LOP3.LUT R25, R144, 0xffff, RZ, 0xc0, !PT ;  /* 0x0000ffff90197812 */ /* 0x004fe400078ec0ff */
[----:B------:R-:W2:Y:S01]  /*a3360*/  LDL.LU R144, [R1+0x4f14] ;  /* 0x004f140001907983 */ /* 0x000ea20000300800 */
[----:B---3--:R-:W-:-:S03]  /*a3370*/  LOP3.LUT R24, R18, 0xffff, RZ, 0xc0, !PT ;  /* 0x0000ffff12187812 */ /* 0x008fc600078ec0ff */
[----:B------:R-:W3:Y:S01]  /*a3380*/  LDL.LU R18, [R1+0x4990] ;  /* 0x0049900001127983 */ /* 0x000ee20000300800 */
[----:B------:R-:W-:Y:S02]  /*a3390*/  SHF.R.U32.HI R28, RZ, 0x8, R25 ;  /* 0x00000008ff1c7819 */ /* 0x000fe40000011619 */
[--C-:B------:R-:W-:Y:S02]  /*a33a0*/  PRMT R89, R25, 0x3340, R24.reuse ;  /* 0x0000334019597816 */ /* 0x100fe40000000018 */
[----:B------:R-:W-:Y:S02]  /*a33b0*/  SHF.R.U32.HI R24, RZ, 0x8, R24 ;  /* 0x00000008ff187819 */ /* 0x000fe40000011618 */
[----:B------:R-:W-:Y:S02]  /*a33c0*/  LOP3.LUT R25, R28, 0xffff, RZ, 0xc0, !PT ;  /* 0x0000ffff1c197812 */ /* 0x000fe400078ec0ff */
[----:B------:R-:W-:Y:S02]  /*a33d0*/  LOP3.LUT R24, R24, 0xffff, RZ, 0xc0, !PT ;  /* 0x0000ffff18187812 */ /* 0x000fe400078ec0ff */
[----:B------:R-:W-:-:S02]  /*a33e0*/  LOP3.LUT R81, R17, 0xffff, RZ, 0xc0, !PT ;  /* 0x0000ffff11517812 */ /* 0x000fc400078ec0ff */
[----:B0-----:R-:W-:Y:S01]  /*a33f0*/  PRMT R8, R25, 0x3340, R24 ;  /* 0x0000334019087816 */ /* 0x001fe20000000018 */
[----:B------:R-:W3:Y:S01]  /*a3400*/  LDL.LU R17, [R1+0x5554] ;  /* 0x0055540001117983 */ /* 0x000ee20000300800 */
[----:B------:R-:W-:-:S03]  /*a3410*/  SHF.R.U32.HI R24, RZ, 0x8, R81 ;  /* 0x00000008ff187819 */ /* 0x000fc60000011651 */
[----:B------:R-:W3:Y:S01]  /*a3420*/  LDL.LU R42, [R1+0xd20] ;  /* 0x000d2000012a7983 */ /* 0x000ee20000300800 */
[----:B------:R-:W-:-:S04]  /*a3430*/  LOP3.LUT R24, R24, 0xffff, RZ, 0xc0, !PT ;  /* 0x0000ffff18187812 */ /* 0x000fc800078ec0ff */
[----:B------:R-:W-:Y:S01]  /*a3440*/  PRMT R146, R24, 0x3340, R146 ;  /* 0x0000334018927816 */ /* 0x000fe20000000092 */
[----:B------:R0:W-:Y:S01]  /*a3450*/  STL [R1+0x22c], R8 ;  /* 0x00022c0801007387 */ /* 0x0001e20000100800 */
[----:B----4-:R-:W-:Y:S02]  /*a3460*/  LOP3.LUT R30, R44, 0xffff, RZ, 0xc0, !PT ;  /* 0x0000ffff2c1e7812 */ /* 0x010fe400078ec0ff */
[----:B------:R-:W-:Y:S02]  /*a3470*/  LOP3.LUT R28, R43, 0xffff, RZ, 0xc0, !PT ;  /* 0x0000ffff2b1c7812 */ /* 0x000fe400078ec0ff */
[----:B------:R-:W-:Y:S02]  /*a3480*/  LOP3.LUT R29, R139, 0xffff, RZ, 0xc0, !PT ;  /* 0x0000ffff8b1d7812 */ /* 0x000fe400078ec0ff */
[----:B------:R-:W-:Y:S02]  /*a3490*/  PRMT R24, R28, 0x3340, R0 ;  /* 0x000033401c187816 */ /* 0x000fe40000000000 */
[----:B------:R-:W-:-:S02]  /*a34a0*/  PRMT R25, R30, 0x3340, R29 ;  /* 0x000033401e197816 */ /* 0x000fc4000000001d */
[----:B------:R-:W-:Y:S02]  /*a34b0*/  SHF.R.U32.HI R30, RZ, 0x8, R30 ;  /* 0x00000008ff1e7819 */ /* 0x000fe4000001161e */
[----:B0-----:R-:W-:Y:S02]  /*a34c0*/  PRMT R8, R25, 0x5410, R24 ;  /* 0x0000541019087816 */ /* 0x001fe40000000018 */
[----:B------:R-:W-:Y:S02]  /*a34d0*/  SHF.R.U32.HI R25, RZ, 0x8, R29 ;  /* 0x00000008ff197819 */ /* 0x000fe4000001161d */
[----:B------:R-:W-:Y:S02]  /*a34e0*/  SHF.R.U32.HI R24, RZ, 0x8, R28 ;  /* 0x00000008ff187819 */ /* 0x000fe4000001161c */
[----:B------:R-:W-:Y:S02]  /*a34f0*/  LOP3.LUT R28, R30, 0xffff, RZ, 0xc0, !PT ;  /* 0x0000ffff1e1c7812 */ /* 0x000fe400078ec0ff */
[----:B------:R-:W-:Y:S01]  /*a3500*/  LOP3.LUT R25, R25, 0xffff, RZ, 0xc0, !PT ;  /* 0x0000ffff19197812 */ /* 0x000fe200078ec0ff */
[----:B------:R0:W-:Y:S01]  /*a3510*/  STL [R1+0x470c], R8 ;  /* 0x00470c0801007387 */ /* 0x0001e20000100800 */
[----:B------:R-:W-:-:S02]  /*a3520*/  SHF.R.U32.HI R148, RZ, 0x8, R37 ;  /* 0x00000008ff947819 */ /* 0x000fc40000011625 */
[----:B------:R-:W-:Y:S02]  /*a3530*/  LOP3.LUT R37, R15, 0xffff, RZ, 0xc0, !PT ;  /* 0x0000ffff0f257812 */ /* 0x000fe400078ec0ff */
[----:B0-----:R-:W-:-:S05]  /*a3540*/  PRMT R8, R28, 0x3340, R25 ;  /* 0x000033401c087816 */ /* 0x001fca0000000019 */
[----:B------:R0:W-:Y:S04]  /*a3550*/  STL [R1+0x228], R8 ;  /* 0x0002280801007387 */ /* 0x0001e80000100800 */
[----:B------:R-:W4:Y:S04]  /*a3560*/  LDL.LU R15, [R1+0x5550] ;  /* 0x00555000010f7983 */ /* 0x000f280000300800 */
[----:B------:R-:W4:Y:S01]  /*a3570*/  LDL.LU R139, [R1+0x4cb4] ;  /* 0x004cb400018b7983 */ /* 0x000f220000300800 */
[----:B------:R-:W-:-:S03]  /*a3580*/  LOP3.LUT R34, R138, 0xffff, RZ, 0xc0, !PT ;  /* 0x0000ffff8a227812 */ /* 0x000fc600078ec0ff */
[----:B------:R-:W4:Y:S01]  /*a3590*/  LDL.LU R138, [R1+0x49a8] ;  /* 0x0049a800018a7983 */ /* 0x000f220000300800 */
[----:B------:R-:W-:Y:S02]  /*a35a0*/  LOP3.LUT R24, R24, 0xffff, RZ, 0xc0, !PT ;  /* 0x0000ffff18187812 */ /* 0x000fe400078ec0ff */
[----:B------:R-:W-:Y:S02]  /*a35b0*/  LOP3.LUT R40, R137, 0xffff, RZ, 0xc0, !PT ;  /* 0x0000ffff89287812 */ /* 0x000fe400078ec0ff */
[----:B------:R-:W-:Y:S02]  /*a35c0*/  LOP3.LUT R29, R136, 0xffff, RZ, 0xc0, !PT ;  /* 0x0000ffff881d7812 */ /* 0x000fe400078ec0ff */
[----:B------:R-:W-:Y:S02]  /*a35d0*/  PRMT R145, R24, 0x3340, R145 ;  /* 0x0000334018917816 */ /* 0x000fe40000000091 */
[----:B------:R-:W-:Y:S02]  /*a35e0*/  PRMT R24, R40, 0x3340, R0 ;  /* 0x0000334028187816 */ /* 0x000fe40000000000 */
[----:B------:R-:W-:-:S04]  /*a35f0*/  PRMT R25, R34, 0x3340, R29 ;  /* 0x0000334022197816 */ /* 0x000fc8000000001d */
[----:B0-----:R-:W-:Y:S02]  /*a3600*/  PRMT R8, R25, 0x5410, R24 ;  /* 0x0000541019087816 */ /* 0x001fe40000000018 */
[----:B------:R-:W-:-:S03]  /*a3610*/  PRMT R24, R37, 0x3340, R0 ;  /* 0x0000334025187816 */ /* 0x000fc60000000000 */
[----:B------:R0:W-:Y:S01]  /*a3620*/  STL [R1+0x4708], R8 ;  /* 0x0047080801007387 */ /* 0x0001e20000100800 */
[----:B--2---:R-:W-:Y:S02]  /*a3630*/  LOP3.LUT R30, R144, 0xffff, RZ, 0xc0, !PT ;  /* 0x0000ffff901e7812 */ /* 0x004fe400078ec0ff */
[----:B---3--:R-:W-:-:S04]  /*a3640*/  LOP3.LUT R28, R18, 0xffff, RZ, 0xc0, !PT ;  /* 0x0000ffff121c7812 */ /* 0x008fc800078ec0ff */
[----:B------:R-:W-:-:S04]  /*a3650*/  PRMT R25, R30, 0x3340, R28 ;  /* 0x000033401e197816 */ /* 0x000fc8000000001c */
[----:B------:R-:W-:-:S05]  /*a3660*/  PRMT R10, R25, 0x5410, R24 ;  /* 0x00005410190a7816 */ /* 0x000fca0000000018 */
[----:B------:R-:W-:Y:S04]  /*a3670*/  STL [R1+0x4704], R10 ;  /* 0x0047040a01007387 */ /* 0x000fe80000100800 */
[----:B------:R-:W2:Y:S04]  /*a3680*/  LDL.LU R137, [R1+0x4fac] ;  /* 0x004fac0001897983 */ /* 0x000ea80000300800 */
[----:B------:R-:W3:Y:S04]  /*a3690*/  LDL.LU R136, [R1+0x4700] ;  /* 0x0047000001887983 */ /* 0x000ee80000300800 */
[----:B------:R-:W3:Y:S01]  /*a36a0*/  LDL.LU R18, [R1+0x4b54] ;  /* 0x004b540001127983 */ /* 0x000ee20000300800 */
[----:B------:R-:W-:-:S02]  /*a36b0*/  SHF.R.S32.HI R24, RZ, 0x1f, R42 ;  /* 0x0000001fff187819 */ /* 0x000fc4000001142a */
[----:B0-----:R-:W-:Y:S02]  /*a36c0*/  IADD3 R8, P2, R42, R2, RZ ;  /* 0x000000022a087210 */ /* 0x001fe40007f5e0ff */
[----:B------:R-:W-:Y:S02]  /*a36d0*/  SHF.R.U32.HI R34, RZ, 0x8, R34 ;  /* 0x00000008ff227819 */ /* 0x000fe40000011622 */
[----:B------:R-:W-:Y:S01]  /*a36e0*/  SHF.R.U32.HI R25, RZ, 0x8, R29 ;  /* 0x00000008ff197819 */ /* 0x000fe2000001161d */
[----:B------:R-:W-:Y:S01]  /*a36f0*/  IMAD.X R9, R24, 0x1, R13, P2 ;  /* 0x0000000118097824 */ /* 0x000fe200010e060d */
[----:B------:R-:W-:Y:S02]  /*a3700*/  SHF.R.U32.HI R30, RZ, 0x8, R30 ;  /* 0x00000008ff1e7819 */ /* 0x000fe4000001161e */
[----:B------:R-:W-:Y:S02]  /*a3710*/  SHF.R.U32.HI R29, RZ, 0x8, R28 ;  /* 0x00000008ff1d7819 */ /* 0x000fe4000001161c */
[----:B------:R0:W-:Y:S01]  /*a3720*/  STL.64 [R1+0x680], R8 ;  /* 0x0006800801007387 */ /* 0x0001e20000100a00 */
[----:B------:R-:W-:-:S02]  /*a3730*/  LOP3.LUT R28, R34, 0xffff, RZ, 0xc0, !PT ;  /* 0x0000ffff221c7812 */ /* 0x000fc400078ec0ff */
[----:B------:R-:W-:Y:S02]  /*a3740*/  LOP3.LUT R25, R25, 0xffff, RZ, 0xc0, !PT ;  /* 0x0000ffff19197812 */ /* 0x000fe400078ec0ff */
[----:B------:R-:W-:Y:S02]  /*a3750*/  LOP3.LUT R30, R30, 0xffff, RZ, 0xc0, !PT ;  /* 0x0000ffff1e1e7812 */ /* 0x000fe400078ec0ff */
[----:B------:R-:W-:Y:S02]  /*a3760*/  LOP3.LUT R29, R29, 0xffff, RZ, 0xc0, !PT ;  /* 0x0000ffff1d1d7812 */ /* 0x000fe400078ec0ff */
[----:B------:R-:W-:Y:S02]  /*a3770*/  PRMT R11, R28, 0x3340, R25 ;  /* 0x000033401c0b7816 */ /* 0x000fe40000000019 */
[----:B0-----:R-:W-:Y:S02]  /*a3780*/  IADD3 R8, P2, R42, R0, RZ ;  /* 0x000000002a087210 */ /* 0x001fe40007f5e0ff */
[----:B------:R-:W-:-:S02]  /*a3790*/  PRMT R10, R30, 0x3340, R29 ;  /* 0x000033401e0a7816 */ /* 0x000fc4000000001d */
[----:B------:R-:W-:Y:S01]  /*a37a0*/  SHF.R.U32.HI R25, RZ, 0x8, R40 ;  /* 0x00000008ff197819 */ /* 0x000fe20000011628 */
[----:B------:R-:W-:Y:S01]  /*a37b0*/  IMAD.X R9, R24, 0x1, R7, P2 ;  /* 0x0000000118097824 */ /* 0x000fe200010e0607 */
[----:B------:R-:W-:Y:S01]  /*a37c0*/  STL [R1+0x220], R11 ;  /* 0x0002200b01007387 */ /* 0x000fe20000100800 */
[----:B------:R-:W-:Y:S02]  /*a37d0*/  LOP3.LUT R161, R16, 0xffff, RZ, 0xc0, !PT ;  /* 0x0000ffff10a17812 */ /* 0x000fe400078ec0ff */
[----:B------:R-:W-:Y:S01]  /*a37e0*/  LOP3.LUT R25, R25, 0xffff, RZ, 0xc0, !PT ;  /* 0x0000ffff19197812 */ /* 0x000fe200078ec0ff */
[----:B------:R-:W-:Y:S04]  /*a37f0*/  STL [R1+0x21c], R10 ;  /* 0x00021c0a01007387 */ /* 0x000fe80000100800 */
[----:B------:R0:W-:Y:S01]  /*a3800*/  STL.64 [R1+0x678], R8 ;  /* 0x0006780801007387 */ /* 0x0001e20000100a00 */
[----:B------:R-:W-:-:S03]  /*a3810*/  PRMT R143, R25, 0x3340, R143 ;  /* 0x00003340198f7816 */ /* 0x000fc6000000008f */
[----:B------:R-:W3:Y:S01]  /*a3820*/  LDL.LU R16, [R1+0x554c] ;  /* 0x00554c0001107983 */ /* 0x000ee20000300800 */
[----:B------:R-:W-:Y:S02]  /*a3830*/  PRMT R25, R161, 0x3340, R0 ;  /* 0x00003340a1197816 */ /* 0x000fe40000000000 */
[----:B0-----:R-:W-:Y:S02]  /*a3840*/  IADD3 R8, P2, R42, R6, RZ ;  /* 0x000000062a087210 */ /* 0x001fe40007f5e0ff */
[----:B----4-:R-:W-:Y:S02]  /*a3850*/  LOP3.LUT R30, R139, 0xffff, RZ, 0xc0, !PT ;  /* 0x0000ffff8b1e7812 */ /* 0x010fe400078ec0ff */
[----:B------:R-:W4:Y:S01]  /*a3860*/  LDL.LU R139, [R1+0x4f38] ;  /* 0x004f3800018b7983 */ /* 0x000f220000300800 */
[----:B------:R-:W-:Y:S01]  /*a3870*/  IMAD.X R9, R24, 0x1, R5, P2 ;  /* 0x0000000118097824 */ /* 0x000fe200010e0605 */
[----:B------:R-:W-:Y:S02]  /*a3880*/  LOP3.LUT R29, R138, 0xffff, RZ, 0xc0, !PT ;  /* 0x0000ffff8a1d7812 */ /* 0x000fe400078ec0ff */
[----:B------:R-:W4:Y:S02]  /*a3890*/  LDL.LU R138, [R1+0x49c8] ;  /* 0x0049c800018a7983 */ /* 0x000f240000300800 */
[----:B------:R-:W-:-:S02]  /*a38a0*/  PRMT R28, R30, 0x3340, R29 ;  /* 0x000033401e1c7816 */ /* 0x000fc4000000001d */
[----:B------:R-:W4:Y:S02]  /*a38b0*/  LDL.LU R44, [R1+0xd24] ;  /* 0x000d2400012c7983 */ /* 0x000f240000300800 */
        /* <DEDUP_REMOVED lines=9> */
[----:B------:R0:W-:Y:S03]  /*a3950*/  STL.64 [R1+0x668], R8 ;  /* 0x0006680801007387 */ /* 0x0001e60000100a00 */
[----:B0-----:R-:W-:-:S05]  /*a3960*/  PRMT R8, R25, 0x3340, R24 ;  /* 0x0000334019087816 */ /* 0x001fca0000000018 */
[----:B------:R0:W-:Y:S01]  /*a3970*/  STL [R1+0x304], R8 ;  /* 0x0003040801007387 */ /* 0x0001e20000100800 */
[----:B--2---:R-:W-:-:S03]  /*a3980*/  LOP3.LUT R30, R137, 0xffff, RZ, 0xc0, !PT ;  /* 0x0000ffff891e7812 */ /* 0x004fc600078ec0ff */
[----:B------:R-:W2:Y:S01]  /*a3990*/  LDL.LU R137, [R1+0x4fbc] ;  /* 0x004fbc0001897983 */ /* 0x000ea20000300800 */
[----:B---3--:R-:W-:-:S03]  /*a39a0*/  LOP3.LUT R28, R136, 0xffff, RZ, 0xc0, !PT ;  /* 0x0000ffff881c7812 */ /* 0x008fc600078ec0ff */
[----:B------:R-:W3:Y:S01]  /*a39b0*/  LDL.LU R136, [R1+0x46e0] ;  /* 0x0046e00001887983 */ /* 0x000ee20000300800 */
[----:B------:R-:W-:-:S03]  /*a39c0*/  LOP3.LUT R29, R18, 0xffff, RZ, 0xc0, !PT ;  /* 0x0000ffff121d7812 */ /* 0x000fc600078ec0ff */
[----:B------:R-:W3:Y:S01]  /*a39d0*/  LDL.LU R18, [R1+0x4b6c] ;  /* 0x004b6c0001127983 */ /* 0x000ee20000300800 */
[----:B------:R-:W-:Y:S02]  /*a39e0*/  PRMT R24, R28, 0x3340, R0 ;  /* 0x000033401c187816 */ /* 0x000fe40000000000 */
[--C-:B------:R-:W-:Y:S02]  /*a39f0*/  PRMT R25, R30, 0x3340, R29.reuse ;  /* 0x000033401e197816 */ /* 0x100fe4000000001d */
[----:B------:R-:W-:Y:S02]  /*a3a00*/  SHF.R.U32.HI R28, RZ, 0x8, R28 ;  /* 0x00000008ff1c7819 */ /* 0x000fe4000001161c */
[----:B0-----:R-:W-:Y:S02]  /*a3a10*/  PRMT R8, R25, 0x5410, R24 ;  /* 0x0000541019087816 */ /* 0x001fe40000000018 */
[----:B------:R-:W-:Y:S02]  /*a3a20*/  SHF.R.U32.HI R25, RZ, 0x8, R30 ;  /* 0x00000008ff197819 */ /* 0x000fe4000001161e */
[----:B------:R-:W-:-:S02]  /*a3a30*/  SHF.R.U32.HI R24, RZ, 0x8, R29 ;  /* 0x00000008ff187819 */ /* 0x000fc4000001161d */
[----:B------:R-:W-:Y:S02]  /*a3a40*/  LOP3.LUT R28, R28, 0xffff, RZ, 0xc0, !PT ;  /* 0x0000ffff1c1c7812 */ /* 0x000fe400078ec0ff */
[----:B------:R-:W-:Y:S02]  /*a3a50*/  LOP3.LUT R25, R25, 0xffff, RZ, 0xc0, !PT ;  /* 0x0000ffff19197812 */ /* 0x000fe400078ec0ff */
[----:B------:R-:W-:Y:S02]  /*a3a60*/  LOP3.LUT R24, R24, 0xffff, RZ, 0xc0, !PT ;  /* 0x0000ffff18187812 */ /* 0x000fe400078ec0ff */
[----:B------:R-:W-:Y:S02]  /*a3a70*/  PRMT R141, R28, 0x3340, R141 ;  /* 0x000033401c8d7816 */ /* 0x000fe4000000008d */
[----:B------:R-:W-:Y:S01]  /*a3a80*/  LOP3.LUT R28, R15, 0xffff, RZ, 0xc0, !PT ;  /* 0x0000ffff0f1c7812 */ /* 0x000fe200078ec0ff */
[----:B------:R0:W-:Y:S02]  /*a3a90*/  STL [R1+0x46f8], R8 ;  /* 0x0046f80801007387 */ /* 0x0001e40000100800 */
[----:B0-----:R-:W-:-:S02]  /*a3aa0*/  PRMT R8, R25, 0x3340, R24 ;  /* 0x0000334019087816 */ /* 0x001fc40000000018 */
[----:B------:R-:W-:-:S03]  /*a3ab0*/  PRMT R24, R28, 0x3340, R0 ;  /* 0x000033401c187816 */ /* 0x000fc60000000000 */
[----:B------:R0:W-:Y:S04]  /*a3ac0*/  STL [R1+0x218], R8 ;  /* 0x0002180801007387 */ /* 0x0001e80000100800 */
[----:B------:R-:W3:Y:S01]  /*a3ad0*/  LDL.LU R15, [R1+0x5548] ;  /* 0x00554800010f7983 */ /* 0x000ee20000300800 */
[----:B----4-:R-:W-:Y:S02]  /*a3ae0*/  LOP3.LUT R30, R139, 0xffff, RZ, 0xc0, !PT ;  /* 0x0000ffff8b1e7812 */ /* 0x010fe400078ec0ff */
[----:B------:R-:W-:-:S04]  /*a3af0*/  LOP3.LUT R29, R138, 0xffff, RZ, 0xc0, !PT ;  /* 0x0000ffff8a1d7812 */ /* 0x000fc800078ec0ff */
[----:B------:R-:W-:-:S04]  /*a3b00*/  PRMT R25, R30, 0x3340, R29 ;  /* 0x000033401e197816 */ /* 0x000fc8000000001d */
[----:B------:R-:W-:-:S05]  /*a3b10*/  PRMT R10, R25, 0x5410, R24 ;  /* 0x00005410190a7816 */ /* 0x000fca0000000018 */
[----:B------:R-:W-:Y:S04]  /*a3b20*/  STL [R1+0x46f4], R10 ;  /* 0x0046f40a01007387 */ /* 0x000fe80000100800 */
[----:B------:R-:W4:Y:S04]  /*a3b30*/  LDL.LU R45, [R1+0x4f40] ;  /* 0x004f4000012d7983 */ /* 0x000f280000300800 */
[----:B------:R-:W4:Y:S01]  /*a3b40*/  LDL.LU R42, [R1+0x49e4] ;  /* 0x0049e400012a7983 */ /* 0x000f220000300800 */
[----:B------:R-:W-:Y:S02]  /*a3b50*/  SHF.R.S32.HI R24, RZ, 0x1f, R44 ;  /* 0x0000001fff187819 */ /* 0x000fe4000001142c */
[----:B0-----:R-:W-:-:S02]  /*a3b60*/  IADD3 R8, P2, R44, R2, RZ ;  /* 0x000000022c087210 */ /* 0x001fc40007f5e0ff */
[----:B------:R-:W-:Y:S02]  /*a3b70*/  SHF.R.U32.HI R25, RZ, 0x8, R29 ;  /* 0x00000008ff197819 */ /* 0x000fe4000001161d */
[----:B------:R-:W-:Y:S02]  /*a3b80*/  SHF.R.U32.HI R29, RZ, 0x8, R28 ;  /* 0x00000008ff1d7819 */ /* 0x000fe4000001161c */
[----:B------:R-:W-:Y:S01]  /*a3b90*/  SHF.R.U32.HI R30, RZ, 0x8, R30 ;  /* 0x00000008ff1e7819 */ /* 0x000fe2000001161e */
[----:B------:R-:W-:Y:S01]  /*a3ba0*/  IMAD.X R9, R24, 0x1, R13, P2 ;  /* 0x0000000118097824 */ /* 0x000fe200010e060d */
[----:B------:R-:W-:Y:S02]  /*a3bb0*/  LOP3.LUT R29, R29, 0xffff, RZ, 0xc0, !PT ;  /* 0x0000ffff1d1d7812 */ /* 0x000fe400078ec0ff */
[----:B------:R-:W-:Y:S02]  /*a3bc0*/  LOP3.LUT R28, R30, 0xffff, RZ, 0xc0, !PT ;  /* 0x0000ffff1e1c7812 */ /* 0x000fe400078ec0ff */
[----:B------:R-:W-:Y:S01]  /*a3bd0*/  LOP3.LUT R25, R25, 0xffff, RZ, 0xc0, !PT ;  /* 0x0000ffff19197812 */ /* 0x000fe200078ec0ff */
[----:B------:R0:W-:Y:S01]  /*a3be0*/  STL.64 [R1+0x660], R8 ;  /* 0x0006600801007387 */ /* 0x0001e20000100a00 */
[----:B------:R-:W-:-:S02]  /*a3bf0*/  PRMT R127, R29, 0x3340, R127 ;  /* 0x000033401d7f7816 */ /* 0x000fc4000000007f */
[----:B0-----:R-:W-:-:S05]  /*a3c00*/  PRMT R8, R28, 0x3340, R25 ;  /* 0x000033401c087816 */ /* 0x001fca0000000019 */
[----:B------:R0:W-:Y:S02]  /*a3c10*/  STL [R1+0x210], R8 ;  /* 0x0002100801007387 */ /* 0x0001e40000100800 */
[----:B0-----:R-:W-:-:S05]  /*a3c20*/  IADD3 R8, P2, R44, R0, RZ ;  /* 0x000000002c087210 */ /* 0x001fca0007f5e0ff */
[----:B------:R-:W-:Y:S01]  /*a3c30*/  IMAD.X R9, R24, 0x1, R7, P2 ;  /* 0x0000000118097824 */ /* 0x000fe200010e0607 */
[----:B--2---:R-:W-:Y:S02]  /*a3c40*/  LOP3.LUT R34, R137, 0xffff, RZ, 0xc0, !PT ;  /* 0x0000ffff89227812 */ /* 0x004fe400078ec0ff */
[----:B---3--:R-:W-:Y:S02]  /*a3c50*/  LOP3.LUT R29, R136, 0xffff, RZ, 0xc0, !PT ;  /* 0x0000ffff881d7812 */ /* 0x008fe400078ec0ff */
[----:B------:R-:W-:Y:S02]  /*a3c60*/  LOP3.LUT R30, R18, 0xffff, RZ, 0xc0, !PT ;  /* 0x0000ffff121e7812 */ /* 0x000fe400078ec0ff */
[----:B------:R-:W-:Y:S02]  /*a3c70*/  PRMT R25, R29, 0x3340, R0 ;  /* 0x000033401d197816 */ /* 0x000fe40000000000 */
[----:B------:R-:W-:-:S04]  /*a3c80*/  PRMT R28, R34, 0x3340, R30 ;  /* 0x00003340221c7816 */ /* 0x000fc8000000001e */
[----:B------:R-:W-:-:S05]  /*a3c90*/  PRMT R10, R28, 0x5410, R25 ;  /* 0x000054101c0a7816 */ /* 0x000fca0000000019 */
[----:B------:R-:W-:Y:S04]  /*a3ca0*/  STL [R1+0x46f0], R10 ;  /* 0x0046f00a01007387 */ /* 0x000fe80000100800 */
[----:B------:R-:W2:Y:S04]  /*a3cb0*/  LDL.LU R43, [R1+0x4fd0] ;  /* 0x004fd000012b7983 */ /* 0x000ea80000300800 */
[----:B------:R-:W3:Y:S04]  /*a3cc0*/  LDL.LU R139, [R1+0x4820] ;  /* 0x00482000018b7983 */ /* 0x000ee80000300800 */
[----:B------:R-:W3:Y:S04]  /*a3cd0*/  LDL.LU R138, [R1+0x4b88] ;  /* 0x004b8800018a7983 */ /* 0x000ee80000300800 */
[----:B------:R0:W-:Y:S04]  /*a3ce0*/  STL.64 [R1+0x658], R8 ;  /* 0x0006580801007387 */ /* 0x0001e80000100a00 */
[----:B------:R-:W2:Y:S04]  /*a3cf0*/  LDL.LU R137, [R1+0x4fd4] ;  /* 0x004fd40001897983 */ /* 0x000ea80000300800 */
[----:B------:R-:W3:Y:S04]  /*a3d00*/  LDL.LU R136, [R1+0x481c] ;  /* 0x00481c0001887983 */ /* 0x000ee80000300800 */
[----:B------:R-:W3:Y:S01]  /*a3d10*/  LDL.LU R18, [R1+0x4b90] ;  /* 0x004b900001127983 */ /* 0x000ee20000300800 */
[----:B------:R-:W-:-:S02]  /*a3d20*/  SHF.R.U32.HI R28, RZ, 0x8, R34 ;  /* 0x00000008ff1c7819 */ /* 0x000fc40000011622 */
[----:B------:R-:W-:Y:S02]  /*a3d30*/  SHF.R.U32.HI R25, RZ, 0x8, R30 ;  /* 0x00000008ff197819 */ /* 0x000fe4000001161e */
[----:B------:R-:W-:Y:S02]  /*a3d40*/  SHF.R.U32.HI R29, RZ, 0x8, R29 ;  /* 0x00000008ff1d7819 */ /* 0x000fe4000001161d */
[----:B------:R-:W-:Y:S02]  /*a3d50*/  LOP3.LUT R28, R28, 0xffff, RZ, 0xc0, !PT ;  /* 0x0000ffff1c1c7812 */ /* 0x000fe400078ec0ff */
[----:B------:R-:W-:Y:S02]  /*a3d60*/  LOP3.LUT R25, R25, 0xffff, RZ, 0xc0, !PT ;  /* 0x0000ffff19197812 */ /* 0x000fe400078ec0ff */
[----:B------:R-:W-:Y:S02]  /*a3d70*/  LOP3.LUT R29, R29, 0xffff, RZ, 0xc0, !PT ;  /* 0x0000ffff1d1d7812 */ /* 0x000fe400078ec0ff */
[----:B------:R-:W-:-:S02]  /*a3d80*/  SHF.R.U32.HI R214, RZ, 0x8, R174 ;  /* 0x00000008ffd67819 */ /* 0x000fc400000116ae */
[----:B0-----:R-:W-:Y:S02]  /*a3d90*/  PRMT R8, R28, 0x3340, R25 ;  /* 0x000033401c087816 */ /* 0x001fe40000000019 */
[----:B------:R-:W-:Y:S02]  /*a3da0*/  PRMT R109, R29, 0x3340, R109 ;  /* 0x000033401d6d7816 */ /* 0x000fe4000000006d */
[----:B------:R-:W-:Y:S01]  /*a3db0*/  LOP3.LUT R174, R17, 0xffff, RZ, 0xc0, !PT ;  /* 0x0000ffff11ae7812 */ /* 0x000fe200078ec0ff */
[----:B------:R0:W-:Y:S03]  /*a3dc0*/  STL [R1+0x20c], R8 ;  /* 0x00020c0801007387 */ /* 0x0001e60000100800 */
[----:B------:R-:W-:Y:S01]  /*a3dd0*/  PRMT R25, R174, 0x3340, R0 ;  /* 0x00003340ae197816 */ /* 0x000fe20000000000 */
[----:B------:R-:W3:Y:S01]  /*a3de0*/  LDL.LU R17, [R1+0x5544] ;  /* 0x0055440001117983 */ /* 0x000ee20000300800 */
[----:B0-----:R-:W-:-:S05]  /*a3df0*/  IADD3 R8, P2, R44, R6, RZ ;  /* 0x000000062c087210 */ /* 0x001fca0007f5e0ff */
[----:B------:R-:W-:Y:S01]  /*a3e00*/  IMAD.X R9, R24, 0x1, R5, P2 ;  /* 0x0000000118097824 */ /* 0x000fe200010e0605 */
[----:B----4-:R-:W-:Y:S02]  /*a3e10*/  LOP3.LUT R30, R45, 0xffff, RZ, 0xc0, !PT ;  /* 0x0000ffff2d1e7812 */ /* 0x010fe400078ec0ff */
[----:B------:R-:W-:-:S04]  /*a3e20*/  LOP3.LUT R29, R42, 0xffff, RZ, 0xc0, !PT ;  /* 0x0000ffff2a1d7812 */ /* 0x000fc800078ec0ff */
[----:B------:R-:W-:-:S04]  /*a3e30*/  PRMT R28, R30, 0x3340, R29 ;  /* 0x000033401e1c7816 */ /* 0x000fc8000000001d */
[----:B------:R-:W-:-:S05]  /*a3e40*/  PRMT R10, R28, 0x5410, R25 ;  /* 0x000054101c0a7816 */ /* 0x000fca0000000019 */
[----:B------:R-:W-:Y:S04]  /*a3e50*/  STL [R1+0x46ec], R10 ;  /* 0x0046ec0a01007387 */ /* 0x000fe80000100800 */
[----:B------:R-:W4:Y:S04]  /*a3e60*/  LDL.LU R42, [R1+0xd28] ;  /* 0x000d2800012a7983 */ /* 0x000f280000300800 */
        /* <DEDUP_REMOVED lines=8> */
[----:B------:R0:W-:Y:S04]  /*a3ef0*/  STL.64 [R1+0x648], R8 ;  /* 0x0006480801007387 */ /* 0x0001e80000100a00 */
[----:B------:R-:W-:Y:S04]  /*a3f00*/  STL [R1+0x5410], R222 ;  /* 0x005410de01007387 */ /* 0x000fe80000100800 */
[----:B------:R-:W4:Y:S01]  /*a3f10*/  LDL.LU R44, [R1+0x4f58] ;  /* 0x004f5800012c7983 */ /* 0x000f220000300800 */
[----:B--2---:R-:W-:-:S03]  /*a3f20*/  LOP3.LUT R30, R137, 0xffff, RZ, 0xc0, !PT ;  /* 0x0000ffff891e7812 */ /* 0x004fc600078ec0ff */
[----:B------:R-:W2:Y:S01]  /*a3f30*/  LDL.LU R137, [R1+0x4a2c] ;  /* 0x004a2c0001897983 */ /* 0x000ea20000300800 */
[----:B------:R-:W-:Y:S02]  /*a3f40*/  LOP3.LUT R34, R43, 0xffff, RZ, 0xc0, !PT ;  /* 0x0000ffff2b227812 */ /* 0x000fe400078ec0ff */
[----:B---3--:R-:W-:Y:S02]  /*a3f50*/  LOP3.LUT R40, R139, 0xffff, RZ, 0xc0, !PT ;  /* 0x0000ffff8b287812 */ /* 0x008fe400078ec0ff */
[----:B------:R-:W-:Y:S02]  /*a3f60*/  LOP3.LUT R29, R138, 0xffff, RZ, 0xc0, !PT ;  /* 0x0000ffff8a1d7812 */ /* 0x000fe400078ec0ff */
[----:B------:R-:W-:Y:S02]  /*a3f70*/  PRMT R24, R40, 0x3340, R0 ;  /* 0x0000334028187816 */ /* 0x000fe40000000000 */
[----:B------:R-:W-:Y:S02]  /*a3f80*/  PRMT R25, R34, 0x3340, R29 ;  /* 0x0000334022197816 */ /* 0x000fe4000000001d */
[----:B------:R-:W-:-:S02]  /*a3f90*/  SHF.R.U32.HI R144, RZ, 0x8, R37 ;  /* 0x00000008ff907819 */ /* 0x000fc40000011625 */
[----:B------:R-:W-:Y:S02]  /*a3fa0*/  LOP3.LUT R37, R136, 0xffff, RZ, 0xc0, !PT ;  /* 0x0000ffff88257812 */ /* 0x000fe400078ec0ff */
[----:B------:R-:W-:Y:S02]  /*a3fb0*/  LOP3.LUT R28, R18, 0xffff, RZ, 0xc0, !PT ;  /* 0x0000ffff121c7812 */ /* 0x000fe400078ec0ff */
[----:B0-----:R-:W-:Y:S02]  /*a3fc0*/  PRMT R8, R25, 0x5410, R24 ;  /* 0x0000541019087816 */ /* 0x001fe40000000018 */
[----:B------:R-:W-:Y:S02]  /*a3fd0*/  PRMT R24, R37, 0x3340, R0 ;  /* 0x0000334025187816 */ /* 0x000fe40000000000 */
[----:B------:R-:W-:Y:S01]  /*a3fe0*/  PRMT R25, R30, 0x3340, R28 ;  /* 0x000033401e197816 */ /* 0x000fe2000000001c */
[----:B------:R0:W-:Y:S01]  /*a3ff0*/  STL [R1+0x46e8], R8 ;  /* 0x0046e80801007387 */ /* 0x0001e20000100800 */
[----:B------:R-:W-:-:S02]  /*a4000*/  SHF.R.U32.HI R34, RZ, 0x8, R34 ;  /* 0x00000008ff227819 */ /* 0x000fc40000011622 */
[----:B0-----:R-:W-:Y:S02]  /*a4010*/  PRMT R8, R25, 0x5410, R24 ;  /* 0x0000541019087816 */ /* 0x001fe40000000018 */
[----:B------:R-:W-:Y:S02]  /*a4020*/  SHF.R.U32.HI R25, RZ, 0x8, R30 ;  /* 0x00000008ff197819 */ /* 0x000fe4000001161e */
[----:B------:R-:W-:Y:S02]  /*a4030*/  SHF.R.U32.HI R24, RZ, 0x8, R28 ;  /* 0x00000008ff187819 */ /* 0x000fe4000001161c */
[----:B------:R-:W-:Y:S02]  /*a4040*/  SHF.R.U32.HI R28, RZ, 0x8, R29 ;  /* 0x00000008ff1c7819 */ /* 0x000fe4000001161d */
[----:B------:R-:W-:Y:S02]  /*a4050*/  LOP3.LUT R25, R25, 0xffff, RZ, 0xc0, !PT ;  /* 0x0000ffff19197812 */ /* 0x000fe400078ec0ff */
[----:B------:R-:W-:Y:S01]  /*a4060*/  LOP3.LUT R24, R24, 0xffff, RZ, 0xc0, !PT ;  /* 0x0000ffff18187812 */ /* 0x000fe200078ec0ff */
[----:B------:R0:W-:Y:S01]  /*a4070*/  STL [R1+0x46e4], R8 ;  /* 0x0046e40801007387 */ /* 0x0001e20000100800 */
[----:B------:R-:W-:-:S02]  /*a4080*/  LOP3.LUT R29, R34, 0xffff, RZ, 0xc0, !PT ;  /* 0x0000ffff221d7812 */ /* 0x000fc400078ec0ff */
[----:B------:R-:W-:Y:S01]  /*a4090*/  LOP3.LUT R28, R28, 0xffff, RZ, 0xc0, !PT ;  /* 0x0000ffff1c1c7812 */ /* 0x000fe200078ec0ff */
[----:B------:R-:W3:Y:S01]  /*a40a0*/  LDL.LU R136, [R1+0x4fec] ;  /* 0x004fec0001887983 */ /* 0x000ee20000300800 */
[----:B------:R-:W-:Y:S02]  /*a40b0*/  PRMT R9, R25, 0x3340, R24 ;  /* 0x0000334019097816 */ /* 0x000fe40000000018 */
[----:B0-----:R-:W-:-:S03]  /*a40c0*/  PRMT R8, R29, 0x3340, R28 ;  /* 0x000033401d087816 */ /* 0x001fc6000000001c */
[----:B------:R-:W-:Y:S04]  /*a40d0*/  STL [R1+0x208], R9 ;  /* 0x0002080901007387 */ /* 0x000fe80000100800 */
[----:B------:R-:W3:Y:S04]  /*a40e0*/  LDL.LU R43, [R1+0x4844] ;  /* 0x00484400012b7983 */ /* 0x000ee80000300800 */
[----:B------:R0:W-:Y:S04]  /*a40f0*/  STL [R1+0x204], R8 ;  /* 0x0002040801007387 */ /* 0x0001e80000100800 */
[----:B------:R-:W3:Y:S04]  /*a4100*/  LDL.LU R139, [R1+0x4bc4] ;  /* 0x004bc400018b7983 */ /* 0x000ee80000300800 */
[----:B------:R-:W3:Y:S04]  /*a4110*/  LDL.LU R138, [R1+0x4f68] ;  /* 0x004f6800018a7983 */ /* 0x000ee80000300800 */
[----:B------:R-:W3:Y:S01]  /*a4120*/  LDL.LU R18, [R1+0x4a44] ;  /* 0x004a440001127983 */ /* 0x000ee20000300800 */
[----:B------:R-:W-:-:S02]  /*a4130*/  SHF.R.U32.HI R25, RZ, 0x8, R40 ;  /* 0x00000008ff197819 */ /* 0x000fc40000011628 */
[----:B------:R-:W-:Y:S02]  /*a4140*/  SHF.R.U32.HI R28, RZ, 0x8, R37 ;  /* 0x00000008ff1c7819 */ /* 0x000fe40000011625 */
[----:B----4-:R-:W-:Y:S02]  /*a4150*/  SHF.R.S32.HI R24, RZ, 0x1f, R42 ;  /* 0x0000001fff187819 */ /* 0x010fe4000001142a */
[----:B0-----:R-:W-:Y:S02]  /*a4160*/  IADD3 R8, P2, R42, R2, RZ ;  /* 0x000000022a087210 */ /* 0x001fe40007f5e0ff */
[----:B------:R-:W-:Y:S02]  /*a4170*/  LOP3.LUT R25, R25, 0xffff, RZ, 0xc0, !PT ;  /* 0x0000ffff19197812 */ /* 0x000fe400078ec0ff */
[----:B------:R-:W-:Y:S01]  /*a4180*/  LOP3.LUT R28, R28, 0xffff, RZ, 0xc0, !PT ;  /* 0x0000ffff1c1c7812 */ /* 0x000fe200078ec0ff */
[----:B------:R-:W-:Y:S01]  /*a4190*/  IMAD.X R9, R24, 0x1, R13, P2 ;  /* 0x0000000118097824 */ /* 0x000fe200010e060d */
[----:B------:R-:W-:-:S02]  /*a41a0*/  LOP3.LUT R29, R16, 0xffff, RZ, 0xc0, !PT ;  /* 0x0000ffff101d7812 */ /* 0x000fc400078ec0ff */
[----:B------:R-:W-:Y:S02]  /*a41b0*/  PRMT R108, R25, 0x3340, R108 ;  /* 0x00003340196c7816 */ /* 0x000fe4000000006c */
[----:B------:R0:W-:Y:S01]  /*a41c0*/  STL.64 [R1+0x640], R8 ;  /* 0x0006400801007387 */ /* 0x0001e20000100a00 */
[----:B------:R-:W-:Y:S02]  /*a41d0*/  PRMT R107, R28, 0x3340, R107 ;  /* 0x000033401c6b7816 */ /* 0x000fe4000000006b */
[----:B------:R-:W-:Y:S01]  /*a41e0*/  PRMT R25, R29, 0x3340, R0 ;  /* 0x000033401d197816 */ /* 0x000fe20000000000 */
[----:B------:R-:W4:Y:S01]  /*a41f0*/  LDL.LU R16, [R1+0x5540] ;  /* 0x0055400001107983 */ /* 0x000f220000300800 */
[----:B0-----:R-:W-:-:S05]  /*a4200*/  IADD3 R8, P2, R42, R0, RZ ;  /* 0x000000002a087210 */ /* 0x001fca0007f5e0ff */
[----:B------:R-:W-:Y:S01]  /*a4210*/  IMAD.X R9, R24, 0x1, R7, P2 ;  /* 0x0000000118097824 */ /* 0x000fe200010e0607 */
[----:B------:R-:W-:Y:S02]  /*a4220*/  LOP3.LUT R34, R44, 0xffff, RZ, 0xc0, !PT ;  /* 0x0000ffff2c227812 */ /* 0x000fe400078ec0ff */
[----:B--2---:R-:W-:-:S04]  /*a4230*/  LOP3.LUT R30, R137, 0xffff, RZ, 0xc0, !PT ;  /* 0x0000ffff891e7812 */ /* 0x004fc800078ec0ff */
[----:B------:R-:W-:-:S04]  /*a4240*/  PRMT R28, R34, 0x3340, R30 ;  /* 0x00003340221c7816 */ /* 0x000fc8000000001e */
[----:B------:R-:W-:-:S05]  /*a4250*/  PRMT R10, R28, 0x5410, R25 ;  /* 0x000054101c0a7816 */ /* 0x000fca0000000019 */
[----:B------:R-:W-:Y:S04]  /*a4260*/  STL [R1+0x46e0], R10 ;  /* 0x0046e00a01007387 */ /* 0x000fe80000100800 */
[----:B------:R0:W-:Y:S04]  /*a4270*/  STL.64 [R1+0x638], R8 ;  /* 0x0006380801007387 */ /* 0x0001e80000100a00 */
[----:B------:R-:W2:Y:S01]  /*a4280*/  LDL.LU R137, [R1+0x4f74] ;  /* 0x004f740001897983 */ /* 0x000ea20000300800 */
[----:B------:R-:W-:Y:S02]  /*a4290*/  SHF.R.U32.HI R28, RZ, 0x8, R34 ;  /* 0x00000008ff1c7819 */ /* 0x000fe40000011622 */
[----:B------:R-:W-:-:S02]  /*a42a0*/  SHF.R.U32.HI R25, RZ, 0x8, R30 ;  /* 0x00000008ff197819 */ /* 0x000fc4000001161e */
[----:B------:R-:W-:Y:S02]  /*a42b0*/  LOP3.LUT R28, R28, 0xffff, RZ, 0xc0, !PT ;  /* 0x0000ffff1c1c7812 */ /* 0x000fe400078ec0ff */
[----:B------:R-:W-:-:S04]  /*a42c0*/  LOP3.LUT R25, R25, 0xffff, RZ, 0xc0, !PT ;  /* 0x0000ffff19197812 */ /* 0x000fc800078ec0ff */
[----:B0-----:R-:W-:Y:S02]  /*a42d0*/  PRMT R8, R28, 0x3340, R25 ;  /* 0x000033401c087816 */ /* 0x001fe40000000019 */
[----:B------:R-:W-:-:S03]  /*a42e0*/  SHF.R.U32.HI R29, RZ, 0x8, R29 ;  /* 0x00000008ff1d7819 */ /* 0x000fc6000001161d */
[----:B------:R0:W-:Y:S01]  /*a42f0*/  STL [R1+0x200], R8 ;  /* 0x0002000801007387 */ /* 0x0001e20000100800 */
[----:B------:R-:W-:Y:S02]  /*a4300*/  LOP3.LUT R29, R29, 0xffff, RZ, 0xc0, !PT ;  /* 0x0000ffff1d1d7812 */ /* 0x000fe400078ec0ff */
[----:B---3--:R-:W-:Y:S02]  /*a4310*/  LOP3.LUT R30, R136, 0xffff, RZ, 0xc0, !PT ;  /* 0x0000ffff881e7812 */ /* 0x008fe400078ec0ff */
[----:B------:R-:W3:Y:S01]  /*a4320*/  LDL.LU R136, [R1+0x4a6c] ;  /* 0x004a6c0001887983 */ /* 0x000ee20000300800 */
[----:B------:R-:W-:Y:S02]  /*a4330*/  PRMT R106, R29, 0x3340, R106 ;  /* 0x000033401d6a7816 */ /* 0x000fe4000000006a */
[----:B------:R-:W-:-:S04]  /*a4340*/  LOP3.LUT R34, R43, 0xffff, RZ, 0xc0, !PT ;  /* 0x0000ffff2b227812 */ /* 0x000fc800078ec0ff */
[----:B------:R-:W-:Y:S02]  /*a4350*/  PRMT R25, R34, 0x3340, R0 ;  /* 0x0000334022197816 */ /* 0x000fe40000000000 */
[----:B------:R-:W-:-:S04]  /*a4360*/  LOP3.LUT R29, R139, 0xffff, RZ, 0xc0, !PT ;  /* 0x0000ffff8b1d7812 */ /* 0x000fc800078ec0ff */
[----:B------:R-:W-:-:S04]  /*a4370*/  PRMT R28, R30, 0x3340, R29 ;  /* 0x000033401e1c7816 */ /* 0x000fc8000000001d */
[----:B0-----:R-:W-:Y:S02]  /*a4380*/  PRMT R8, R28, 0x5410, R25 ;  /* 0x000054101c087816 */ /* 0x001fe40000000019 */
[----:B------:R-:W-:-:S03]  /*a4390*/  LOP3.LUT R80, R138, 0xffff, RZ, 0xc0, !PT ;  /* 0x0000ffff8a507812 */ /* 0x000fc600078ec0ff */
[----:B------:R0:W-:Y:S01]  /*a43a0*/  STL [R1+0x46dc], R8 ;  /* 0x0046dc0801007387 */ /* 0x0001e20000100800 */
[----:B------:R-:W-:-:S03]  /*a43b0*/  LOP3.LUT R79, R18, 0xffff, RZ, 0xc0, !PT ;  /* 0x0000ffff124f7812 */ /* 0x000fc600078ec0ff */
[----:B------:R-:W4:Y:S04]  /*a43c0*/  LDL.LU R139, [R1+0x4ff8] ;  /* 0x004ff800018b7983 */ /* 0x000f280000300800 */
[----:B------:R-:W4:Y:S04]  /*a43d0*/  LDL.LU R138, [R1+0x4858] ;  /* 0x00485800018a7983 */ /* 0x000f280000300800 */
[----:B------:R-:W4:Y:S01]  /*a43e0*/  LDL.LU R18, [R1+0x4be4] ;  /* 0x004be40001127983 */ /* 0x000f220000300800 */
[----:B------:R-:W-:Y:S02]  /*a43f0*/  SHF.R.U32.HI R28, RZ, 0x8, R80 ;  /* 0x00000008ff1c7819 */ /* 0x000fe40000011650 */
[----:B------:R-:W-:Y:S01]  /*a4400*/  SHF.R.U32.HI R25, RZ, 0x8, R79 ;  /* 0x00000008ff197819 */ /* 0x000fe2000001164f */
[----:B------:R-:W4:Y:S01]  /*a4410*/  LDL.LU R43, [R1+0xd2c] ;  /* 0x000d2c00012b7983 */ /* 0x000f220000300800 */
[----:B------:R-:W-:-:S02]  /*a4420*/  SHF.R.U32.HI R30, RZ, 0x8, R30 ;  /* 0x00000008ff1e7819 */ /* 0x000fc4000001161e */
[----:B------:R-:W-:Y:S02]  /*a4430*/  SHF.R.U32.HI R29, RZ, 0x8, R29 ;  /* 0x00000008ff1d7819 */ /* 0x000fe4000001161d */
[----:B------:R-:W-:Y:S02]  /*a4440*/  LOP3.LUT R28, R28, 0xffff, RZ, 0xc0, !PT ;  /* 0x0000ffff1c1c7812 */ /* 0x000fe400078ec0ff */
[----:B------:R-:W-:Y:S02]  /*a4450*/  LOP3.LUT R25, R25, 0xffff, RZ, 0xc0, !PT ;  /* 0x0000ffff19197812 */ /* 0x000fe400078ec0ff */
[----:B------:R-:W-:Y:S02]  /*a4460*/  LOP3.LUT R30, R30, 0xffff, RZ, 0xc0, !PT ;  /* 0x0000ffff1e1e7812 */ /* 0x000fe400078ec0ff */
[----:B------:R-:W-:Y:S02]  /*a4470*/  LOP3.LUT R29, R29, 0xffff, RZ, 0xc0, !PT ;  /* 0x0000ffff1d1d7812 */ /* 0x000fe400078ec0ff */
[----:B0-----:R-:W-:-:S02]  /*a4480*/  IADD3 R8, P2, R42, R6, RZ ;  /* 0x000000062a087210 */ /* 0x001fc40007f5e0ff */
[----:B------:R-:W-:Y:S02]  /*a4490*/  PRMT R11, R28, 0x3340, R25 ;  /* 0x000033401c0b7816 */ /* 0x000fe40000000019 */
[----:B------:R-:W-:Y:S01]  /*a44a0*/  PRMT R10, R30, 0x3340, R29 ;  /* 0x000033401e0a7816 */ /* 0x000fe2000000001d */
[----:B------:R-:W-:Y:S02]  /*a44b0*/  IMAD.X R9, R24, 0x1, R5, P2 ;  /* 0x0000000118097824 */ /* 0x000fe400010e0605 */
[----:B------:R-:W-:Y:S04]  /*a44c0*/  STL [R1+0x29c], R11 ;  /* 0x00029c0b01007387 */ /* 0x000fe80000100800 */
[----:B------:R-:W-:Y:S04]  /*a44d0*/  STL [R1+0x1fc], R10 ;  /* 0x0001fc0a01007387 */ /* 0x000fe80000100800 */
[----:B------:R0:W-:Y:S01]  /*a44e0*/  STL.64 [R1+0x630], R8 ;  /* 0x0006300801007387 */ /* 0x0001e20000100a00 */
[----:B------:R-:W-:-:S02]  /*a44f0*/  LOP3.LUT R28, R17, 0xffff, RZ, 0xc0, !PT ;  /* 0x0000ffff111c7812 */ /* 0x000fc400078ec0ff */
[----:B0-----:R-:W-:-:S05]  /*a4500*/  IADD3 R8, P2, R42, R4, RZ ;  /* 0x000000042a087210 */ /* 0x001fca0007f5e0ff */
[----:B------:R-:W-:-:S05]  /*a4510*/  IMAD.X R9, R24, 0x1, R3, P2 ;  /* 0x0000000118097824 */ /* 0x000fca00010e0603 */
[----:B------:R0:W-:Y:S04]  /*a4520*/  STL.64 [R1+0x628], R8 ;  /* 0x0006280801007387 */ /* 0x0001e80000100a00 */
[----:B------:R-:W4:Y:S01]  /*a4530*/  LDL.LU R17, [R1+0x553c] ;  /* 0x00553c0001117983 */ /* 0x000f220000300800 */
[----:B--2---:R-:W-:-:S03]  /*a4540*/  LOP3.LUT R30, R137, 0xffff, RZ, 0xc0, !PT ;  /* 0x0000ffff891e7812 */ /* 0x004fc600078ec0ff */
[----:B------:R-:W2:Y:S01]  /*a4550*/  LDL.LU R137, [R1+0x4f80] ;  /* 0x004f800001897983 */ /* 0x000ea20000300800 */
[----:B------:R-:W-:-:S04]  /*a4560*/  SHF.R.U32.HI R24, RZ, 0x8, R34 ;  /* 0x00000008ff187819 */ /* 0x000fc80000011622 */
[----:B------:R-:W-:-:S04]  /*a4570*/  LOP3.LUT R24, R24, 0xffff, RZ, 0xc0, !PT ;  /* 0x0000ffff18187812 */ /* 0x000fc800078ec0ff */
[----:B------:R-:W-:Y:S02]  /*a4580*/  PRMT R105, R24, 0x3340, R105 ;  /* 0x0000334018697816 */ /* 0x000fe40000000069 */
[----:B------:R-:W-:Y:S02]  /*a4590*/  PRMT R24, R28, 0x3340, R0 ;  /* 0x000033401c187816 */ /* 0x000fe40000000000 */
[----:B---3--:R-:W-:Y:S02]  /*a45a0*/  LOP3.LUT R29, R136, 0xffff, RZ, 0xc0, !PT ;  /* 0x0000ffff881d7812 */ /* 0x008fe400078ec0ff */
[----:B------:R-:W3:Y:S02]  /*a45b0*/  LDL.LU R136, [R1+0x4a9c] ;  /* 0x004a9c0001887983 */ /* 0x000ee40000300800 */
[----:B------:R-:W-:-:S04]  /*a45c0*/  PRMT R25, R30, 0x3340, R29 ;  /* 0x000033401e197816 */ /* 0x000fc8000000001d */
[----:B0-----:R-:W-:Y:S02]  /*a45d0*/  PRMT R8, R25, 0x5410, R24 ;  /* 0x0000541019087816 */ /* 0x001fe40000000018 */
[----:B------:R-:W-:Y:S02]  /*a45e0*/  SHF.R.U32.HI R25, RZ, 0x8, R30 ;  /* 0x00000008ff197819 */ /* 0x000fe4000001161e */
[----:B------:R-:W-:Y:S02]  /*a45f0*/  SHF.R.U32.HI R24, RZ, 0x8, R29 ;  /* 0x00000008ff187819 */ /* 0x000fe4000001161d */
[----:B------:R-:W-:Y:S02]  /*a4600*/  LOP3.LUT R25, R25, 0xffff, RZ, 0xc0, !PT ;  /* 0x0000ffff19197812 */ /* 0x000fe400078ec0ff */
[----:B------:R-:W-:Y:S02]  /*a4610*/  LOP3.LUT R24, R24, 0xffff, RZ, 0xc0, !PT ;  /* 0x0000ffff18187812 */ /* 0x000fe400078ec0ff */
[----:B------:R-:W-:Y:S01]  /*a4620*/  SHF.R.U32.HI R28, RZ, 0x8, R28 ;  /* 0x00000008ff1c7819 */ /* 0x000fe2000001161c */
[----:B------:R0:W-:Y:S03]  /*a4630*/  STL [R1+0x46d8], R8 ;  /* 0x0046d80801007387 */ /* 0x0001e60000100800 */
[----:B------:R-:W-:-:S02]  /*a4640*/  LOP3.LUT R28, R28, 0xffff, RZ, 0xc0, !PT ;  /* 0x0000ffff1c1c7812 */ /* 0x000fc400078ec0ff */
[----:B0-----:R-:W-:Y:S02]  /*a4650*/  PRMT R8, R25, 0x3340, R24 ;  /* 0x0000334019087816 */ /* 0x001fe40000000018 */
[----:B------:R-:W-:Y:S02]  /*a4660*/  PRMT R104, R28, 0x3340, R104 ;  /* 0x000033401c687816 */ /* 0x000fe40000000068 */
[----:B----4-:R-:W-:Y:S01]  /*a4670*/  LOP3.LUT R30, R139, 0xffff, RZ, 0xc0, !PT ;  /* 0x0000ffff8b1e7812 */ /* 0x010fe200078ec0ff */
[----:B------:R0:W-:Y:S01]  /*a4680*/  STL [R1+0x1f8], R8 ;  /* 0x0001f80801007387 */ /* 0x0001e20000100800 */
[----:B------:R-:W-:-:S03]  /*a4690*/  LOP3.LUT R28, R138, 0xffff, RZ, 0xc0, !PT ;  /* 0x0000ffff8a1c7812 */ /* 0x000fc600078ec0ff */
[----:B------:R-:W4:Y:S01]  /*a46a0*/  LDL.LU R139, [R1+0x5008] ;  /* 0x00500800018b7983 */ /* 0x000f220000300800 */
[----:B------:R-:W-:-:S03]  /*a46b0*/  LOP3.LUT R29, R18, 0xffff, RZ, 0xc0, !PT ;  /* 0x0000ffff121d7812 */ /* 0x000fc600078ec0ff */
[----:B------:R-:W4:Y:S04]  /*a46c0*/  LDL.LU R138, [R1+0x48b0] ;  /* 0x0048b000018a7983 */ /* 0x000f280000300800 */
[----:B------:R-:W4:Y:S01]  /*a46d0*/  LDL.LU R18, [R1+0x4c1c] ;  /* 0x004c1c0001127983 */ /* 0x000f220000300800 */
[----:B------:R-:W-:Y:S02]  /*a46e0*/  PRMT R24, R28, 0x3340, R0 ;  /* 0x000033401c187816 */ /* 0x000fe40000000000 */
[----:B------:R-:W-:Y:S02]  /*a46f0*/  PRMT R25, R30, 0x3340, R29 ;  /* 0x000033401e197816 */ /* 0x000fe4000000001d */
[----:B0-----:R-:W-:Y:S02]  /*a4700*/  IADD3 R8, P2, R43, R2, RZ ;  /* 0x000000022b087210 */ /* 0x001fe40007f5e0ff */
[----:B------:R-:W-:-:S02]  /*a4710*/  PRMT R10, R25, 0x5410, R24 ;  /* 0x00005410190a7816 */ /* 0x000fc40000000018 */
[----:B------:R-:W-:Y:S02]  /*a4720*/  SHF.R.S32.HI R24, RZ, 0x1f, R43 ;  /* 0x0000001fff187819 */ /* 0x000fe4000001142b */
[----:B------:R-:W-:Y:S02]  /*a4730*/  SHF.R.U32.HI R30, RZ, 0x8, R30 ;  /* 0x00000008ff1e7819 */ /* 0x000fe4000001161e */
[----:B------:R-:W-:Y:S01]  /*a4740*/  SHF.R.U32.HI R25, RZ, 0x8, R29 ;  /* 0x00000008ff197819 */ /* 0x000fe2000001161d */
[----:B------:R-:W-:Y:S01]  /*a4750*/  IMAD.X R9, R24, 0x1, R13, P2 ;  /* 0x0000000118097824 */ /* 0x000fe200010e060d */
[----:B------:R-:W-:Y:S02]  /*a4760*/  SHF.R.U32.HI R29, RZ, 0x8, R28 ;  /* 0x00000008ff1d7819 */ /* 0x000fe4000001161c */
[----:B------:R-:W-:Y:S02]  /*a4770*/  LOP3.LUT R28, R30, 0xffff, RZ, 0xc0, !PT ;  /* 0x0000ffff1e1c7812 */ /* 0x000fe400078ec0ff */
[----:B------:R-:W-:Y:S01]  /*a4780*/  LOP3.LUT R25, R25, 0xffff, RZ, 0xc0, !PT ;  /* 0x0000ffff19197812 */ /* 0x000fe200078ec0ff */
[----:B------:R-:W-:Y:S04]  /*a4790*/  STL [R1+0x46d4], R10 ;  /* 0x0046d40a01007387 */ /* 0x000fe80000100800 */
[----:B------:R0:W-:Y:S02]  /*a47a0*/  STL.64 [R1+0x620], R8 ;  /* 0x0006200801007387 */ /* 0x0001e40000100a00 */
[----:B0-----:R-:W-:-:S05]  /*a47b0*/  PRMT R8, R28, 0x3340, R25 ;  /* 0x000033401c087816 */ /* 0x001fca0000000019 */
[----:B------:R0:W-:Y:S01]  /*a47c0*/  STL [R1+0x1f4], R8 ;  /* 0x0001f40801007387 */ /* 0x0001e20000100800 */
[----:B--2---:R-:W-:-:S03]  /*a47d0*/  LOP3.LUT R28, R137, 0xffff, RZ, 0xc0, !PT ;  /* 0x0000ffff891c7812 */ /* 0x004fc600078ec0ff */
[----:B------:R-:W2:Y:S01]  /*a47e0*/  LDL.LU R137, [R1+0x4f94] ;  /* 0x004f940001897983 */ /* 0x000ea20000300800 */
[----:B------:R-:W-:Y:S02]  /*a47f0*/  LOP3.LUT R29, R29, 0xffff, RZ, 0xc0, !PT ;  /* 0x0000ffff1d1d7812 */ /* 0x000fe400078ec0ff */
[----:B------:R-:W-:Y:S02]  /*a4800*/  LOP3.LUT R78, R15, 0xffff, RZ, 0xc0, !PT ;  /* 0x0000ffff0f4e7812 */ /* 0x000fe400078ec0ff */
[----:B------:R-:W2:Y:S01]  /*a4810*/  LDL.LU R15, [R1+0x5538] ;  /* 0x00553800010f7983 */ /* 0x000ea20000300800 */
[----:B------:R-:W-:Y:S02]  /*a4820*/  PRMT R103, R29, 0x3340, R103 ;  /* 0x000033401d677816 */ /* 0x000fe40000000067 */
[----:B------:R-:W-:Y:S02]  /*a4830*/  SHF.R.U32.HI R29, RZ, 0x8, R28 ;  /* 0x00000008ff1d7819 */ /* 0x000fe4000001161c */
[----:B------:R-:W-:-:S02]  /*a4840*/  SHF.R.U32.HI R30, RZ, 0x8, R78 ;  /* 0x00000008ff1e7819 */ /* 0x000fc4000001164e */
[----:B---3--:R-:W-:Y:S02]  /*a4850*/  LOP3.LUT R25, R136, 0xffff, RZ, 0xc0, !PT ;  /* 0x0000ffff88197812 */ /* 0x008fe400078ec0ff */
[----:B------:R-:W3:Y:S02]  /*a4860*/  LDL.LU R136, [R1+0x4ad4] ;  /* 0x004ad40001887983 */ /* 0x000ee40000300800 */
[--C-:B------:R-:W-:Y:S02]  /*a4870*/  PRMT R88, R28, 0x3340, R25.reuse ;  /* 0x000033401c587816 */ /* 0x100fe40000000019 */
[----:B------:R-:W-:Y:S02]  /*a4880*/  SHF.R.U32.HI R25, RZ, 0x8, R25 ;  /* 0x00000008ff197819 */ /* 0x000fe40000011619 */
[----:B------:R-:W-:Y:S02]  /*a4890*/  LOP3.LUT R28, R29, 0xffff, RZ, 0xc0, !PT ;  /* 0x0000ffff1d1c7812 */ /* 0x000fe400078ec0ff */
[----:B------:R-:W-:-:S02]  /*a48a0*/  LOP3.LUT R29, R30, 0xffff, RZ, 0xc0, !PT ;  /* 0x0000ffff1e1d7812 */ /* 0x000fc400078ec0ff */
[----:B------:R-:W-:Y:S02]  /*a48b0*/  LOP3.LUT R25, R25, 0xffff, RZ, 0xc0, !PT ;  /* 0x0000ffff19197812 */ /* 0x000fe400078ec0ff */
[----:B------:R-:W-:Y:S02]  /*a48c0*/  PRMT R102, R29, 0x3340, R102 ;  /* 0x000033401d667816 */ /* 0x000fe40000000066 */
[----:B0-----:R-:W-:-:S05]  /*a48d0*/  PRMT R8, R28, 0x3340, R25 ;  /* 0x000033401c087816 */ /* 0x001fca0000000019 */
[----:B------:R0:W-:Y:S01]  /*a48e0*/  STL [R1+0x1f0], R8 ;  /* 0x0001f00801007387 */ /* 0x0001e20000100800 */
[----:B----4-:R-:W-:-:S03]  /*a48f0*/  LOP3.LUT R34, R139, 0xffff, RZ, 0xc0, !PT ;  /* 0x0000ffff8b227812 */ /* 0x010fc600078ec0ff */
[----:B------:R-:W4:Y:S01]  /*a4900*/  LDL.LU R139, [R1+0x5010] ;  /* 0x00501000018b7983 */ /* 0x000f220000300800 */
[----:B------:R-:W-:-:S03]  /*a4910*/  LOP3.LUT R29, R138, 0xffff, RZ, 0xc0, !PT ;  /* 0x0000ffff8a1d7812 */ /* 0x000fc600078ec0ff */
[----:B------:R-:W4:Y:S01]  /*a4920*/  LDL.LU R138, [R1+0x4880] ;  /* 0x00488000018a7983 */ /* 0x000f220000300800 */
[----:B------:R-:W-:Y:S02]  /*a4930*/  LOP3.LUT R30, R18, 0xffff, RZ, 0xc0, !PT ;  /* 0x0000ffff121e7812 */ /* 0x000fe400078ec0ff */
[----:B------:R-:W-:Y:S02]  /*a4940*/  PRMT R25, R29, 0x3340, R0 ;  /* 0x000033401d197816 */ /* 0x000fe40000000000 */
[----:B------:R-:W-:-:S04]  /*a4950*/  PRMT R28, R34, 0x3340, R30 ;  /* 0x00003340221c7816 */ /* 0x000fc8000000001e */
[----:B0-----:R-:W-:-:S05]  /*a4960*/  PRMT R8, R28, 0x5410, R25 ;  /* 0x000054101c087816 */ /* 0x001fca0000000019 */
[----:B------:R0:W-:Y:S04]  /*a4970*/  STL [R1+0x46d0], R8 ;  /* 0x0046d00801007387 */ /* 0x0001e80000100800 */
[----:B------:R-:W4:Y:S01]  /*a4980*/  LDL.LU R18, [R1+0x4c58] ;  /* 0x004c580001127983 */ /* 0x000f220000300800 */
[----:B------:R-:W-:Y:S02]  /*a4990*/  SHF.R.U32.HI R28, RZ, 0x8, R34 ;  /* 0x00000008ff1c7819 */ /* 0x000fe40000011622 */
[----:B------:R-:W-:Y:S02]  /*a49a0*/  SHF.R.U32.HI R25, RZ, 0x8, R30 ;  /* 0x00000008ff197819 */ /* 0x000fe4000001161e */
[----:B0-----:R-:W-:Y:S02]  /*a49b0*/  IADD3 R8, P2, R43, R0, RZ ;  /* 0x000000002b087210 */ /* 0x001fe40007f5e0ff */
[----:B------:R-:W-:-:S03]  /*a49c0*/  LOP3.LUT R28, R28, 0xffff, RZ, 0xc0, !PT ;  /* 0x0000ffff1c1c7812 */ /* 0x000fc600078ec0ff */
[----:B------:R-:W-:Y:S01]  /*a49d0*/  IMAD.X R9, R24, 0x1, R7, P2 ;  /* 0x0000000118097824 */ /* 0x000fe200010e0607 */
[----:B------:R-:W-:-:S04]  /*a49e0*/  LOP3.LUT R25, R25, 0xffff, RZ, 0xc0, !PT ;  /* 0x0000ffff19197812 */ /* 0x000fc800078ec0ff */
[----:B------:R0:W-:Y:S01]  /*a49f0*/  STL.64 [R1+0x618], R8 ;  /* 0x0006180801007387 */ /* 0x0001e20000100a00 */
[----:B------:R-:W-:Y:S02]  /*a4a00*/  LOP3.LUT R34, R17, 0xffff, RZ, 0xc0, !PT ;  /* 0x0000ffff11227812 */ /* 0x000fe400078ec0ff */
[----:B0-----:R-:W-:-:S05]  /*a4a10*/  PRMT R8, R28, 0x3340, R25 ;  /* 0x000033401c087816 */ /* 0x001fca0000000019 */
[----:B------:R0:W-:Y:S04]  /*a4a20*/  STL [R1+0x1e8], R8 ;  /* 0x0001e80801007387 */ /* 0x0001e80000100800 */
[----:B------:R-:W4:Y:S01]  /*a4a30*/  LDL.LU R17, [R1+0x5534] ;  /* 0x0055340001117983 */ /* 0x000f220000300800 */
[----:B--2---:R-:W-:-:S03]  /*a4a40*/  LOP3.LUT R30, R137, 0xffff, RZ, 0xc0, !PT ;  /* 0x0000ffff891e7812 */ /* 0x004fc600078ec0ff */
[----:B------:R-:W2:Y:S01]  /*a4a50*/  LDL.LU R137, [R1+0x4fa8] ;  /* 0x004fa80001897983 */ /* 0x000ea20000300800 */
[----:B------:R-:W-:-:S04]  /*a4a60*/  SHF.R.U32.HI R29, RZ, 0x8, R29 ;  /* 0x00000008ff1d7819 */ /* 0x000fc8000001161d */
[----:B------:R-:W-:-:S04]  /*a4a70*/  LOP3.LUT R29, R29, 0xffff, RZ, 0xc0, !PT ;  /* 0x0000ffff1d1d7812 */ /* 0x000fc800078ec0ff */
[----:B------:R-:W-:Y:S02]  /*a4a80*/  PRMT R101, R29, 0x3340, R101 ;  /* 0x000033401d657816 */ /* 0x000fe40000000065 */
[----:B------:R-:W-:Y:S02]  /*a4a90*/  PRMT R25, R34, 0x3340, R0 ;  /* 0x0000334022197816 */ /* 0x000fe40000000000 */
[----:B0-----:R-:W-:Y:S02]  /*a4aa0*/  IADD3 R8, P2, R43, R6, RZ ;  /* 0x000000062b087210 */ /* 0x001fe40007f5e0ff */
[----:B---3--:R-:W-:-:S03]  /*a4ab0*/  LOP3.LUT R29, R136, 0xffff, RZ, 0xc0, !PT ;  /* 0x0000ffff881d7812 */ /* 0x008fc600078ec0ff */
[----:B------:R-:W-:Y:S01]  /*a4ac0*/  IMAD.X R9, R24, 0x1, R5, P2 ;  /* 0x0000000118097824 */ /* 0x000fe200010e0605 */
[----:B------:R-:W3:Y:S01]  /*a4ad0*/  LDL.LU R136, [R1+0x4af4] ;  /* 0x004af40001887983 */ /* 0x000ee20000300800 */
[----:B------:R-:W-:-:S03]  /*a4ae0*/  PRMT R28, R30, 0x3340, R29 ;  /* 0x000033401e1c7816 */ /* 0x000fc6000000001d */
[----:B------:R-:W3:Y:S01]  /*a4af0*/  LDL.LU R42, [R1+0xd30] ;  /* 0x000d3000012a7983 */ /* 0x000ee20000300800 */
        /* <DEDUP_REMOVED lines=10> */
[----:B----4-:R-:W-:Y:S02]  /*a4ba0*/  LOP3.LUT R29, R139, 0xffff, RZ, 0xc0, !PT ;  /* 0x0000ffff8b1d7812 */ /* 0x010fe400078ec0ff */
[----:B------:R-:W-:Y:S02]  /*a4bb0*/  LOP3.LUT R30, R138, 0xffff, RZ, 0xc0, !PT ;  /* 0x0000ffff8a1e7812 */ /* 0x000fe400078ec0ff */
[----:B0-----:R-:W-:-:S02]  /*a4bc0*/  PRMT R8, R25, 0x3340, R24 ;  /* 0x0000334019087816 */ /* 0x001fc40000000018 */
[----:B------:R-:W-:Y:S02]  /*a4bd0*/  PRMT R24, R30, 0x3340, R0 ;  /* 0x000033401e187816 */ /* 0x000fe40000000000 */
[----:B------:R-:W-:Y:S01]  /*a4be0*/  LOP3.LUT R28, R18, 0xffff, RZ, 0xc0, !PT ;  /* 0x0000ffff121c7812 */ /* 0x000fe200078ec0ff */
[----:B------:R0:W-:Y:S03]  /*a4bf0*/  STL [R1+0x1e4], R8 ;  /* 0x0001e40801007387 */ /* 0x0001e60000100800 */
[----:B------:R-:W-:Y:S01]  /*a4c00*/  PRMT R25, R29, 0x3340, R28 ;  /* 0x000033401d197816 */ /* 0x000fe2000000001c */
[----:B------:R-:W4:Y:S04]  /*a4c10*/  LDL.LU R43, [R1+0x501c] ;  /* 0x00501c00012b7983 */ /* 0x000f280000300800 */
[----:B------:R-:W4:Y:S01]  /*a4c20*/  LDL.LU R138, [R1+0x48d4] ;  /* 0x0048d400018a7983 */ /* 0x000f220000300800 */
[----:B0-----:R-:W-:-:S05]  /*a4c30*/  PRMT R8, R25, 0x5410, R24 ;  /* 0x0000541019087816 */ /* 0x001fca0000000018 */
[----:B------:R0:W-:Y:S04]  /*a4c40*/  STL [R1+0x46c8], R8 ;  /* 0x0046c80801007387 */ /* 0x0001e80000100800 */
[----:B------:R-:W4:Y:S01]  /*a4c50*/  LDL.LU R18, [R1+0x4c90] ;  /* 0x004c900001127983 */ /* 0x000f220000300800 */
[----:B------:R-:W-:Y:S02]  /*a4c60*/  SHF.R.U32.HI R29, RZ, 0x8, R29 ;  /* 0x00000008ff1d7819 */ /* 0x000fe4000001161d */
[----:B------:R-:W-:Y:S02]  /*a4c70*/  SHF.R.U32.HI R25, RZ, 0x8, R28 ;  /* 0x00000008ff197819 */ /* 0x000fe4000001161c */
[----:B------:R-:W-:Y:S02]  /*a4c80*/  LOP3.LUT R28, R29, 0xffff, RZ, 0xc0, !PT ;  /* 0x0000ffff1d1c7812 */ /* 0x000fe400078ec0ff */
[----:B------:R-:W-:-:S04]  /*a4c90*/  LOP3.LUT R25, R25, 0xffff, RZ, 0xc0, !PT ;  /* 0x0000ffff19197812 */ /* 0x000fc800078ec0ff */
[----:B0-----:R-:W-:Y:S02]  /*a4ca0*/  PRMT R8, R28, 0x3340, R25 ;  /* 0x000033401c087816 */ /* 0x001fe40000000019 */
[----:B------:R-:W-:-:S03]  /*a4cb0*/  LOP3.LUT R126, R16, 0xffff, RZ, 0xc0, !PT ;  /* 0x0000ffff107e7812 */ /* 0x000fc600078ec0ff */
[----:B------:R0:W-:Y:S04]  /*a4cc0*/  STL [R1+0x1e0], R8 ;  /* 0x0001e00801007387 */ /* 0x0001e80000100800 */
[----:B------:R-:W4:Y:S04]  /*a4cd0*/  LDL.LU R16, [R1+0x5530] ;  /* 0x0055300001107983 */ /* 0x000f280000300800 */
[----:B------:R-:W4:Y:S01]  /*a4ce0*/  LDL.LU R139, [R1+0x5024] ;  /* 0x00502400018b7983 */ /* 0x000f220000300800 */
[----:B--2---:R-:W-:-:S03]  /*a4cf0*/  LOP3.LUT R29, R137, 0xffff, RZ, 0xc0, !PT ;  /* 0x0000ffff891d7812 */ /* 0x004fc600078ec0ff */
[----:B------:R-:W2:Y:S01]  /*a4d00*/  LDL.LU R137, [R1+0x48e0] ;  /* 0x0048e00001897983 */ /* 0x000ea20000300800 */
[----:B------:R-:W-:-:S04]  /*a4d10*/  SHF.R.U32.HI R24, RZ, 0x8, R34 ;  /* 0x00000008ff187819 */ /* 0x000fc80000011622 */
[----:B------:R-:W-:-:S04]  /*a4d20*/  LOP3.LUT R24, R24, 0xffff, RZ, 0xc0, !PT ;  /* 0x0000ffff18187812 */ /* 0x000fc800078ec0ff */
[----:B------:R-:W-:Y:S02]  /*a4d30*/  PRMT R100, R24, 0x3340, R100 ;  /* 0x0000334018647816 */ /* 0x000fe40000000064 */
[----:B------:R-:W-:Y:S02]  /*a4d40*/  PRMT R24, R126, 0x3340, R0 ;  /* 0x000033407e187816 */ /* 0x000fe40000000000 */
[----:B---3--:R-:W-:-:S04]  /*a4d50*/  LOP3.LUT R28, R136, 0xffff, RZ, 0xc0, !PT ;  /* 0x0000ffff881c7812 */ /* 0x008fc800078ec0ff */
        /* <DEDUP_REMOVED lines=9> */
[----:B------:R-:W-:Y:S02]  /*a4df0*/  SHF.R.U32.HI R25, RZ, 0x8, R30 ;  /* 0x00000008ff197819 */ /* 0x000fe4000001161e */
[----:B------:R-:W-:Y:S02]  /*a4e00*/  LOP3.LUT R29, R29, 0xffff, RZ, 0xc0, !PT ;  /* 0x0000ffff1d1d7812 */ /* 0x000fe400078ec0ff */
[----:B------:R-:W-:Y:S01]  /*a4e10*/  LOP3.LUT R28, R28, 0xffff, RZ, 0xc0, !PT ;  /* 0x0000ffff1c1c7812 */ /* 0x000fe200078ec0ff */
[----:B------:R0:W-:Y:S01]  /*a4e20*/  STL.64 [R1+0x600], R8 ;  /* 0x0006000801007387 */ /* 0x0001e20000100a00 */
[----:B------:R-:W-:-:S04]  /*a4e30*/  LOP3.LUT R25, R25, 0xffff, RZ, 0xc0, !PT ;  /* 0x0000ffff19197812 */ /* 0x000fc800078ec0ff */
[----:B------:R-:W-:Y:S02]  /*a4e40*/  PRMT R99, R25, 0x3340, R99 ;  /* 0x0000334019637816 */ /* 0x000fe40000000063 */
[----:B0-----:R-:W-:-:S05]  /*a4e50*/  PRMT R8, R29, 0x3340, R28 ;  /* 0x000033401d087816 */ /* 0x001fca000000001c */
[----:B------:R0:W-:Y:S01]  /*a4e60*/  STL [R1+0x288], R8 ;  /* 0x0002880801007387 */ /* 0x0001e20000100800 */
[----:B----4-:R-:W-:Y:S02]  /*a4e70*/  LOP3.LUT R34, R43, 0xffff, RZ, 0xc0, !PT ;  /* 0x0000ffff2b227812 */ /* 0x010fe400078ec0ff */
[----:B------:R-:W-:Y:S02]  /*a4e80*/  LOP3.LUT R29, R138, 0xffff, RZ, 0xc0, !PT ;  /* 0x0000ffff8a1d7812 */ /* 0x000fe400078ec0ff */
[----:B0-----:R-:W-:Y:S01]  /*a4e90*/  IADD3 R8, P2, R42, R0, RZ ;  /* 0x000000002a087210 */ /* 0x001fe20007f5e0ff */
[----:B------:R-:W4:Y:S01]  /*a4ea0*/  LDL.LU R138, [R1+0x4fc0] ;  /* 0x004fc000018a7983 */ /* 0x000f220000300800 */
[----:B------:R-:W-:Y:S02]  /*a4eb0*/  PRMT R25, R29, 0x3340, R0 ;  /* 0x000033401d197816 */ /* 0x000fe40000000000 */
[----:B------:R-:W-:Y:S02]  /*a4ec0*/  LOP3.LUT R30, R18, 0xffff, RZ, 0xc0, !PT ;  /* 0x0000ffff121e7812 */ /* 0x000fe400078ec0ff */
[----:B------:R-:W4:Y:S02]  /*a4ed0*/  LDL.LU R18, [R1+0x4b40] ;  /* 0x004b400001127983 */ /* 0x000f240000300800 */
[----:B------:R-:W-:Y:S01]  /*a4ee0*/  PRMT R28, R34, 0x3340, R30 ;  /* 0x00003340221c7816 */ /* 0x000fe2000000001e */
[----:B------:R-:W-:-:S03]  /*a4ef0*/  IMAD.X R9, R24, 0x1, R7, P2 ;  /* 0x0000000118097824 */ /* 0x000fc600010e0607 */
        /* <DEDUP_REMOVED lines=17> */
[----:B0-----:R-:W-:-:S05]  /*a5010*/  IADD3 R8, P2, R42, R6, RZ ;  /* 0x000000062a087210 */ /* 0x001fca0007f5e0ff */
[----:B------:R-:W-:Y:S01]  /*a5020*/  IMAD.X R9, R24, 0x1, R5, P2 ;  /* 0x0000000118097824 */ /* 0x000fe200010e0605 */
[----:B---3--:R-:W-:Y:S02]  /*a5030*/  LOP3.LUT R29, R136, 0xffff, RZ, 0xc0, !PT ;  /* 0x0000ffff881d7812 */ /* 0x008fe400078ec0ff */
[----:B------:R-:W3:Y:S02]  /*a5040*/  LDL.LU R136, [R1+0xd34] ;  /* 0x000d340001887983 */ /* 0x000ee40000300800 */
        /* <DEDUP_REMOVED lines=12> */
[----:B----4-:R-:W-:Y:S02]  /*a5110*/  LOP3.LUT R30, R138, 0xffff, RZ, 0xc0, !PT ;  /* 0x0000ffff8a1e7812 */ /* 0x010fe400078ec0ff */
[----:B0-----:R-:W-:-:S02]  /*a5120*/  PRMT R8, R25, 0x3340, R24 ;  /* 0x0000334019087816 */ /* 0x001fc40000000018 */
[----:B------:R-:W-:Y:S02]  /*a5130*/  PRMT R24, R28, 0x3340, R0 ;  /* 0x000033401c187816 */ /* 0x000fe40000000000 */
[----:B------:R-:W-:Y:S01]  /*a5140*/  LOP3.LUT R29, R18, 0xffff, RZ, 0xc0, !PT ;  /* 0x0000ffff121d7812 */ /* 0x000fe200078ec0ff */
[----:B------:R0:W-:Y:S03]  /*a5150*/  STL [R1+0x1cc], R8 ;  /* 0x0001cc0801007387 */ /* 0x0001e60000100800 */
[----:B------:R-:W-:Y:S01]  /*a5160*/  PRMT R25, R30, 0x3340, R29 ;  /* 0x000033401e197816 */ /* 0x000fe2000000001d */
[----:B------:R-:W4:Y:S04]  /*a5170*/  LDL.LU R17, [R1+0x552c] ;  /* 0x00552c0001117983 */ /* 0x000f280000300800 */
[----:B------:R-:W4:Y:S01]  /*a5180*/  LDL.LU R43, [R1+0x502c] ;  /* 0x00502c00012b7983 */ /* 0x000f220000300800 */
[----:B0-----:R-:W-:-:S02]  /*a5190*/  PRMT R8, R25, 0x5410, R24 ;  /* 0x0000541019087816 */ /* 0x001fc40000000018 */
[----:B------:R-:W-:Y:S01]  /*a51a0*/  SHF.R.U32.HI R25, RZ, 0x8, R30 ;  /* 0x00000008ff197819 */ /* 0x000fe2000001161e */
[----:B------:R-:W4:Y:S01]  /*a51b0*/  LDL.LU R138, [R1+0x4920] ;  /* 0x00492000018a7983 */ /* 0x000f220000300800 */
[----:B------:R-:W-:Y:S02]  /*a51c0*/  SHF.R.U32.HI R24, RZ, 0x8, R29 ;  /* 0x00000008ff187819 */ /* 0x000fe4000001161d */
[----:B------:R-:W-:Y:S01]  /*a51d0*/  LOP3.LUT R25, R25, 0xffff, RZ, 0xc0, !PT ;  /* 0x0000ffff19197812 */ /* 0x000fe200078ec0ff */
[----:B------:R0:W-:Y:S01]  /*a51e0*/  STL [R1+0x46b8], R8 ;  /* 0x0046b80801007387 */ /* 0x0001e20000100800 */
[----:B------:R-:W-:Y:S02]  /*a51f0*/  LOP3.LUT R24, R24, 0xffff, RZ, 0xc0, !PT ;  /* 0x0000ffff18187812 */ /* 0x000fe400078ec0ff */
[----:B------:R-:W-:Y:S01]  /*a5200*/  LOP3.LUT R128, R15, 0xffff, RZ, 0xc0, !PT ;  /* 0x0000ffff0f807812 */ /* 0x000fe200078ec0ff */
[----:B------:R-:W4:Y:S01]  /*a5210*/  LDL.LU R18, [R1+0x4cf8] ;  /* 0x004cf80001127983 */ /* 0x000f220000300800 */
[----:B0-----:R-:W-:-:S02]  /*a5220*/  PRMT R8, R25, 0x3340, R24 ;  /* 0x0000334019087816 */ /* 0x001fc40000000018 */
[----:B------:R-:W-:-:S03]  /*a5230*/  PRMT R24, R128, 0x3340, R0 ;  /* 0x0000334080187816 */ /* 0x000fc60000000000 */
[----:B------:R0:W-:Y:S04]  /*a5240*/  STL [R1+0x1c4], R8 ;  /* 0x0001c40801007387 */ /* 0x0001e80000100800 */
[----:B------:R-:W4:Y:S01]  /*a5250*/  LDL.LU R15, [R1+0x5528] ;  /* 0x00552800010f7983 */ /* 0x000f220000300800 */
[----:B------:R-:W-:-:S03]  /*a5260*/  LOP3.LUT R30, R139, 0xffff, RZ, 0xc0, !PT ;  /* 0x0000ffff8b1e7812 */ /* 0x000fc600078ec0ff */
[----:B------:R-:W4:Y:S04]  /*a5270*/  LDL.LU R42, [R1+0x5030] ;  /* 0x00503000012a7983 */ /* 0x000f280000300800 */
[----:B------:R-:W4:Y:S01]  /*a5280*/  LDL.LU R139, [R1+0x4934] ;  /* 0x00493400018b7983 */ /* 0x000f220000300800 */
[----:B--2---:R-:W-:-:S04]  /*a5290*/  LOP3.LUT R29, R137, 0xffff, RZ, 0xc0, !PT ;  /* 0x0000ffff891d7812 */ /* 0x004fc800078ec0ff */
[----:B------:R-:W-:-:S04]  /*a52a0*/  PRMT R25, R30, 0x3340, R29 ;  /* 0x000033401e197816 */ /* 0x000fc8000000001d */
[----:B0-----:R-:W-:-:S05]  /*a52b0*/  PRMT R8, R25, 0x5410, R24 ;  /* 0x0000541019087816 */ /* 0x001fca0000000018 */
[----:B------:R0:W-:Y:S04]  /*a52c0*/  STL [R1+0x46b4], R8 ;  /* 0x0046b40801007387 */ /* 0x0001e80000100800 */
[----:B------:R-:W2:Y:S01]  /*a52d0*/  LDL.LU R137, [R1+0x4d08] ;  /* 0x004d080001897983 */ /* 0x000ea20000300800 */
[----:B------:R-:W-:-:S04]  /*a52e0*/  SHF.R.U32.HI R28, RZ, 0x8, R28 ;  /* 0x00000008ff1c7819 */ /* 0x000fc8000001161c */
[----:B------:R-:W-:-:S04]  /*a52f0*/  LOP3.LUT R28, R28, 0xffff, RZ, 0xc0, !PT ;  /* 0x0000ffff1c1c7812 */ /* 0x000fc800078ec0ff */
[----:B------:R-:W-:Y:S02]  /*a5300*/  PRMT R97, R28, 0x3340, R97 ;  /* 0x000033401c617816 */ /* 0x000fe40000000061 */
[----:B------:R-:W-:Y:S02]  /*a5310*/  SHF.R.U32.HI R30, RZ, 0x8, R30 ;  /* 0x00000008ff1e7819 */ /* 0x000fe4000001161e */
[----:B------:R-:W-:Y:S02]  /*a5320*/  SHF.R.U32.HI R25, RZ, 0x8, R29 ;  /* 0x00000008ff197819 */ /* 0x000fe4000001161d */
[----:B------:R-:W-:Y:S02]  /*a5330*/  LOP3.LUT R29, R30, 0xffff, RZ, 0xc0, !PT ;  /* 0x0000ffff1e1d7812 */ /* 0x000fe400078ec0ff */
[----:B------:R-:W-:Y:S02]  /*a5340*/  LOP3.LUT R25, R25, 0xffff, RZ, 0xc0, !PT ;  /* 0x0000ffff19197812 */ /* 0x000fe400078ec0ff */
[----:B---3--:R-:W-:-:S02]  /*a5350*/  SHF.R.S32.HI R28, RZ, 0x1f, R136 ;  /* 0x0000001fff1c7819 */ /* 0x008fc40000011488 */
[----:B0-----:R-:W-:-:S05]  /*a5360*/  IADD3 R8, P2, R136, R2, RZ ;  /* 0x0000000288087210 */ /* 0x001fca0007f5e0ff */
[----:B------:R-:W-:Y:S01]  /*a5370*/  IMAD.X R9, R28, 0x1, R13, P2 ;  /* 0x000000011c097824 */ /* 0x000fe200010e060d */
[----:B------:R-:W-:-:S04]  /*a5380*/  SHF.R.U32.HI R24, RZ, 0x8, R34 ;  /* 0x00000008ff187819 */ /* 0x000fc80000011622 */
[----:B------:R0:W-:Y:S02]  /*a5390*/  STL.64 [R1+0x5e0], R8 ;  /* 0x0005e00801007387 */ /* 0x0001e40000100a00 */
[----:B0-----:R-:W-:-:S05]  /*a53a0*/  PRMT R8, R29, 0x3340, R25 ;  /* 0x000033401d087816 */ /* 0x001fca0000000019 */
[----:B------:R0:W-:Y:S02]  /*a53b0*/  STL [R1+0x274], R8 ;  /* 0x0002740801007387 */ /* 0x0001e40000100800 */
[----:B0-----:R-:W-:-:S05]  /*a53c0*/  IADD3 R8, P2, R136, R0, RZ ;  /* 0x0000000088087210 */ /* 0x001fca0007f5e0ff */
[----:B------:R-:W-:Y:S01]  /*a53d0*/  IMAD.X R9, R28, 0x1, R7, P2 ;  /* 0x000000011c097824 */ /* 0x000fe200010e0607 */
[----:B----4-:R-:W-:Y:S02]  /*a53e0*/  LOP3.LUT R37, R43, 0xffff, RZ, 0xc0, !PT ;  /* 0x0000ffff2b257812 */ /* 0x010fe400078ec0ff */
[----:B------:R-:W-:-:S04]  /*a53f0*/  LOP3.LUT R30, R138, 0xffff, RZ, 0xc0, !PT ;  /* 0x0000ffff8a1e7812 */ /* 0x000fc800078ec0ff */
[----:B------:R-:W-:Y:S02]  /*a5400*/  PRMT R25, R30, 0x3340, R0 ;  /* 0x000033401e197816 */ /* 0x000fe40000000000 */
[----:B------:R-:W-:-:S04]  /*a5410*/  LOP3.LUT R34, R18, 0xffff, RZ, 0xc0, !PT ;  /* 0x0000ffff12227812 */ /* 0x000fc800078ec0ff */
[----:B------:R-:W-:Y:S02]  /*a5420*/  PRMT R29, R37, 0x3340, R34 ;  /* 0x00003340251d7816 */ /* 0x000fe40000000022 */
[----:B------:R-:W-:Y:S02]  /*a5430*/  SHF.R.U32.HI R30, RZ, 0x8, R30 ;  /* 0x00000008ff1e7819 */ /* 0x000fe4000001161e */
[----:B------:R-:W-:Y:S02]  /*a5440*/  PRMT R10, R29, 0x5410, R25 ;  /* 0x000054101d0a7816 */ /* 0x000fe40000000019 */
[----:B------:R-:W-:Y:S02]  /*a5450*/  SHF.R.U32.HI R29, RZ, 0x8, R37 ;  /* 0x00000008ff1d7819 */ /* 0x000fe40000011625 */
[----:B------:R-:W-:Y:S01]  /*a5460*/  SHF.R.U32.HI R25, RZ, 0x8, R34 ;  /* 0x00000008ff197819 */ /* 0x000fe20000011622 */
[----:B------:R-:W-:Y:S01]  /*a5470*/  STL [R1+0x46b0], R10 ;  /* 0x0046b00a01007387 */ /* 0x000fe20000100800 */
[----:B------:R-:W-:-:S02]  /*a5480*/  LOP3.LUT R29, R29, 0xffff, RZ, 0xc0, !PT ;  /* 0x0000ffff1d1d7812 */ /* 0x000fc400078ec0ff */
[----:B------:R-:W-:Y:S01]  /*a5490*/  LOP3.LUT R25, R25, 0xffff, RZ, 0xc0, !PT ;  /* 0x0000ffff19197812 */ /* 0x000fe200078ec0ff */
[----:B------:R-:W3:Y:S01]  /*a54a0*/  LDL.LU R138, [R1+0x4fe0] ;  /* 0x004fe000018a7983 */ /* 0x000ee20000300800 */
[----:B------:R-:W-:Y:S02]  /*a54b0*/  LOP3.LUT R30, R30, 0xffff, RZ, 0xc0, !PT ;  /* 0x0000ffff1e1e7812 */ /* 0x000fe400078ec0ff */
[----:B------:R-:W-:Y:S01]  /*a54c0*/  LOP3.LUT R37, R42, 0xffff, RZ, 0xc0, !PT ;  /* 0x0000ffff2a257812 */ /* 0x000fe200078ec0ff */
[----:B------:R-:W4:Y:S01]  /*a54d0*/  LDL.LU R18, [R1+0x4b84] ;  /* 0x004b840001127983 */ /* 0x000f220000300800 */
[----:B------:R-:W-:-:S03]  /*a54e0*/  LOP3.LUT R40, R139, 0xffff, RZ, 0xc0, !PT ;  /* 0x0000ffff8b287812 */ /* 0x000fc600078ec0ff */
[----:B------:R0:W-:Y:S02]  /*a54f0*/  STL.64 [R1+0x5d8], R8 ;  /* 0x0005d80801007387 */ /* 0x0001e40000100a00 */
[----:B0-----:R-:W-:Y:S02]  /*a5500*/  PRMT R8, R29, 0x3340, R25 ;  /* 0x000033401d087816 */ /* 0x001fe40000000019 */
[--C-:B------:R-:W-:Y:S02]  /*a5510*/  PRMT R25, R30, 0x3340, R0.reuse ;  /* 0x000033401e197816 */ /* 0x100fe40000000000 */
[----:B------:R-:W-:Y:S01]  /*a5520*/  PRMT R29, R40, 0x3340, R0 ;  /* 0x00003340281d7816 */ /* 0x000fe20000000000 */
[----:B------:R0:W-:Y:S04]  /*a5530*/  STL [R1+0x1c0], R8 ;  /* 0x0001c00801007387 */ /* 0x0001e80000100800 */
[----:B------:R-:W3:Y:S04]  /*a5540*/  LDL.LU R45, [R1+0x4fe8] ;  /* 0x004fe800012d7983 */ /* 0x000ee80000300800 */
[----:B------:R-:W3:Y:S01]  /*a5550*/  LDL.LU R44, [R1+0x4b8c] ;  /* 0x004b8c00012c7983 */ /* 0x000ee20000300800 */
[----:B--2---:R-:W-:-:S04]  /*a5560*/  LOP3.LUT R34, R137, 0xffff, RZ, 0xc0, !PT ;  /* 0x0000ffff89227812 */ /* 0x004fc800078ec0ff */
[----:B------:R-:W-:-:S04]  /*a5570*/  PRMT R30, R37, 0x3340, R34 ;  /* 0x00003340251e7816 */ /* 0x000fc80000000022 */
[----:B0-----:R-:W-:-:S05]  /*a5580*/  PRMT R8, R30, 0x5410, R29 ;  /* 0x000054101e087816 */ /* 0x001fca000000001d */
[----:B------:R0:W-:Y:S02]  /*a5590*/  STL [R1+0x46ac], R8 ;  /* 0x0046ac0801007387 */ /* 0x0001e40000100800 */
[----:B0-----:R-:W-:-:S05]  /*a55a0*/  IADD3 R8, P2, R136, R6, RZ ;  /* 0x0000000688087210 */ /* 0x001fca0007f5e0ff */
[----:B------:R-:W-:-:S05]  /*a55b0*/  IMAD.X R9, R28, 0x1, R5, P2 ;  /* 0x000000011c097824 */ /* 0x000fca00010e0605 */
        /* <DEDUP_REMOVED lines=8> */
[----:B------:R-:W2:Y:S04]  /*a5640*/  LDL.LU R42, [R1+0x503c] ;  /* 0x00503c00012a7983 */ /* 0x000ea80000300800 */
[----:B------:R-:W2:Y:S01]  /*a5650*/  LDL.LU R43, [R1+0x49f0] ;  /* 0x0049f000012b7983 */ /* 0x000ea20000300800 */
[----:B0-----:R-:W-:-:S05]  /*a5660*/  PRMT R8, R29, 0x3340, R28 ;  /* 0x000033401d087816 */ /* 0x001fca000000001c */
[----:B------:R0:W-:Y:S04]  /*a5670*/  STL [R1+0x1bc], R8 ;  /* 0x0001bc0801007387 */ /* 0x0001e80000100800 */
[----:B------:R-:W2:Y:S04]  /*a5680*/  LDL.LU R139, [R1+0x4d40] ;  /* 0x004d4000018b7983 */ /* 0x000ea80000300800 */
[----:B------:R-:W2:Y:S04]  /*a5690*/  LDL.LU R137, [R1+0x5040] ;  /* 0x0050400001897983 */ /* 0x000ea80000300800 */
[----:B------:R-:W2:Y:S01]  /*a56a0*/  LDL.LU R136, [R1+0x4970] ;  /* 0x0049700001887983 */ /* 0x000ea20000300800 */
[----:B------:R-:W-:-:S03]  /*a56b0*/  LOP3.LUT R37, R16, 0xffff, RZ, 0xc0, !PT ;  /* 0x0000ffff10257812 */ /* 0x000fc600078ec0ff */
[----:B------:R-:W2:Y:S01]  /*a56c0*/  LDL.LU R16, [R1+0x5524] ;  /* 0x0055240001107983 */ /* 0x000ea20000300800 */
[----:B------:R-:W-:Y:S02]  /*a56d0*/  PRMT R28, R37, 0x3340, R0 ;  /* 0x00003340251c7816 */ /* 0x000fe40000000000 */
[----:B----4-:R-:W-:Y:S02]  /*a56e0*/  LOP3.LUT R30, R18, 0xffff, RZ, 0xc0, !PT ;  /* 0x0000ffff121e7812 */ /* 0x010fe400078ec0ff */
[----:B------:R-:W4:Y:S01]  /*a56f0*/  LDL.LU R18, [R1+0x4d44] ;  /* 0x004d440001127983 */ /* 0x000f220000300800 */
[----:B---3--:R-:W-:-:S03]  /*a5700*/  LOP3.LUT R34, R138, 0xffff, RZ, 0xc0, !PT ;  /* 0x0000ffff8a227812 */ /* 0x008fc600078ec0ff */
[----:B------:R-:W3:Y:S01]  /*a5710*/  LDL.LU R138, [R1+0xd38] ;  /* 0x000d3800018a7983 */ /* 0x000ee20000300800 */
[----:B------:R-:W-:Y:S02]  /*a5720*/  PRMT R29, R34, 0x3340, R30 ;  /* 0x00003340221d7816 */ /* 0x000fe4000000001e */
[----:B------:R-:W-:Y:S02]  /*a5730*/  SHF.R.U32.HI R34, RZ, 0x8, R34 ;  /* 0x00000008ff227819 */ /* 0x000fe40000011622 */
[----:B0-----:R-:W-:Y:S02]  /*a5740*/  PRMT R8, R29, 0x5410, R28 ;  /* 0x000054101d087816 */ /* 0x001fe4000000001c */
[----:B------:R-:W-:Y:S02]  /*a5750*/  SHF.R.U32.HI R29, RZ, 0x8, R30 ;  /* 0x00000008ff1d7819 */ /* 0x000fe4000001161e */
[----:B------:R-:W-:Y:S02]  /*a5760*/  LOP3.LUT R30, R34, 0xffff, RZ, 0xc0, !PT ;  /* 0x0000ffff221e7812 */ /* 0x000fe400078ec0ff */
[----:B------:R-:W-:Y:S01]  /*a5770*/  LOP3.LUT R29, R29, 0xffff, RZ, 0xc0, !PT ;  /* 0x0000ffff1d1d7812 */ /* 0x000fe200078ec0ff */
[----:B------:R0:W-:Y:S01]  /*a5780*/  STL [R1+0x46a8], R8 ;  /* 0x0046a80801007387 */ /* 0x0001e20000100800 */
[----:B------:R-:W-:-:S02]  /*a5790*/  LOP3.LUT R77, R45, 0xffff, RZ, 0xc0, !PT ;  /* 0x0000ffff2d4d7812 */ /* 0x000fc400078ec0ff */
[----:B------:R-:W-:Y:S02]  /*a57a0*/  LOP3.LUT R76, R44, 0xffff, RZ, 0xc0, !PT ;  /* 0x0000ffff2c4c7812 */ /* 0x000fe400078ec0ff */
        /* <DEDUP_REMOVED lines=8> */
[----:B--2---:R-:W-:Y:S02]  /*a5830*/  LOP3.LUT R44, R43, 0xffff, RZ, 0xc0, !PT ;  /* 0x0000ffff2b2c7812 */ /* 0x004fe400078ec0ff */
[----:B------:R-:W-:Y:S02]  /*a5840*/  LOP3.LUT R43, R136, 0xffff, RZ, 0xc0, !PT ;  /* 0x0000ffff882b7812 */ /* 0x000fe400078ec0ff */
[----:B------:R-:W2:Y:S01]  /*a5850*/  LDL.LU R136, [R1+0x4ffc] ;  /* 0x004ffc0001887983 */ /* 0x000ea20000300800 */
[----:B------:R-:W-:-:S04]  /*a5860*/  SHF.R.U32.HI R28, RZ, 0x8, R40 ;  /* 0x00000008ff1c7819 */ /* 0x000fc80000011628 */
[----:B------:R-:W-:-:S04]  /*a5870*/  LOP3.LUT R28, R28, 0xffff, RZ, 0xc0, !PT ;  /* 0x0000ffff1c1c7812 */ /* 0x000fc800078ec0ff */
[----:B------:R-:W-:Y:S02]  /*a5880*/  PRMT R26, R28, 0x3340, R26 ;  /* 0x000033401c1a7816 */ /* 0x000fe4000000001a */
[----:B------:R-:W-:Y:S02]  /*a5890*/  SHF.R.U32.HI R28, RZ, 0x8, R37 ;  /* 0x00000008ff1c7819 */ /* 0x000fe40000011625 */
[----:B------:R-:W-:Y:S02]  /*a58a0*/  LOP3.LUT R37, R139, 0xffff, RZ, 0xc0, !PT ;  /* 0x0000ffff8b257812 */ /* 0x000fe400078ec0ff */
[----:B------:R-:W2:Y:S01]  /*a58b0*/  LDL.LU R139, [R1+0x4bc8] ;  /* 0x004bc800018b7983 */ /* 0x000ea20000300800 */
[----:B------:R-:W-:Y:S02]  /*a58c0*/  LOP3.LUT R28, R28, 0xffff, RZ, 0xc0, !PT ;  /* 0x0000ffff1c1c7812 */ /* 0x000fe400078ec0ff */
[----:B------:R-:W-:Y:S02]  /*a58d0*/  LOP3.LUT R42, R42, 0xffff, RZ, 0xc0, !PT ;  /* 0x0000ffff2a2a7812 */ /* 0x000fe400078ec0ff */
[----:B------:R-:W-:-:S02]  /*a58e0*/  PRMT R27, R28, 0x3340, R27 ;  /* 0x000033401c1b7816 */ /* 0x000fc4000000001b */
[----:B------:R-:W-:Y:S02]  /*a58f0*/  PRMT R28, R44, 0x3340, R0 ;  /* 0x000033402c1c7816 */ /* 0x000fe40000000000 */
[----:B------:R-:W-:Y:S02]  /*a5900*/  PRMT R29, R42, 0x3340, R37 ;  /* 0x000033402a1d7816 */ /* 0x000fe40000000025 */
[----:B------:R-:W-:Y:S02]  /*a5910*/  LOP3.LUT R40, R137, 0xffff, RZ, 0xc0, !PT ;  /* 0x0000ffff89287812 */ /* 0x000fe400078ec0ff */
[----:B0-----:R-:W-:Y:S02]  /*a5920*/  PRMT R8, R29, 0x5410, R28 ;  /* 0x000054101d087816 */ /* 0x001fe4000000001c */
[----:B------:R-:W-:-:S03]  /*a5930*/  PRMT R28, R43, 0x3340, R0 ;  /* 0x000033402b1c7816 */ /* 0x000fc60000000000 */
[----:B------:R0:W-:Y:S01]  /*a5940*/  STL [R1+0x46a4], R8 ;  /* 0x0046a40801007387 */ /* 0x0001e20000100800 */
[----:B----4-:R-:W-:-:S04]  /*a5950*/  LOP3.LUT R34, R18, 0xffff, RZ, 0xc0, !PT ;  /* 0x0000ffff12227812 */ /* 0x010fc800078ec0ff */
[----:B------:R-:W-:Y:S02]  /*a5960*/  PRMT R29, R40, 0x3340, R34 ;  /* 0x00003340281d7816 */ /* 0x000fe40000000022 */
[----:B---3--:R-:W-:Y:S02]  /*a5970*/  SHF.R.S32.HI R30, RZ, 0x1f, R138 ;  /* 0x0000001fff1e7819 */ /* 0x008fe4000001148a */
[----:B0-----:R-:W-:Y:S02]  /*a5980*/  IADD3 R8, P2, R138, R2, RZ ;  /* 0x000000028a087210 */ /* 0x001fe40007f5e0ff */
[----:B------:R-:W-:Y:S02]  /*a5990*/  PRMT R10, R29, 0x5410, R28 ;  /* 0x000054101d0a7816 */ /* 0x000fe4000000001c */
[----:B------:R-:W-:Y:S02]  /*a59a0*/  SHF.R.U32.HI R29, RZ, 0x8, R40 ;  /* 0x00000008ff1d7819 */ /* 0x000fe40000011628 */
[----:B------:R-:W-:Y:S01]  /*a59b0*/  SHF.R.U32.HI R28, RZ, 0x8, R34 ;  /* 0x00000008ff1c7819 */ /* 0x000fe20000011622 */
[----:B------:R-:W-:Y:S01]  /*a59c0*/  IMAD.X R9, R30, 0x1, R13, P2 ;  /* 0x000000011e097824 */ /* 0x000fe200010e060d */
[----:B------:R-:W-:Y:S01]  /*a59d0*/  LOP3.LUT R29, R29, 0xffff, RZ, 0xc0, !PT ;  /* 0x0000ffff1d1d7812 */ /* 0x000fe200078ec0ff */
[----:B------:R-:W-:Y:S01]  /*a59e0*/  STL [R1+0x46a0], R10 ;  /* 0x0046a00a01007387 */ /* 0x000fe20000100800 */
[----:B------:R-:W-:-:S03]  /*a59f0*/  LOP3.LUT R28, R28, 0xffff, RZ, 0xc0, !PT ;  /* 0x0000ffff1c1c7812 */ /* 0x000fc600078ec0ff */
[----:B------:R-:W3:Y:S01]  /*a5a00*/  LDL.LU R137, [R1+0x5000] ;  /* 0x0050000001897983 */ /* 0x000ee20000300800 */
[----:B------:R-:W-:-:S03]  /*a5a10*/  SHF.R.U32.HI R42, RZ, 0x8, R42 ;  /* 0x00000008ff2a7819 */ /* 0x000fc6000001162a */
[----:B------:R0:W-:Y:S01]  /*a5a20*/  STL.64 [R1+0x5c0], R8 ;  /* 0x0005c00801007387 */ /* 0x0001e20000100a00 */
[----:B------:R-:W-:-:S03]  /*a5a30*/  SHF.R.U32.HI R34, RZ, 0x8, R37 ;  /* 0x00000008ff227819 */ /* 0x000fc60000011625 */
[----:B------:R-:W4:Y:S01]  /*a5a40*/  LDL.LU R18, [R1+0x4bd4] ;  /* 0x004bd40001127983 */ /* 0x000f220000300800 */
[----:B------:R-:W-:Y:S02]  /*a5a50*/  LOP3.LUT R37, R42, 0xffff, RZ, 0xc0, !PT ;  /* 0x0000ffff2a257812 */ /* 0x000fe400078ec0ff */
[----:B0-----:R-:W-:Y:S02]  /*a5a60*/  PRMT R8, R29, 0x3340, R28 ;  /* 0x000033401d087816 */ /* 0x001fe4000000001c */
[----:B------:R-:W-:-:S03]  /*a5a70*/  LOP3.LUT R34, R34, 0xffff, RZ, 0xc0, !PT ;  /* 0x0000ffff22227812 */ /* 0x000fc600078ec0ff */
[----:B------:R0:W-:Y:S01]  /*a5a80*/  STL [R1+0x1a0], R8 ;  /* 0x0001a00801007387 */ /* 0x0001e20000100800 */
[----:B------:R-:W-:Y:S02]  /*a5a90*/  PRMT R10, R37, 0x3340, R34 ;  /* 0x00003340250a7816 */ /* 0x000fe40000000022 */
[----:B0-----:R-:W-:-:S03]  /*a5aa0*/  IADD3 R8, P2, R138, R0, RZ ;  /* 0x000000008a087210 */ /* 0x001fc60007f5e0ff */
[----:B------:R-:W-:Y:S02]  /*a5ab0*/  STL [R1+0x19c], R10 ;  /* 0x00019c0a01007387 */ /* 0x000fe40000100800 */
[----:B------:R-:W-:Y:S01]  /*a5ac0*/  IMAD.X R9, R30, 0x1, R7, P2 ;  /* 0x000000011e097824 */ /* 0x000fe200010e0607 */
[----:B------:R-:W-:-:S04]  /*a5ad0*/  LOP3.LUT R42, R15, 0xffff, RZ, 0xc0, !PT ;  /* 0x0000ffff0f2a7812 */ /* 0x000fc800078ec0ff */
[----:B------:R0:W-:Y:S04]  /*a5ae0*/  STL.64 [R1+0x5b8], R8 ;  /* 0x0005b80801007387 */ /* 0x0001e80000100a00 */
[----:B------:R-:W4:Y:S04]  /*a5af0*/  LDL.LU R15, [R1+0x5520] ;  /* 0x00552000010f7983 */ /* 0x000f280000300800 */
[----:B------:R-:W4:Y:S04]  /*a5b00*/  LDL.LU R46, [R1+0x504c] ;  /* 0x00504c00012e7983 */ /* 0x000f280000300800 */
[----:B------:R-:W4:Y:S01]  /*a5b10*/  LDL.LU R45, [R1+0x4a60] ;  /* 0x004a6000012d7983 */ /* 0x000f220000300800 */
[----:B--2---:R-:W-:-:S03]  /*a5b20*/  LOP3.LUT R40, R136, 0xffff, RZ, 0xc0, !PT ;  /* 0x0000ffff88287812 */ /* 0x004fc600078ec0ff */
[----:B------:R-:W2:Y:S01]  /*a5b30*/  LDL.LU R136, [R1+0x4d78] ;  /* 0x004d780001887983 */ /* 0x000ea20000300800 */
[----:B------:R-:W-:Y:S02]  /*a5b40*/  PRMT R31, R42, 0x3340, R31 ;  /* 0x000033402a1f7816 */ /* 0x000fe4000000001f */
[----:B0-----:R-:W-:Y:S02]  /*a5b50*/  IADD3 R8, P2, R138, R6, RZ ;  /* 0x000000068a087210 */ /* 0x001fe40007f5e0ff */
[----:B------:R-:W-:-:S04]  /*a5b60*/  LOP3.LUT R37, R139, 0xffff, RZ, 0xc0, !PT ;  /* 0x0000ffff8b257812 */ /* 0x000fc800078ec0ff */
[----:B------:R-:W-:Y:S01]  /*a5b70*/  PRMT R34, R40, 0x3340, R37 ;  /* 0x0000334028227816 */ /* 0x000fe20000000025 */
[----:B------:R-:W-:-:S03]  /*a5b80*/  IMAD.X R9, R30, 0x1, R5, P2 ;  /* 0x000000011e097824 */ /* 0x000fc600010e0605 */
        /* <DEDUP_REMOVED lines=10> */
[----:B------:R-:W2:Y:S01]  /*a5c30*/  LDL.LU R139, [R1+0x5050] ;  /* 0x00505000018b7983 */ /* 0x000ea20000300800 */
[----:B0-----:R-:W-:-:S02]  /*a5c40*/  PRMT R8, R31, 0x3340, R30 ;  /* 0x000033401f087816 */ /* 0x001fc4000000001e */
[----:B---3--:R-:W-:-:S03]  /*a5c50*/  LOP3.LUT R31, R137, 0xffff, RZ, 0xc0, !PT ;  /* 0x0000ffff891f7812 */ /* 0x008fc600078ec0ff */
[----:B------:R0:W-:Y:S04]  /*a5c60*/  STL [R1+0x198], R8 ;  /* 0x0001980801007387 */ /* 0x0001e80000100800 */
[----:B------:R-:W3:Y:S01]  /*a5c70*/  LDL.LU R138, [R1+0x4a74] ;  /* 0x004a7400018a7983 */ /* 0x000ee20000300800 */
[----:B----4-:R-:W-:-:S03]  /*a5c80*/  LOP3.LUT R30, R18, 0xffff, RZ, 0xc0, !PT ;  /* 0x0000ffff121e7812 */ /* 0x010fc600078ec0ff */
[----:B------:R-:W4:Y:S01]  /*a5c90*/  LDL.LU R137, [R1+0x4d88] ;  /* 0x004d880001897983 */ /* 0x000f220000300800 */
[----:B------:R-:W-:Y:S02]  /*a5ca0*/  SHF.R.U32.HI R34, RZ, 0x8, R31 ;  /* 0x00000008ff227819 */ /* 0x000fe4000001161f */
[--C-:B------:R-:W-:Y:S01]  /*a5cb0*/  PRMT R87, R31, 0x3340, R30.reuse ;  /* 0x000033401f577816 */ /* 0x100fe2000000001e */
[----:B------:R-:W4:Y:S01]  /*a5cc0*/  LDL.LU R18, [R1+0xd3c] ;  /* 0x000d3c0001127983 */ /* 0x000f220000300800 */
[----:B------:R-:W-:Y:S02]  /*a5cd0*/  SHF.R.U32.HI R31, RZ, 0x8, R30 ;  /* 0x00000008ff1f7819 */ /* 0x000fe4000001161e */
[----:B------:R-:W-:Y:S02]  /*a5ce0*/  LOP3.LUT R34, R34, 0xffff, RZ, 0xc0, !PT ;  /* 0x0000ffff22227812 */ /* 0x000fe400078ec0ff */
[----:B------:R-:W-:-:S04]  /*a5cf0*/  LOP3.LUT R31, R31, 0xffff, RZ, 0xc0, !PT ;  /* 0x0000ffff1f1f7812 */ /* 0x000fc800078ec0ff */
[----:B0-----:R-:W-:Y:S02]  /*a5d00*/  PRMT R8, R34, 0x3340, R31 ;  /* 0x0000334022087816 */ /* 0x001fe4000000001f */
[----:B------:R-:W-:-:S03]  /*a5d10*/  LOP3.LUT R75, R17, 0xffff, RZ, 0xc0, !PT ;  /* 0x0000ffff114b7812 */ /* 0x000fc600078ec0ff */
[----:B------:R0:W-:Y:S01]  /*a5d20*/  STL [R1+0x194], R8 ;  /* 0x0001940801007387 */ /* 0x0001e20000100800 */
[----:B--2---:R-:W-:-:S03]  /*a5d30*/  LOP3.LUT R37, R136, 0xffff, RZ, 0xc0, !PT ;  /* 0x0000ffff88257812 */ /* 0x004fc600078ec0ff */
[----:B------:R-:W2:Y:S04]  /*a5d40*/  LDL.LU R136, [R1+0x5014] ;  /* 0x0050140001887983 */ /* 0x000ea80000300800 */
[----:B------:R-:W2:Y:S01]  /*a5d50*/  LDL.LU R17, [R1+0x4c18] ;  /* 0x004c180001117983 */ /* 0x000ea20000300800 */
[----:B------:R-:W-:Y:S02]  /*a5d60*/  SHF.R.U32.HI R42, RZ, 0x8, R42 ;  /* 0x00000008ff2a7819 */ /* 0x000fe4000001162a */
[----:B------:R-:W-:Y:S02]  /*a5d70*/  LOP3.LUT R40, R46, 0xffff, RZ, 0xc0, !PT ;  /* 0x0000ffff2e287812 */ /* 0x000fe400078ec0ff */
[----:B------:R-:W-:Y:S02]  /*a5d80*/  LOP3.LUT R30, R42, 0xffff, RZ, 0xc0, !PT ;  /* 0x0000ffff2a1e7812 */ /* 0x000fe400078ec0ff */
[----:B------:R-:W-:-:S02]  /*a5d90*/  LOP3.LUT R42, R45, 0xffff, RZ, 0xc0, !PT ;  /* 0x0000ffff2d2a7812 */ /* 0x000fc400078ec0ff */
[----:B------:R-:W-:Y:S02]  /*a5da0*/  PRMT R34, R40, 0x3340, R37 ;  /* 0x0000334028227816 */ /* 0x000fe40000000025 */
[----:B------:R-:W-:Y:S02]  /*a5db0*/  PRMT R31, R42, 0x3340, R0 ;  /* 0x000033402a1f7816 */ /* 0x000fe40000000000 */
[----:B------:R-:W-:Y:S02]  /*a5dc0*/  SHF.R.U32.HI R40, RZ, 0x8, R40 ;  /* 0x00000008ff287819 */ /* 0x000fe40000011628 */
[----:B0-----:R-:W-:Y:S02]  /*a5dd0*/  PRMT R8, R34, 0x5410, R31 ;  /* 0x0000541022087816 */ /* 0x001fe4000000001f */
[----:B------:R-:W-:Y:S02]  /*a5de0*/  SHF.R.U32.HI R34, RZ, 0x8, R37 ;  /* 0x00000008ff227819 */ /* 0x000fe40000011625 */
[----:B------:R-:W-:-:S02]  /*a5df0*/  LOP3.LUT R37, R40, 0xffff, RZ, 0xc0, !PT ;  /* 0x0000ffff28257812 */ /* 0x000fc400078ec0ff */
[----:B------:R-:W-:Y:S01]  /*a5e00*/  LOP3.LUT R34, R34, 0xffff, RZ, 0xc0, !PT ;  /* 0x0000ffff22227812 */ /* 0x000fe200078ec0ff */
[----:B------:R0:W-:Y:S01]  /*a5e10*/  STL [R1+0x4698], R8 ;  /* 0x0046980801007387 */ /* 0x0001e20000100800 */
[----:B------:R-:W-:Y:S02]  /*a5e20*/  SHF.R.U32.HI R28, RZ, 0x8, R44 ;  /* 0x00000008ff1c7819 */ /* 0x000fe4000001162c */
[----:B0-----:R-:W-:-:S05]  /*a5e30*/  PRMT R8, R37, 0x3340, R34 ;  /* 0x0000334025087816 */ /* 0x001fca0000000022 */
[----:B------:R0:W-:Y:S01]  /*a5e40*/  STL [R1+0x178], R8 ;  /* 0x0001780801007387 */ /* 0x0001e20000100800 */
[----:B------:R-:W-:Y:S02]  /*a5e50*/  LOP3.LUT R40, R139, 0xffff, RZ, 0xc0, !PT ;  /* 0x0000ffff8b287812 */ /* 0x000fe400078ec0ff */
[----:B---3--:R-:W-:Y:S02]  /*a5e60*/  LOP3.LUT R44, R138, 0xffff, RZ, 0xc0, !PT ;  /* 0x0000ffff8a2c7812 */ /* 0x008fe400078ec0ff */
[----:B----4-:R-:W-:Y:S02]  /*a5e70*/  LOP3.LUT R37, R137, 0xffff, RZ, 0xc0, !PT ;  /* 0x0000ffff89257812 */ /* 0x010fe400078ec0ff */
[----:B------:R-:W-:Y:S02]  /*a5e80*/  PRMT R32, R44, 0x3340, R32 ;  /* 0x000033402c207816 */ /* 0x000fe40000000020 */
[----:B------:R-:W-:Y:S02]  /*a5e90*/  PRMT R34, R40, 0x3340, R37 ;  /* 0x0000334028227816 */ /* 0x000fe40000000025 */
[----:B0-----:R-:W-:-:S02]  /*a5ea0*/  IADD3 R8, P2, R18, R2, RZ ;  /* 0x0000000212087210 */ /* 0x001fc40007f5e0ff */
[----:B------:R-:W-:Y:S02]  /*a5eb0*/  PRMT R10, R34, 0x5410, R32 ;  /* 0x00005410220a7816 */ /* 0x000fe40000000020 */
[----:B------:R-:W-:Y:S02]  /*a5ec0*/  SHF.R.S32.HI R34, RZ, 0x1f, R18 ;  /* 0x0000001fff227819 */ /* 0x000fe40000011412 */
[----:B------:R-:W-:Y:S02]  /*a5ed0*/  SHF.R.U32.HI R40, RZ, 0x8, R40 ;  /* 0x00000008ff287819 */ /* 0x000fe40000011628 */
[----:B------:R-:W-:Y:S01]  /*a5ee0*/  SHF.R.U32.HI R37, RZ, 0x8, R37 ;  /* 0x00000008ff257819 */ /* 0x000fe20000011625 */
[----:B------:R-:W-:Y:S01]  /*a5ef0*/  IMAD.X R9, R34, 0x1, R13, P2 ;  /* 0x0000000122097824 */ /* 0x000fe200010e060d */
[----:B------:R-:W-:Y:S02]  /*a5f00*/  LOP3.LUT R40, R40, 0xffff, RZ, 0xc0, !PT ;  /* 0x0000ffff28287812 */ /* 0x000fe400078ec0ff */
[----:B------:R-:W-:Y:S01]  /*a5f10*/  LOP3.LUT R37, R37, 0xffff, RZ, 0xc0, !PT ;  /* 0x0000ffff25257812 */ /* 0x000fe200078ec0ff */
[----:B------:R-:W-:Y:S01]  /*a5f20*/  STL [R1+0x4694], R10 ;  /* 0x0046940a01007387 */ /* 0x000fe20000100800 */
[----:B------:R-:W-:-:S03]  /*a5f30*/  SHF.R.U32.HI R29, RZ, 0x8, R43 ;  /* 0x00000008ff1d7819 */ /* 0x000fc6000001162b */
[----:B------:R0:W-:Y:S01]  /*a5f40*/  STL.64 [R1+0x5a0], R8 ;  /* 0x0005a00801007387 */ /* 0x0001e20000100a00 */
[----:B------:R-:W-:-:S03]  /*a5f50*/  SHF.R.U32.HI R32, RZ, 0x8, R42 ;  /* 0x00000008ff207819 */ /* 0x000fc6000001162a */
[----:B------:R-:W3:Y:S01]  /*a5f60*/  LDL.LU R46, [R1+0x5018] ;  /* 0x00501800012e7983 */ /* 0x000ee20000300800 */
[----:B0-----:R-:W-:Y:S02]  /*a5f70*/  PRMT R8, R40, 0x3340, R37 ;  /* 0x0000334028087816 */ /* 0x001fe40000000025 */
[----:B------:R-:W-:-:S03]  /*a5f80*/  LOP3.LUT R40, R15, 0xffff, RZ, 0xc0, !PT ;  /* 0x0000ffff0f287812 */ /* 0x000fc600078ec0ff */
[----:B------:R0:W-:Y:S01]  /*a5f90*/  STL [R1+0x174], R8 ;  /* 0x0001740801007387 */ /* 0x0001e20000100800 */
[----:B------:R-:W-:-:S03]  /*a5fa0*/  PRMT R33, R40, 0x3340, R33 ;  /* 0x0000334028217816 */ /* 0x000fc60000000021 */
[----:B------:R-:W4:Y:S04]  /*a5fb0*/  LDL.LU R45, [R1+0x4c38] ;  /* 0x004c3800012d7983 */ /* 0x000f280000300800 */
[----:B------:R-:W4:Y:S01]  /*a5fc0*/  LDL.LU R139, [R1+0x505c] ;  /* 0x00505c00018b7983 */ /* 0x000f220000300800 */
[----:B0-----:R-:W-:-:S05]  /*a5fd0*/  IADD3 R8, P2, R18, R0, RZ ;  /* 0x0000000012087210 */ /* 0x001fca0007f5e0ff */
[----:B------:R-:W-:Y:S01]  /*a5fe0*/  IMAD.X R9, R34, 0x1, R7, P2 ;  /* 0x0000000122097824 */ /* 0x000fe200010e0607 */
[----:B------:R-:W-:Y:S02]  /*a5ff0*/  LOP3.LUT R130, R16, 0xffff, RZ, 0xc0, !PT ;  /* 0x0000ffff10827812 */ /* 0x000fe400078ec0ff */
[----:B--2---:R-:W-:Y:S02]  /*a6000*/  LOP3.LUT R43, R136, 0xffff, RZ, 0xc0, !PT ;  /* 0x0000ffff882b7812 */ /* 0x004fe400078ec0ff */
[----:B------:R-:W2:Y:S01]  /*a6010*/  LDL.LU R136, [R1+0x4acc] ;  /* 0x004acc0001887983 */ /* 0x000ea20000300800 */
[----:B------:R-:W-:-:S03]  /*a6020*/  LOP3.LUT R42, R17, 0xffff, RZ, 0xc0, !PT ;  /* 0x0000ffff112a7812 */ /* 0x000fc600078ec0ff */
[----:B------:R-:W2:Y:S01]  /*a6030*/  LDL.LU R15, [R1+0x551c] ;  /* 0x00551c00010f7983 */ /* 0x000ea20000300800 */
[----:B------:R-:W-:-:S03]  /*a6040*/  PRMT R37, R43, 0x3340, R42 ;  /* 0x000033402b257816 */ /* 0x000fc6000000002a */
[----:B------:R-:W2:Y:S01]  /*a6050*/  LDL.LU R17, [R1+0x4da8] ;  /* 0x004da80001117983 */ /* 0x000ea20000300800 */
[----:B------:R-:W-:Y:S02]  /*a6060*/  PRMT R10, R37, 0x5410, R33 ;  /* 0x00005410250a7816 */ /* 0x000fe40000000021 */
[----:B------:R-:W-:Y:S02]  /*a6070*/  SHF.R.U32.HI R37, RZ, 0x8, R43 ;  /* 0x00000008ff257819 */ /* 0x000fe4000001162b */
[----:B------:R-:W-:Y:S01]  /*a6080*/  SHF.R.U32.HI R33, RZ, 0x8, R42 ;  /* 0x00000008ff217819 */ /* 0x000fe2000001162a */
[----:B------:R0:W-:Y:S01]  /*a6090*/  STL [R1+0x4690], R10 ;  /* 0x0046900a01007387 */ /* 0x0001e20000100800 */
[----:B------:R-:W-:Y:S02]  /*a60a0*/  LOP3.LUT R37, R37, 0xffff, RZ, 0xc0, !PT ;  /* 0x0000ffff25257812 */ /* 0x000fe400078ec0ff */
[----:B------:R-:W-:Y:S01]  /*a60b0*/  LOP3.LUT R33, R33, 0xffff, RZ, 0xc0, !PT ;  /* 0x0000ffff21217812 */ /* 0x000fe200078ec0ff */
[----:B------:R1:W-:Y:S03]  /*a60c0*/  STL.64 [R1+0x598], R8 ;  /* 0x0005980801007387 */ /* 0x0003e60000100a00 */
[----:B0-----:R-:W-:-:S02]  /*a60d0*/  PRMT R10, R37, 0x3340, R33 ;  /* 0x00003340250a7816 */ /* 0x001fc40000000021 */
[----:B-1----:R-:W-:-:S03]  /*a60e0*/  IADD3 R8, P2, R18, R6, RZ ;  /* 0x0000000612087210 */ /* 0x002fc60007f5e0ff */
[----:B------:R-:W-:Y:S02]  /*a60f0*/  STL [R1+0x170], R10 ;  /* 0x0001700a01007387 */ /* 0x000fe40000100800 */
[----:B------:R-:W-:-:S05]  /*a6100*/  IMAD.X R9, R34, 0x1, R5, P2 ;  /* 0x0000000122097824 */ /* 0x000fca00010e0605 */
[----:B------:R0:W-:Y:S04]  /*a6110*/  STL.64 [R1+0x590], R8 ;  /* 0x0005900801007387 */ /* 0x0001e80000100a00 */
[----:B------:R-:W2:Y:S04]  /*a6120*/  LDL.LU R138, [R1+0x5020] ;  /* 0x00502000018a7983 */ /* 0x000ea80000300800 */
[----:B------:R-:W2:Y:S01]  /*a6130*/  LDL.LU R137, [R1+0x4c78] ;  /* 0x004c780001897983 */ /* 0x000ea20000300800 */
[----:B0-----:R-:W-:-:S03]  /*a6140*/  IADD3 R8, P2, R18, R4, RZ ;  /* 0x0000000412087210 */ /* 0x001fc60007f5e0ff */
[----:B------:R-:W2:Y:S02]  /*a6150*/  LDL.LU R18, [R1+0xd40] ;  /* 0x000d400001127983 */ /* 0x000ea40000300800 */
[----:B------:R-:W-:-:S05]  /*a6160*/  IMAD.X R9, R34, 0x1, R3, P2 ;  /* 0x0000000122097824 */ /* 0x000fca00010e0603 */
[----:B------:R0:W-:Y:S04]  /*a6170*/  STL.64 [R1+0x588], R8 ;  /* 0x0005880801007387 */ /* 0x0001e80000100a00 */
[----:B------:R-:W2:Y:S01]  /*a6180*/  LDL.LU R16, [R1+0x5518] ;  /* 0x0055180001107983 */ /* 0x000ea20000300800 */
[----:B------:R-:W-:Y:S02]  /*a6190*/  SHF.R.U32.HI R40, RZ, 0x8, R40 ;  /* 0x00000008ff287819 */ /* 0x000fe40000011628 */
[----:B------:R-:W-:Y:S02]  /*a61a0*/  SHF.R.U32.HI R34, RZ, 0x8, R44 ;  /* 0x00000008ff227819 */ /* 0x000fe4000001162c */
[----:B------:R-:W-:Y:S02]  /*a61b0*/  LOP3.LUT R40, R40, 0xffff, RZ, 0xc0, !PT ;  /* 0x0000ffff28287812 */ /* 0x000fe400078ec0ff */
[----:B------:R-:W-:-:S02]  /*a61c0*/  PRMT R35, R130, 0x3340, R35 ;  /* 0x0000334082237816 */ /* 0x000fc40000000023 */
[----:B------:R-:W-:Y:S02]  /*a61d0*/  PRMT R33, R40, 0x3340, R0 ;  /* 0x0000334028217816 */ /* 0x000fe40000000000 */
[----:B---3--:R-:W-:Y:S02]  /*a61e0*/  LOP3.LUT R44, R46, 0xffff, RZ, 0xc0, !PT ;  /* 0x0000ffff2e2c7812 */ /* 0x008fe400078ec0ff */
[----:B----4-:R-:W-:-:S04]  /*a61f0*/  LOP3.LUT R42, R45, 0xffff, RZ, 0xc0, !PT ;  /* 0x0000ffff2d2a7812 */ /* 0x010fc800078ec0ff */
[----:B------:R-:W-:Y:S02]  /*a6200*/  PRMT R37, R44, 0x3340, R42 ;  /* 0x000033402c257816 */ /* 0x000fe4000000002a */
[----:B------:R-:W-:Y:S02]  /*a6210*/  LOP3.LUT R43, R139, 0xffff, RZ, 0xc0, !PT ;  /* 0x0000ffff8b2b7812 */ /* 0x000fe400078ec0ff */
[----:B0-----:R-:W-:-:S05]  /*a6220*/  PRMT R8, R37, 0x5410, R35 ;  /* 0x0000541025087816 */ /* 0x001fca0000000023 */
[----:B------:R0:W-:Y:S01]  /*a6230*/  STL [R1+0x468c], R8 ;  /* 0x00468c0801007387 */ /* 0x0001e20000100800 */
[----:B--2---:R-:W-:-:S03]  /*a6240*/  LOP3.LUT R45, R136, 0xffff, RZ, 0xc0, !PT ;  /* 0x0000ffff882d7812 */ /* 0x004fc600078ec0ff */
[----:B------:R-:W2:Y:S01]  /*a6250*/  LDL.LU R136, [R1+0x5060] ;  /* 0x0050600001887983 */ /* 0x000ea20000300800 */
[----:B------:R-:W-:Y:S02]  /*a6260*/  PRMT R35, R45, 0x3340, R0 ;  /* 0x000033402d237816 */ /* 0x000fe40000000000 */
[----:B------:R-:W-:Y:S02]  /*a6270*/  LOP3.LUT R40, R17, 0xffff, RZ, 0xc0, !PT ;  /* 0x0000ffff11287812 */ /* 0x000fe400078ec0ff */
[----:B------:R-:W3:Y:S02]  /*a6280*/  LDL.LU R17, [R1+0x4dc0] ;  /* 0x004dc00001117983 */ /* 0x000ee40000300800 */
[--C-:B------:R-:W-:Y:S02]  /*a6290*/  PRMT R37, R43, 0x3340, R40.reuse ;  /* 0x000033402b257816 */ /* 0x100fe40000000028 */
[----:B------:R-:W-:Y:S02]  /*a62a0*/  SHF.R.U32.HI R40, RZ, 0x8, R40 ;  /* 0x00000008ff287819 */ /* 0x000fe40000011628 */
[----:B0-----:R-:W-:-:S02]  /*a62b0*/  PRMT R8, R37, 0x5410, R35 ;  /* 0x0000541025087816 */ /* 0x001fc40000000023 */
[----:B------:R-:W-:Y:S02]  /*a62c0*/  SHF.R.U32.HI R37, RZ, 0x8, R44 ;  /* 0x00000008ff257819 */ /* 0x000fe4000001162c */
[----:B------:R-:W-:Y:S02]  /*a62d0*/  SHF.R.U32.HI R35, RZ, 0x8, R42 ;  /* 0x00000008ff237819 */ /* 0x000fe4000001162a */
[----:B------:R-:W-:Y:S02]  /*a62e0*/  SHF.R.U32.HI R42, RZ, 0x8, R43 ;  /* 0x00000008ff2a7819 */ /* 0x000fe4000001162b */
[----:B------:R-:W-:Y:S02]  /*a62f0*/  LOP3.LUT R37, R37, 0xffff, RZ, 0xc0, !PT ;  /* 0x0000ffff25257812 */ /* 0x000fe400078ec0ff */
[----:B------:R-:W-:Y:S02]  /*a6300*/  LOP3.LUT R35, R35, 0xffff, RZ, 0xc0, !PT ;  /* 0x0000ffff23237812 */ /* 0x000fe400078ec0ff */
[----:B------:R-:W-:-:S02]  /*a6310*/  LOP3.LUT R42, R42, 0xffff, RZ, 0xc0, !PT ;  /* 0x0000ffff2a2a7812 */ /* 0x000fc400078ec0ff */
[----:B------:R-:W-:Y:S01]  /*a6320*/  LOP3.LUT R40, R40, 0xffff, RZ, 0xc0, !PT ;  /* 0x0000ffff28287812 */ /* 0x000fe200078ec0ff */
[----:B------:R0:W-:Y:S01]  /*a6330*/  STL [R1+0x4688], R8 ;  /* 0x0046880801007387 */ /* 0x0001e20000100800 */
[----:B------:R-:W-:-:S05]  /*a6340*/  PRMT R222, R37, 0x3340, R35 ;  /* 0x0000334025de7816 */ /* 0x000fca0000000023 */
[----:B------:R-:W-:Y:S01]  /*a6350*/  STL [R1+0x5414], R222 ;  /* 0x005414de01007387 */ /* 0x000fe20000100800 */
[----:B0-----:R-:W-:-:S05]  /*a6360*/  PRMT R8, R42, 0x3340, R40 ;  /* 0x000033402a087816 */ /* 0x001fca0000000028 */
[----:B------:R0:W-:Y:S01]  /*a6370*/  STL [R1+0x158], R8 ;  /* 0x0001580801007387 */ /* 0x0001e20000100800 */
[----:B------:R-:W-:-:S03]  /*a6380*/  LOP3.LUT R44, R16, 0xffff, RZ, 0xc0, !PT ;  /* 0x0000ffff102c7812 */ /* 0x000fc600078ec0ff */
[----:B------:R-:W4:Y:S01]  /*a6390*/  LDL.LU R16, [R1+0x5514] ;  /* 0x0055140001107983 */ /* 0x000f220000300800 */
[----:B------:R-:W-:Y:S02]  /*a63a0*/  LOP3.LUT R42, R138, 0xffff, RZ, 0xc0, !PT ;  /* 0x0000ffff8a2a7812 */ /* 0x000fe400078ec0ff */
[----:B------:R-:W-:Y:S02]  /*a63b0*/  LOP3.LUT R40, R137, 0xffff, RZ, 0xc0, !PT ;  /* 0x0000ffff89287812 */ /* 0x000fe400078ec0ff */
        /* <DEDUP_REMOVED lines=12> */
[----:B------:R0:W-:Y:S04]  /*a6480*/  STL.64 [R1+0x580], R8 ;  /* 0x0005800801007387 */ /* 0x0001e80000100a00 */
[----:B------:R-:W4:Y:S01]  /*a6490*/  LDL.LU R47, [R1+0x5028] ;  /* 0x00502800012f7983 */ /* 0x000f220000300800 */
[----:B0-----:R-:W-:-:S05]  /*a64a0*/  PRMT R8, R42, 0x3340, R40 ;  /* 0x000033402a087816 */ /* 0x001fca0000000028 */
[----:B------:R0:W-:Y:S04]  /*a64b0*/  STL [R1+0x154], R8 ;  /* 0x0001540801007387 */ /* 0x0001e80000100800 */
[----:B------:R-:W4:Y:S04]  /*a64c0*/  LDL.LU R46, [R1+0x4cb8] ;  /* 0x004cb800012e7983 */ /* 0x000f280000300800 */
[----:B------:R-:W4:Y:S01]  /*a64d0*/  LDL.LU R138, [R1+0x5068] ;  /* 0x00506800018a7983 */ /* 0x000f220000300800 */
[----:B0-----:R-:W-:-:S05]  /*a64e0*/  IADD3 R8, P2, R18, R0, RZ ;  /* 0x0000000012087210 */ /* 0x001fca0007f5e0ff */
[----:B------:R-:W-:Y:S01]  /*a64f0*/  IMAD.X R9, R37, 0x1, R7, P2 ;  /* 0x0000000125097824 */ /* 0x000fe200010e0607 */
[----:B--2---:R-:W-:Y:S02]  /*a6500*/  LOP3.LUT R43, R136, 0xffff, RZ, 0xc0, !PT ;  /* 0x0000ffff882b7812 */ /* 0x004fe400078ec0ff */
[----:B---3--:R-:W-:-:S04]  /*a6510*/  LOP3.LUT R42, R17, 0xffff, RZ, 0xc0, !PT ;  /* 0x0000ffff112a7812 */ /* 0x008fc800078ec0ff */
[----:B------:R-:W-:Y:S02]  /*a6520*/  PRMT R40, R43, 0x3340, R42 ;  /* 0x000033402b287816 */ /* 0x000fe4000000002a */
[----:B------:R-:W-:Y:S02]  /*a6530*/  SHF.R.U32.HI R43, RZ, 0x8, R43 ;  /* 0x00000008ff2b7819 */ /* 0x000fe4000001162b */
[----:B----4-:R-:W-:Y:S02]  /*a6540*/  LOP3.LUT R45, R16, 0xffff, RZ, 0xc0, !PT ;  /* 0x0000ffff102d7812 */ /* 0x010fe400078ec0ff */
[----:B------:R-:W2:Y:S02]  /*a6550*/  LDL.LU R16, [R1+0x5510] ;  /* 0x0055100001107983 */ /* 0x000ea40000300800 */
[----:B------:R-:W-:Y:S02]  /*a6560*/  PRMT R36, R45, 0x3340, R36 ;  /* 0x000033402d247816 */ /* 0x000fe40000000024 */
[----:B------:R-:W3:Y:S02]  /*a6570*/  LDL.LU R17, [R1+0x4dd0] ;  /* 0x004dd00001117983 */ /* 0x000ee40000300800 */
[----:B------:R-:W-:-:S02]  /*a6580*/  PRMT R10, R40, 0x5410, R36 ;  /* 0x00005410280a7816 */ /* 0x000fc40000000024 */
[----:B------:R-:W-:-:S03]  /*a6590*/  SHF.R.U32.HI R40, RZ, 0x8, R42 ;  /* 0x00000008ff287819 */ /* 0x000fc6000001162a */
[----:B------:R0:W-:Y:S01]  /*a65a0*/  STL [R1+0x4680], R10 ;  /* 0x0046800a01007387 */ /* 0x0001e20000100800 */
[----:B------:R-:W-:Y:S02]  /*a65b0*/  LOP3.LUT R42, R43, 0xffff, RZ, 0xc0, !PT ;  /* 0x0000ffff2b2a7812 */ /* 0x000fe400078ec0ff */
[----:B------:R-:W-:Y:S01]  /*a65c0*/  LOP3.LUT R40, R40, 0xffff, RZ, 0xc0, !PT ;  /* 0x0000ffff28287812 */ /* 0x000fe200078ec0ff */
[----:B------:R1:W-:Y:S03]  /*a65d0*/  STL.64 [R1+0x578], R8 ;  /* 0x0005780801007387 */ /* 0x0003e60000100a00 */
[----:B0-----:R-:W-:Y:S02]  /*a65e0*/  PRMT R10, R42, 0x3340, R40 ;  /* 0x000033402a0a7816 */ /* 0x001fe40000000028 */
[----:B-1----:R-:W-:-:S03]  /*a65f0*/  IADD3 R8, P2, R18, R6, RZ ;  /* 0x0000000612087210 */ /* 0x002fc60007f5e0ff */
[----:B------:R-:W-:Y:S02]  /*a6600*/  STL [R1+0x150], R10 ;  /* 0x0001500a01007387 */ /* 0x000fe40000100800 */
[----:B------:R-:W-:-:S05]  /*a6610*/  IMAD.X R9, R37, 0x1, R5, P2 ;  /* 0x0000000125097824 */ /* 0x000fca00010e0605 */
[----:B------:R0:W-:Y:S04]  /*a6620*/  STL.64 [R1+0x570], R8 ;  /* 0x0005700801007387 */ /* 0x0001e80000100a00 */
[----:B------:R-:W4:Y:S04]  /*a6630*/  LDL.LU R139, [R1+0x5070] ;  /* 0x00507000018b7983 */ /* 0x000f280000300800 */
[----:B------:R-:W4:Y:S01]  /*a6640*/  LDL.LU R136, [R1+0x4b68] ;  /* 0x004b680001887983 */ /* 0x000f220000300800 */
[----:B0-----:R-:W-:-:S03]  /*a6650*/  IADD3 R8, P2, R18, R4, RZ ;  /* 0x0000000412087210 */ /* 0x001fc60007f5e0ff */
[----:B------:R-:W4:Y:S02]  /*a6660*/  LDL.LU R18, [R1+0x4de4] ;  /* 0x004de40001127983 */ /* 0x000f240000300800 */
[----:B------:R-:W-:-:S05]  /*a6670*/  IMAD.X R9, R37, 0x1, R3, P2 ;  /* 0x0000000125097824 */ /* 0x000fca00010e0603 */
[----:B------:R0:W-:Y:S04]  /*a6680*/  STL.64 [R1+0x568], R8 ;  /* 0x0005680801007387 */ /* 0x0001e80000100a00 */
[----:B------:R-:W4:Y:S01]  /*a6690*/  LDL.LU R137, [R1+0xd44] ;  /* 0x000d440001897983 */ /* 0x000f220000300800 */
[----:B------:R-:W-:Y:S02]  /*a66a0*/  SHF.R.U32.HI R37, RZ, 0x8, R45 ;  /* 0x00000008ff257819 */ /* 0x000fe4000001162d */
[----:B------:R-:W-:Y:S02]  /*a66b0*/  LOP3.LUT R45, R47, 0xffff, RZ, 0xc0, !PT ;  /* 0x0000ffff2f2d7812 */ /* 0x000fe400078ec0ff */
[----:B------:R-:W-:Y:S02]  /*a66c0*/  LOP3.LUT R131, R15, 0xffff, RZ, 0xc0, !PT ;  /* 0x0000ffff0f837812 */ /* 0x000fe400078ec0ff */
[----:B------:R-:W-:Y:S01]  /*a66d0*/  LOP3.LUT R43, R46, 0xffff, RZ, 0xc0, !PT ;  /* 0x0000ffff2e2b7812 */ /* 0x000fe200078ec0ff */
[----:B------:R-:W4:Y:S01]  /*a66e0*/  LDL.LU R15, [R1+0x550c] ;  /* 0x00550c00010f7983 */ /* 0x000f220000300800 */
[----:B------:R-:W-:-:S02]  /*a66f0*/  SHF.R.U32.HI R36, RZ, 0x8, R44 ;  /* 0x00000008ff247819 */ /* 0x000fc4000001162c */
[----:B------:R-:W-:Y:S02]  /*a6700*/  LOP3.LUT R44, R138, 0xffff, RZ, 0xc0, !PT ;  /* 0x0000ffff8a2c7812 */ /* 0x000fe400078ec0ff */
[----:B------:R-:W-:Y:S01]  /*a6710*/  PRMT R38, R131, 0x3340, R38 ;  /* 0x0000334083267816 */ /* 0x000fe20000000026 */
[----:B------:R-:W4:Y:S01]  /*a6720*/  LDL.LU R138, [R1+0x5034] ;  /* 0x00503400018a7983 */ /* 0x000f220000300800 */
[----:B------:R-:W-:-:S04]  /*a6730*/  PRMT R40, R45, 0x3340, R43 ;  /* 0x000033402d287816 */ /* 0x000fc8000000002b */
[----:B0-----:R-:W-:Y:S02]  /*a6740*/  PRMT R8, R40, 0x5410, R38 ;  /* 0x0000541028087816 */ /* 0x001fe40000000026 */
[----:B--2---:R-:W-:Y:S02]  /*a6750*/  LOP3.LUT R46, R16, 0xffff, RZ, 0xc0, !PT ;  /* 0x0000ffff102e7812 */ /* 0x004fe400078ec0ff */
[----:B------:R-:W2:Y:S01]  /*a6760*/  LDL.LU R16, [R1+0x4cf4] ;  /* 0x004cf40001107983 */ /* 0x000ea20000300800 */
[----:B---3--:R-:W-:Y:S02]  /*a6770*/  LOP3.LUT R42, R17, 0xffff, RZ, 0xc0, !PT ;  /* 0x0000ffff112a7812 */ /* 0x008fe400078ec0ff */
[----:B------:R-:W-:Y:S02]  /*a6780*/  PRMT R38, R46, 0x3340, R0 ;  /* 0x000033402e267816 */ /* 0x000fe40000000000 */
[--C-:B------:R-:W-:Y:S02]  /*a6790*/  PRMT R40, R44, 0x3340, R42.reuse ;  /* 0x000033402c287816 */ /* 0x100fe4000000002a */
[----:B------:R-:W-:-:S02]  /*a67a0*/  SHF.R.U32.HI R42, RZ, 0x8, R42 ;  /* 0x00000008ff2a7819 */ /* 0x000fc4000001162a */
[----:B------:R-:W-:Y:S02]  /*a67b0*/  PRMT R17, R40, 0x5410, R38 ;  /* 0x0000541028117816 */ /* 0x000fe40000000026 */
[----:B------:R-:W-:Y:S02]  /*a67c0*/  SHF.R.U32.HI R38, RZ, 0x8, R43 ;  /* 0x00000008ff267819 */ /* 0x000fe4000001162b */
[----:B------:R-:W-:Y:S02]  /*a67d0*/  SHF.R.U32.HI R43, RZ, 0x8, R44 ;  /* 0x00000008ff2b7819 */ /* 0x000fe4000001162c */
[----:B------:R-:W-:Y:S02]  /*a67e0*/  SHF.R.U32.HI R40, RZ, 0x8, R45 ;  /* 0x00000008ff287819 */ /* 0x000fe4000001162d */
[----:B------:R-:W-:Y:S02]  /*a67f0*/  LOP3.LUT R43, R43, 0xffff, RZ, 0xc0, !PT ;  /* 0x0000ffff2b2b7812 */ /* 0x000fe400078ec0ff */
[----:B------:R-:W-:Y:S01]  /*a6800*/  LOP3.LUT R42, R42, 0xffff, RZ, 0xc0, !PT ;  /* 0x0000ffff2a2a7812 */ /* 0x000fe200078ec0ff */
[----:B------:R0:W-:Y:S01]  /*a6810*/  STL [R1+0x4670], R8 ;  /* 0x0046700801007387 */ /* 0x0001e20000100800 */
[----:B------:R-:W-:-:S02]  /*a6820*/  LOP3.LUT R40, R40, 0xffff, RZ, 0xc0, !PT ;  /* 0x0000ffff28287812 */ /* 0x000fc400078ec0ff */
[----:B------:R-:W-:-:S04]  /*a6830*/  LOP3.LUT R38, R38, 0xffff, RZ, 0xc0, !PT ;  /* 0x0000ffff26267812 */ /* 0x000fc800078ec0ff */
[----:B------:R-:W-:Y:S02]  /*a6840*/  PRMT R9, R40, 0x3340, R38 ;  /* 0x0000334028097816 */ /* 0x000fe40000000026 */
[----:B0-----:R-:W-:Y:S01]  /*a6850*/  PRMT R8, R43, 0x3340, R42 ;  /* 0x000033402b087816 */ /* 0x001fe2000000002a */
[----:B------:R-:W-:Y:S01]  /*a6860*/  STL [R1+0x53a4], R17 ;  /* 0x0053a41101007387 */ /* 0x000fe20000100800 */
[----:B----4-:R-:W-:Y:S02]  /*a6870*/  LOP3.LUT R44, R139, 0xffff, RZ, 0xc0, !PT ;  /* 0x0000ffff8b2c7812 */ /* 0x010fe400078ec0ff */
[----:B------:R-:W-:Y:S02]  /*a6880*/  LOP3.LUT R42, R136, 0xffff, RZ, 0xc0, !PT ;  /* 0x0000ffff882a7812 */ /* 0x000fe400078ec0ff */
[----:B------:R-:W-:Y:S02]  /*a6890*/  LOP3.LUT R43, R18, 0xffff, RZ, 0xc0, !PT ;  /* 0x0000ffff122b7812 */ /* 0x000fe400078ec0ff */
[----:B------:R-:W-:-:S02]  /*a68a0*/  PRMT R38, R42, 0x3340, R0 ;  /* 0x000033402a267816 */ /* 0x000fc40000000000 */
[----:B------:R-:W-:Y:S01]  /*a68b0*/  PRMT R40, R44, 0x3340, R43 ;  /* 0x000033402c287816 */ /* 0x000fe2000000002b */
[----:B------:R-:W-:Y:S03]  /*a68c0*/  STL [R1+0x1ec], R9 ;  /* 0x0001ec0901007387 */ /* 0x000fe60000100800 */
[----:B------:R-:W-:Y:S01]  /*a68d0*/  PRMT R18, R40, 0x5410, R38 ;  /* 0x0000541028127816 */ /* 0x000fe20000000026 */
[----:B------:R0:W-:Y:S01]  /*a68e0*/  STL [R1+0x14c], R8 ;  /* 0x00014c0801007387 */ /* 0x0001e20000100800 */
[----:B------:R-:W-:Y:S02]  /*a68f0*/  SHF.R.S32.HI R40, RZ, 0x1f, R137 ;  /* 0x0000001fff287819 */ /* 0x000fe40000011489 */
[----:B0-----:R-:W-:Y:S01]  /*a6900*/  IADD3 R8, P2, R137, R2, RZ ;  /* 0x0000000289087210 */ /* 0x001fe20007f5e0ff */
[----:B------:R-:W-:Y:S04]  /*a6910*/  STL [R1+0x53a8], R18 ;  /* 0x0053a81201007387 */ /* 0x000fe80000100800 */
[----:B------:R-:W-:-:S05]  /*a6920*/  IMAD.X R9, R40, 0x1, R13, P2 ;  /* 0x0000000128097824 */ /* 0x000fca00010e060d */
[----:B------:R0:W-:Y:S04]  /*a6930*/  STL.64 [R1+0x560], R8 ;  /* 0x0005600801007387 */ /* 0x0001e80000100a00 */
[----:B------:R-:W3:Y:S01]  /*a6940*/  LDL.LU R136, [R1+0x5078] ;  /* 0x0050780001887983 */ /* 0x000ee20000300800 */
[----:B------:R-:W-:Y:S02]  /*a6950*/  SHF.R.U32.HI R44, RZ, 0x8, R44 ;  /* 0x00000008ff2c7819 */ /* 0x000fe4000001162c */
[----:B------:R-:W-:Y:S02]  /*a6960*/  SHF.R.U32.HI R38, RZ, 0x8, R43 ;  /* 0x00000008ff267819 */ /* 0x000fe4000001162b */
[----:B------:R-:W-:Y:S02]  /*a6970*/  SHF.R.U32.HI R43, RZ, 0x8, R42 ;  /* 0x00000008ff2b7819 */ /* 0x000fe4000001162a */
[----:B------:R-:W-:-:S02]  /*a6980*/  LOP3.LUT R42, R44, 0xffff, RZ, 0xc0, !PT ;  /* 0x0000ffff2c2a7812 */ /* 0x000fc400078ec0ff */
[----:B------:R-:W-:Y:S02]  /*a6990*/  LOP3.LUT R38, R38, 0xffff, RZ, 0xc0, !PT ;  /* 0x0000ffff26267812 */ /* 0x000fe400078ec0ff */
[----:B------:R-:W-:Y:S02]  /*a69a0*/  LOP3.LUT R43, R43, 0xffff, RZ, 0xc0, !PT ;  /* 0x0000ffff2b2b7812 */ /* 0x000fe400078ec0ff */
[----:B0-----:R-:W-:Y:S02]  /*a69b0*/  PRMT R8, R42, 0x3340, R38 ;  /* 0x000033402a087816 */ /* 0x001fe40000000026 */
[----:B------:R-:W-:Y:S02]  /*a69c0*/  PRMT R38, R43, 0x3340, R0 ;  /* 0x000033402b267816 */ /* 0x000fe40000000000 */
[----:B------:R-:W-:Y:S01]  /*a69d0*/  LOP3.LUT R44, R138, 0xffff, RZ, 0xc0, !PT ;  /* 0x0000ffff8a2c7812 */ /* 0x000fe200078ec0ff */
[----:B------:R0:W-:Y:S01]  /*a69e0*/  STL [R1+0x144], R8 ;  /* 0x0001440801007387 */ /* 0x0001e20000100800 */
[----:B------:R-:W-:-:S03]  /*a69f0*/  LOP3.LUT R45, R15, 0xffff, RZ, 0xc0, !PT ;  /* 0x0000ffff0f2d7812 */ /* 0x000fc600078ec0ff */
[----:B------:R-:W4:Y:S01]  /*a6a00*/  LDL.LU R48, [R1+0x4b9c] ;  /* 0x004b9c0001307983 */ /* 0x000f220000300800 */
[----:B------:R-:W-:-:S03]  /*a6a10*/  PRMT R39, R45, 0x3340, R39 ;  /* 0x000033402d277816 */ /* 0x000fc60000000027 */
[----:B------:R-:W4:Y:S01]  /*a6a20*/  LDL.LU R49, [R1+0x4e04] ;  /* 0x004e040001317983 */ /* 0x000f220000300800 */
[----:B0-----:R-:W-:-:S03]  /*a6a30*/  IADD3 R8, P2, R137, R0, RZ ;  /* 0x0000000089087210 */ /* 0x001fc60007f5e0ff */
[----:B------:R-:W4:Y:S04]  /*a6a40*/  LDL.LU R47, [R1+0x5038] ;  /* 0x00503800012f7983 */ /* 0x000f280000300800 */
[----:B------:R-:W4:Y:S01]  /*a6a50*/  LDL.LU R139, [R1+0xc0] ;  /* 0x0000c000018b7983 */ /* 0x000f220000300800 */
[----:B------:R-:W-:-:S03]  /*a6a60*/  IMAD.X R9, R40, 0x1, R7, P2 ;  /* 0x0000000128097824 */ /* 0x000fc600010e0607 */
[----:B------:R-:W4:Y:S01]  /*a6a70*/  LDL.LU R15, [R1+0x4d0c] ;  /* 0x004d0c00010f7983 */ /* 0x000f220000300800 */
[----:B--2---:R-:W-:-:S04]  /*a6a80*/  LOP3.LUT R43, R16, 0xffff, RZ, 0xc0, !PT ;  /* 0x0000ffff102b7812 */ /* 0x004fc800078ec0ff */
[----:B------:R-:W-:-:S04]  /*a6a90*/  PRMT R42, R44, 0x3340, R43 ;  /* 0x000033402c2a7816 */ /* 0x000fc8000000002b */
[----:B------:R-:W-:Y:S02]  /*a6aa0*/  PRMT R16, R42, 0x5410, R39 ;  /* 0x000054102a107816 */ /* 0x000fe40000000027 */
[----:B------:R-:W-:Y:S02]  /*a6ab0*/  SHF.R.U32.HI R44, RZ, 0x8, R44 ;  /* 0x00000008ff2c7819 */ /* 0x000fe4000001162c */
[----:B------:R-:W-:Y:S01]  /*a6ac0*/  SHF.R.U32.HI R42, RZ, 0x8, R43 ;  /* 0x00000008ff2a7819 */ /* 0x000fe2000001162b */
[----:B------:R-:W-:Y:S01]  /*a6ad0*/  STL [R1+0x53ac], R16 ;  /* 0x0053ac1001007387 */ /* 0x000fe20000100800 */
[----:B------:R-:W-:Y:S02]  /*a6ae0*/  LOP3.LUT R43, R44, 0xffff, RZ, 0xc0, !PT ;  /* 0x0000ffff2c2b7812 */ /* 0x000fe400078ec0ff */
[----:B------:R-:W-:Y:S01]  /*a6af0*/  LOP3.LUT R42, R42, 0xffff, RZ, 0xc0, !PT ;  /* 0x0000ffff2a2a7812 */ /* 0x000fe200078ec0ff */
[----:B------:R0:W-:Y:S03]  /*a6b00*/  STL.64 [R1+0x558], R8 ;  /* 0x0005580801007387 */ /* 0x0001e60000100a00 */
[----:B------:R-:W-:-:S02]  /*a6b10*/  PRMT R10, R43, 0x3340, R42 ;  /* 0x000033402b0a7816 */ /* 0x000fc4000000002a */
[----:B0-----:R-:W-:-:S03]  /*a6b20*/  IADD3 R8, P2, R137, R6, RZ ;  /* 0x0000000689087210 */ /* 0x001fc60007f5e0ff */
[----:B------:R-:W-:Y:S02]  /*a6b30*/  STL [R1+0x130], R10 ;  /* 0x0001300a01007387 */ /* 0x000fe40000100800 */
[----:B------:R-:W-:-:S05]  /*a6b40*/  IMAD.X R9, R40, 0x1, R5, P2 ;  /* 0x0000000128097824 */ /* 0x000fca00010e0605 */
[----:B------:R0:W-:Y:S01]  /*a6b50*/  STL.64 [R1+0x550], R8 ;  /* 0x0005500801007387 */ /* 0x0001e20000100a00 */
[----:B------:R-:W-:Y:S02]  /*a6b60*/  SHF.R.U32.HI R39, RZ, 0x8, R46 ;  /* 0x00000008ff277819 */ /* 0x000fe4000001162e */
[----:B0-----:R-:W-:-:S05]  /*a6b70*/  IADD3 R8, P2, R137, R4, RZ ;  /* 0x0000000489087210 */ /* 0x001fca0007f5e0ff */
[----:B------:R-:W-:-:S05]  /*a6b80*/  IMAD.X R9, R40, 0x1, R3, P2 ;  /* 0x0000000128097824 */ /* 0x000fca00010e0603 */
[----:B------:R0:W-:Y:S04]  /*a6b90*/  STL.64 [R1+0x548], R8 ;  /* 0x0005480801007387 */ /* 0x0001e80000100a00 */
[----:B------:R-:W2:Y:S04]  /*a6ba0*/  LDL.LU R138, [R1+0x5044] ;  /* 0x00504400018a7983 */ /* 0x000ea80000300800 */
[----:B------:R-:W2:Y:S01]  /*a6bb0*/  LDL.LU R137, [R1+0xc4] ;  /* 0x0000c40001897983 */ /* 0x000ea20000300800 */
[----:B---3--:R-:W-:-:S03]  /*a6bc0*/  LOP3.LUT R46, R136, 0xffff, RZ, 0xc0, !PT ;  /* 0x0000ffff882e7812 */ /* 0x008fc600078ec0ff */
[----:B------:R-:W3:Y:S04]  /*a6bd0*/  LDL.LU R136, [R1+0x4d30] ;  /* 0x004d300001887983 */ /* 0x000ee80000300800 */
[----:B------:R-:W3:Y:S04]  /*a6be0*/  LDL.LU R52, [R1+0xd48] ;  /* 0x000d480001347983 */ /* 0x000ee80000300800 */
[----:B------:R-:W3:Y:S01]  /*a6bf0*/  LDL.LU R50, [R1+0x5080] ;  /* 0x0050800001327983 */ /* 0x000ee20000300800 */
[----:B------:R-:W-:Y:S02]  /*a6c00*/  SHF.R.U32.HI R40, RZ, 0x8, R45 ;  /* 0x00000008ff287819 */ /* 0x000fe4000001162d */
[----:B----4-:R-:W-:-:S02]  /*a6c10*/  LOP3.LUT R44, R49, 0xffff, RZ, 0xc0, !PT ;  /* 0x0000ffff312c7812 */ /* 0x010fc400078ec0ff */
[----:B------:R-:W4:Y:S01]  /*a6c20*/  LDL.LU R49, [R1+0x4bbc] ;  /* 0x004bbc0001317983 */ /* 0x000f220000300800 */
[----:B------:R-:W-:-:S03]  /*a6c30*/  LOP3.LUT R132, R139, 0xffff, RZ, 0xc0, !PT ;  /* 0x0000ffff8b847812 */ /* 0x000fc600078ec0ff */
[----:B------:R-:W4:Y:S01]  /*a6c40*/  LDL.LU R139, [R1+0x4e14] ;  /* 0x004e1400018b7983 */ /* 0x000f220000300800 */
[----:B------:R-:W-:Y:S02]  /*a6c50*/  LOP3.LUT R48, R48, 0xffff, RZ, 0xc0, !PT ;  /* 0x0000ffff30307812 */ /* 0x000fe400078ec0ff */
[----:B------:R-:W-:Y:S02]  /*a6c60*/  PRMT R42, R46, 0x3340, R44 ;  /* 0x000033402e2a7816 */ /* 0x000fe4000000002c */
[----:B------:R-:W-:Y:S02]  /*a6c70*/  PRMT R41, R48, 0x3340, R41 ;  /* 0x0000334030297816 */ /* 0x000fe40000000029 */
[----:B------:R-:W-:Y:S02]  /*a6c80*/  LOP3.LUT R45, R47, 0xffff, RZ, 0xc0, !PT ;  /* 0x0000ffff2f2d7812 */ /* 0x000fe400078ec0ff */
[----:B------:R-:W-:Y:S02]  /*a6c90*/  LOP3.LUT R43, R15, 0xffff, RZ, 0xc0, !PT ;  /* 0x0000ffff0f2b7812 */ /* 0x000fe400078ec0ff */
[----:B------:R-:W-:-:S02]  /*a6ca0*/  PRMT R235, R42, 0x5410, R41 ;  /* 0x000054102aeb7816 */ /* 0x000fc40000000029 */
[----:B------:R-:W-:Y:S02]  /*a6cb0*/  PRMT R41, R132, 0x3340, R0 ;  /* 0x0000334084297816 */ /* 0x000fe40000000000 */
[----:B------:R-:W-:Y:S02]  /*a6cc0*/  PRMT R42, R45, 0x3340, R43 ;  /* 0x000033402d2a7816 */ /* 0x000fe4000000002b */
[----:B------:R-:W-:Y:S02]  /*a6cd0*/  SHF.R.U32.HI R46, RZ, 0x8, R46 ;  /* 0x00000008ff2e7819 */ /* 0x000fe4000001162e */
[----:B------:R-:W-:Y:S02]  /*a6ce0*/  PRMT R15, R42, 0x5410, R41 ;  /* 0x000054102a0f7816 */ /* 0x000fe40000000029 */
[----:B------:R-:W-:Y:S02]  /*a6cf0*/  SHF.R.U32.HI R41, RZ, 0x8, R43 ;  /* 0x00000008ff297819 */ /* 0x000fe4000001162b */
[----:B------:R-:W-:-:S02]  /*a6d00*/  SHF.R.U32.HI R43, RZ, 0x8, R44 ;  /* 0x00000008ff2b7819 */ /* 0x000fc4000001162c */
[----:B------:R-:W-:Y:S02]  /*a6d10*/  SHF.R.U32.HI R42, RZ, 0x8, R45 ;  /* 0x00000008ff2a7819 */ /* 0x000fe4000001162d */
[----:B------:R-:W-:Y:S02]  /*a6d20*/  LOP3.LUT R44, R46, 0xffff, RZ, 0xc0, !PT ;  /* 0x0000ffff2e2c7812 */ /* 0x000fe400078ec0ff */
[----:B------:R-:W-:Y:S02]  /*a6d30*/  LOP3.LUT R43, R43, 0xffff, RZ, 0xc0, !PT ;  /* 0x0000ffff2b2b7812 */ /* 0x000fe400078ec0ff */
[----:B------:R-:W-:Y:S02]  /*a6d40*/  LOP3.LUT R42, R42, 0xffff, RZ, 0xc0, !PT ;  /* 0x0000ffff2a2a7812 */ /* 0x000fe400078ec0ff */
[----:B------:R-:W-:Y:S02]  /*a6d50*/  LOP3.LUT R41, R41, 0xffff, RZ, 0xc0, !PT ;  /* 0x0000ffff29297812 */ /* 0x000fe400078ec0ff */
[----:B0-----:R-:W-:-:S02]  /*a6d60*/  PRMT R8, R44, 0x3340, R43 ;  /* 0x000033402c087816 */ /* 0x001fc4000000002b */
[----:B------:R-:W-:Y:S01]  /*a6d70*/  PRMT R222, R42, 0x3340, R41 ;  /* 0x000033402ade7816 */ /* 0x000fe20000000029 */
[----:B------:R-:W-:Y:S04]  /*a6d80*/  STL [R1+0x53b0], R235 ;  /* 0x0053b0eb01007387 */ /* 0x000fe80000100800 */
[----:B------:R-:W-:Y:S04]  /*a6d90*/  STL [R1+0x53b4], R15 ;  /* 0x0053b40f01007387 */ /* 0x000fe80000100800 */
[----:B------:R-:W-:Y:S04]  /*a6da0*/  STL [R1+0x5424], R222 ;  /* 0x005424de01007387 */ /* 0x000fe80000100800 */
[----:B------:R0:W-:Y:S01]  /*a6db0*/  STL [R1+0x128], R8 ;  /* 0x0001280801007387 */ /* 0x0001e20000100800 */
[----:B--2---:R-:W-:-:S02]  /*a6dc0*/  LOP3.LUT R44, R138, 0xffff, RZ, 0xc0, !PT ;  /* 0x0000ffff8a2c7812 */ /* 0x004fc400078ec0ff */
[----:B------:R-:W-:-:S04]  /*a6dd0*/  LOP3.LUT R47, R137, 0xffff, RZ, 0xc0, !PT ;  /* 0x0000ffff892f7812 */ /* 0x000fc800078ec0ff */
[----:B------:R-:W-:Y:S02]  /*a6de0*/  PRMT R41, R47, 0x3340, R0 ;  /* 0x000033402f297816 */ /* 0x000fe40000000000 */
[----:B---3--:R-:W-:-:S04]  /*a6df0*/  LOP3.LUT R43, R136, 0xffff, RZ, 0xc0, !PT ;  /* 0x0000ffff882b7812 */ /* 0x008fc800078ec0ff */
[----:B------:R-:W-:Y:S02]  /*a6e00*/  PRMT R42, R44, 0x3340, R43 ;  /* 0x000033402c2a7816 */ /* 0x000fe4000000002b */
[----:B0-----:R-:W-:Y:S02]  /*a6e10*/  IADD3 R8, P2, R52, R2, RZ ;  /* 0x0000000234087210 */ /* 0x001fe40007f5e0ff */
[----:B------:R-:W-:Y:S02]  /*a6e20*/  PRMT R249, R42, 0x5410, R41 ;  /* 0x000054102af97816 */ /* 0x000fe40000000029 */
[----:B------:R-:W-:Y:S02]  /*a6e30*/  SHF.R.S32.HI R42, RZ, 0x1f, R52 ;  /* 0x0000001fff2a7819 */ /* 0x000fe40000011434 */
[----:B------:R-:W-:Y:S02]  /*a6e40*/  SHF.R.U32.HI R44, RZ, 0x8, R44 ;  /* 0x00000008ff2c7819 */ /* 0x000fe4000001162c */
[----:B------:R-:W-:Y:S01]  /*a6e50*/  SHF.R.U32.HI R43, RZ, 0x8, R43 ;  /* 0x00000008ff2b7819 */ /* 0x000fe2000001162b */
[----:B------:R-:W-:Y:S01]  /*a6e60*/  IMAD.X R9, R42, 0x1, R13, P2 ;  /* 0x000000012a097824 */ /* 0x000fe200010e060d */
[----:B------:R-:W-:-:S02]  /*a6e70*/  LOP3.LUT R44, R44, 0xffff, RZ, 0xc0, !PT ;  /* 0x0000ffff2c2c7812 */ /* 0x000fc400078ec0ff */
[----:B------:R-:W-:Y:S01]  /*a6e80*/  LOP3.LUT R43, R43, 0xffff, RZ, 0xc0, !PT ;  /* 0x0000ffff2b2b7812 */ /* 0x000fe200078ec0ff */
[----:B------:R-:W-:Y:S04]  /*a6e90*/  STL [R1+0x53b8], R249 ;  /* 0x0053b8f901007387 */ /* 0x000fe80000100800 */
[----:B------:R0:W-:Y:S04]  /*a6ea0*/  STL.64 [R1+0x540], R8 ;  /* 0x0005400801007387 */ /* 0x0001e80000100a00 */
[----:B------:R-:W2:Y:S04]  /*a6eb0*/  LDL.LU R138, [R1+0x5048] ;  /* 0x00504800018a7983 */ /* 0x000ea80000300800 */
[----:B------:R-:W3:Y:S01]  /*a6ec0*/  LDL.LU R137, [R1+0xc8] ;  /* 0x0000c80001897983 */ /* 0x000ee20000300800 */
[----:B0-----:R-:W-:-:S05]  /*a6ed0*/  PRMT R8, R44, 0x3340, R43 ;  /* 0x000033402c087816 */ /* 0x001fca000000002b */
[----:B------:R0:W-:Y:S04]  /*a6ee0*/  STL [R1+0x124], R8 ;  /* 0x0001240801007387 */ /* 0x0001e80000100800 */
[----:B------:R-:W3:Y:S01]  /*a6ef0*/  LDL.LU R136, [R1+0x4d50] ;  /* 0x004d500001887983 */ /* 0x000ee20000300800 */
[----:B------:R-:W-:Y:S02]  /*a6f00*/  SHF.R.U32.HI R41, RZ, 0x8, R48 ;  /* 0x00000008ff297819 */ /* 0x000fe40000011630 */
[----:B------:R-:W-:Y:S02]  /*a6f10*/  LOP3.LUT R46, R50, 0xffff, RZ, 0xc0, !PT ;  /* 0x0000ffff322e7812 */ /* 0x000fe400078ec0ff */
[----:B----4-:R-:W-:Y:S02]  /*a6f20*/  LOP3.LUT R48, R49, 0xffff, RZ, 0xc0, !PT ;  /* 0x0000ffff31307812 */ /* 0x010fe400078ec0ff */
[----:B------:R-:W-:-:S02]  /*a6f30*/  LOP3.LUT R45, R139, 0xffff, RZ, 0xc0, !PT ;  /* 0x0000ffff8b2d7812 */ /* 0x000fc400078ec0ff */
[----:B------:R-:W-:Y:S02]  /*a6f40*/  PRMT R43, R48, 0x3340, R0 ;  /* 0x00003340302b7816 */ /* 0x000fe40000000000 */
[----:B------:R-:W-:-:S04]  /*a6f50*/  PRMT R44, R46, 0x3340, R45 ;  /* 0x000033402e2c7816 */ /* 0x000fc8000000002d */
[----:B------:R-:W-:-:S05]  /*a6f60*/  PRMT R221, R44, 0x5410, R43 ;  /* 0x000054102cdd7816 */ /* 0x000fca000000002b */
[----:B------:R-:W-:Y:S04]  /*a6f70*/  STL [R1+0x53bc], R221 ;  /* 0x0053bcdd01007387 */ /* 0x000fe80000100800 */
[----:B------:R-:W4:Y:S04]  /*a6f80*/  LDL.LU R49, [R1+0x508c] ;  /* 0x00508c0001317983 */ /* 0x000f280000300800 */
[----:B------:R-:W4:Y:S04]  /*a6f90*/  LDL.LU R51, [R1+0x4bec] ;  /* 0x004bec0001337983 */ /* 0x000f280000300800 */
[----:B------:R-:W4:Y:S01]  /*a6fa0*/  LDL.LU R50, [R1+0x4e28] ;  /* 0x004e280001327983 */ /* 0x000f220000300800 */
[----:B0-----:R-:W-:-:S02]  /*a6fb0*/  IADD3 R8, P2, R52, R0, RZ ;  /* 0x0000000034087210 */ /* 0x001fc40007f5e0ff */
[----:B------:R-:W-:-:S03]  /*a6fc0*/  SHF.R.U32.HI R44, RZ, 0x8, R46 ;  /* 0x00000008ff2c7819 */ /* 0x000fc6000001162e */
[----:B------:R-:W-:Y:S01]  /*a6fd0*/  IMAD.X R9, R42, 0x1, R7, P2 ;  /* 0x000000012a097824 */ /* 0x000fe200010e0607 */
[----:B------:R-:W-:Y:S02]  /*a6fe0*/  SHF.R.U32.HI R43, RZ, 0x8, R45 ;  /* 0x00000008ff2b7819 */ /* 0x000fe4000001162d */
[----:B------:R-:W-:Y:S02]  /*a6ff0*/  LOP3.LUT R44, R44, 0xffff, RZ, 0xc0, !PT ;  /* 0x0000ffff2c2c7812 */ /* 0x000fe400078ec0ff */
[----:B------:R0:W-:Y:S01]  /*a7000*/  STL.64 [R1+0x538], R8 ;  /* 0x0005380801007387 */ /* 0x0001e20000100a00 */
[----:B------:R-:W-:-:S03]  /*a7010*/  LOP3.LUT R43, R43, 0xffff, RZ, 0xc0, !PT ;  /* 0x0000ffff2b2b7812 */ /* 0x000fc600078ec0ff */
[----:B------:R-:W4:Y:S01]  /*a7020*/  LDL.LU R139, [R1+0xd4c] ;  /* 0x000d4c00018b7983 */ /* 0x000f220000300800 */
[----:B------:R-:W-:Y:S02]  /*a7030*/  PRMT R10, R44, 0x3340, R43 ;  /* 0x000033402c0a7816 */ /* 0x000fe4000000002b */
[----:B0-----:R-:W-:-:S03]  /*a7040*/  IADD3 R8, P2, R52, R6, RZ ;  /* 0x0000000634087210 */ /* 0x001fc60007f5e0ff */
[----:B------:R-:W-:Y:S02]  /*a7050*/  STL [R1+0x120], R10 ;  /* 0x0001200a01007387 */ /* 0x000fe40000100800 */
[----:B------:R-:W-:-:S05]  /*a7060*/  IMAD.X R9, R42, 0x1, R5, P2 ;  /* 0x000000012a097824 */ /* 0x000fca00010e0605 */
[----:B------:R0:W-:Y:S01]  /*a7070*/  STL.64 [R1+0x530], R8 ;  /* 0x0005300801007387 */ /* 0x0001e20000100a00 */
[----:B------:R-:W-:Y:S02]  /*a7080*/  SHF.R.U32.HI R47, RZ, 0x8, R47 ;  /* 0x00000008ff2f7819 */ /* 0x000fe4000001162f */
[----:B------:R-:W-:Y:S02]  /*a7090*/  SHF.R.U32.HI R43, RZ, 0x8, R48 ;  /* 0x00000008ff2b7819 */ /* 0x000fe40000011630 */
[----:B0-----:R-:W-:-:S05]  /*a70a0*/  IADD3 R8, P2, R52, R4, RZ ;  /* 0x0000000434087210 */ /* 0x001fca0007f5e0ff */
[----:B------:R-:W-:Y:S01]  /*a70b0*/  IMAD.X R9, R42, 0x1, R3, P2 ;  /* 0x000000012a097824 */ /* 0x000fe200010e0603 */
[----:B------:R-:W-:-:S04]  /*a70c0*/  LOP3.LUT R45, R47, 0xffff, RZ, 0xc0, !PT ;  /* 0x0000ffff2f2d7812 */ /* 0x000fc800078ec0ff */
[----:B------:R0:W-:Y:S01]  /*a70d0*/  STL.64 [R1+0x528], R8 ;  /* 0x0005280801007387 */ /* 0x0001e20000100a00 */
        /* <DEDUP_REMOVED lines=9> */
[----:B------:R-:W-:Y:S02]  /*a7170*/  PRMT R20, R44, 0x5410, R42 ;  /* 0x000054102c147816 */ /* 0x000fe4000000002a */
[----:B------:R-:W-:Y:S02]  /*a7180*/  SHF.R.U32.HI R44, RZ, 0x8, R48 ;  /* 0x00000008ff2c7819 */ /* 0x000fe40000011630 */
[----:B------:R-:W-:-:S02]  /*a7190*/  SHF.R.U32.HI R42, RZ, 0x8, R47 ;  /* 0x00000008ff2a7819 */ /* 0x000fc4000001162f */
[----:B------:R-:W-:Y:S02]  /*a71a0*/  LOP3.LUT R44, R44, 0xffff, RZ, 0xc0, !PT ;  /* 0x0000ffff2c2c7812 */ /* 0x000fe400078ec0ff */
[----:B------:R-:W-:Y:S02]  /*a71b0*/  LOP3.LUT R42, R42, 0xffff, RZ, 0xc0, !PT ;  /* 0x0000ffff2a2a7812 */ /* 0x000fe400078ec0ff */
[----:B------:R-:W-:Y:S02]  /*a71c0*/  LOP3.LUT R46, R46, 0xffff, RZ, 0xc0, !PT ;  /* 0x0000ffff2e2e7812 */ /* 0x000fe400078ec0ff */
[----:B0-----:R-:W-:Y:S02]  /*a71d0*/  PRMT R8, R44, 0x3340, R42 ;  /* 0x000033402c087816 */ /* 0x001fe4000000002a */
[----:B----4-:R-:W-:Y:S02]  /*a71e0*/  LOP3.LUT R49, R49, 0xffff, RZ, 0xc0, !PT ;  /* 0x0000ffff31317812 */ /* 0x010fe400078ec0ff */
[----:B------:R-:W-:-:S02]  /*a71f0*/  LOP3.LUT R47, R51, 0xffff, RZ, 0xc0, !PT ;  /* 0x0000ffff332f7812 */ /* 0x000fc400078ec0ff */
[----:B------:R-:W-:Y:S02]  /*a7200*/  LOP3.LUT R48, R50, 0xffff, RZ, 0xc0, !PT ;  /* 0x0000ffff32307812 */ /* 0x000fe400078ec0ff */
[--C-:B------:R-:W-:Y:S02]  /*a7210*/  PRMT R44, R46, 0x3340, R0.reuse ;  /* 0x000033402e2c7816 */ /* 0x100fe40000000000 */
[----:B------:R-:W-:Y:S02]  /*a7220*/  PRMT R42, R47, 0x3340, R0 ;  /* 0x000033402f2a7816 */ /* 0x000fe40000000000 */
[----:B------:R-:W-:Y:S01]  /*a7230*/  PRMT R46, R49, 0x3340, R48 ;  /* 0x00003340312e7816 */ /* 0x000fe20000000030 */
[----:B------:R-:W-:Y:S03]  /*a7240*/  STL [R1+0x53c0], R20 ;  /* 0x0053c01401007387 */ /* 0x000fe60000100800 */
[----:B------:R-:W-:Y:S01]  /*a7250*/  PRMT R238, R46, 0x5410, R42 ;  /* 0x000054102eee7816 */ /* 0x000fe2000000002a */
[----:B------:R0:W-:Y:S04]  /*a7260*/  STL [R1+0x11c], R8 ;  /* 0x00011c0801007387 */ /* 0x0001e80000100800 */
[----:B------:R-:W-:Y:S04]  /*a7270*/  STL [R1+0x53c4], R238 ;  /* 0x0053c4ee01007387 */ /* 0x000fe80000100800 */
[----:B------:R-:W4:Y:S04]  /*a7280*/  LDL.LU R54, [R1+0x5090] ;  /* 0x0050900001367983 */ /* 0x000f280000300800 */
[----:B------:R-:W4:Y:S04]  /*a7290*/  LDL.LU R52, [R1+0x4c20] ;  /* 0x004c200001347983 */ /* 0x000f280000300800 */
[----:B------:R-:W4:Y:S01]  /*a72a0*/  LDL.LU R53, [R1+0x4e38] ;  /* 0x004e380001357983 */ /* 0x000f220000300800 */
[----:B------:R-:W-:-:S02]  /*a72b0*/  SHF.R.S32.HI R46, RZ, 0x1f, R139 ;  /* 0x0000001fff2e7819 */ /* 0x000fc4000001148b */
[----:B0-----:R-:W-:Y:S02]  /*a72c0*/  IADD3 R8, P2, R139, R2, RZ ;  /* 0x000000028b087210 */ /* 0x001fe40007f5e0ff */
[----:B------:R-:W-:Y:S02]  /*a72d0*/  SHF.R.U32.HI R49, RZ, 0x8, R49 ;  /* 0x00000008ff317819 */ /* 0x000fe40000011631 */
[----:B------:R-:W-:Y:S01]  /*a72e0*/  SHF.R.U32.HI R42, RZ, 0x8, R48 ;  /* 0x00000008ff2a7819 */ /* 0x000fe20000011630 */
[----:B------:R-:W-:Y:S01]  /*a72f0*/  IMAD.X R9, R46, 0x1, R13, P2 ;  /* 0x000000012e097824 */ /* 0x000fe200010e060d */
[----:B------:R-:W-:Y:S02]  /*a7300*/  SHF.R.U32.HI R48, RZ, 0x8, R47 ;  /* 0x00000008ff307819 */ /* 0x000fe4000001162f */
[----:B------:R-:W-:Y:S02]  /*a7310*/  LOP3.LUT R47, R49, 0xffff, RZ, 0xc0, !PT ;  /* 0x0000ffff312f7812 */ /* 0x000fe400078ec0ff */
[----:B------:R-:W-:-:S02]  /*a7320*/  LOP3.LUT R42, R42, 0xffff, RZ, 0xc0, !PT ;  /* 0x0000ffff2a2a7812 */ /* 0x000fc400078ec0ff */
[----:B------:R-:W-:Y:S01]  /*a7330*/  LOP3.LUT R48, R48, 0xffff, RZ, 0xc0, !PT ;  /* 0x0000ffff30307812 */ /* 0x000fe200078ec0ff */
[----:B------:R0:W-:Y:S02]  /*a7340*/  STL.64 [R1+0x520], R8 ;  /* 0x0005200801007387 */ /* 0x0001e40000100a00 */
[----:B0-----:R-:W-:Y:S02]  /*a7350*/  PRMT R8, R47, 0x3340, R42 ;  /* 0x000033402f087816 */ /* 0x001fe4000000002a */
[----:B------:R-:W-:-:S03]  /*a7360*/  PRMT R42, R48, 0x3340, R0 ;  /* 0x00003340302a7816 */ /* 0x000fc60000000000 */
[----:B------:R0:W-:Y:S01]  /*a7370*/  STL [R1+0x118], R8 ;  /* 0x0001180801007387 */ /* 0x0001e20000100800 */
[----:B--2---:R-:W-:Y:S02]  /*a7380*/  LOP3.LUT R51, R138, 0xffff, RZ, 0xc0, !PT ;  /* 0x0000ffff8a337812 */ /* 0x004fe400078ec0ff */
[----:B---3--:R-:W-:-:S04]  /*a7390*/  LOP3.LUT R49, R137, 0xffff, RZ, 0xc0, !PT ;  /* 0x0000ffff89317812 */ /* 0x008fc800078ec0ff */
[----:B------:R-:W-:Y:S02]  /*a73a0*/  PRMT R47, R49, 0x3340, R0 ;  /* 0x00003340312f7816 */ /* 0x000fe40000000000 */
[----:B------:R-:W-:-:S04]  /*a73b0*/  LOP3.LUT R50, R136, 0xffff, RZ, 0xc0, !PT ;  /* 0x0000ffff88327812 */ /* 0x000fc800078ec0ff */
[----:B------:R-:W-:-:S04]  /*a73c0*/  PRMT R48, R51, 0x3340, R50 ;  /* 0x0000334033307816 */ /* 0x000fc80000000032 */
[----:B------:R-:W-:-:S05]  /*a73d0*/  PRMT R10, R48, 0x5410, R47 ;  /* 0x00005410300a7816 */ /* 0x000fca000000002f */
[----:B------:R-:W-:Y:S04]  /*a73e0*/  STL [R1+0x53c8], R10 ;  /* 0x0053c80a01007387 */ /* 0x000fe80000100800 */
[----:B------:R-:W2:Y:S04]  /*a73f0*/  LDL.LU R138, [R1+0x5058] ;  /* 0x00505800018a7983 */ /* 0x000ea80000300800 */
[----:B------:R-:W3:Y:S04]  /*a7400*/  LDL.LU R137, [R1+0xd4] ;  /* 0x0000d40001897983 */ /* 0x000ee80000300800 */
[----:B------:R-:W3:Y:S01]  /*a7410*/  LDL.LU R136, [R1+0x4da0] ;  /* 0x004da00001887983 */ /* 0x000ee20000300800 */
[----:B0-----:R-:W-:-:S02]  /*a7420*/  IADD3 R8, P2, R139, R0, RZ ;  /* 0x000000008b087210 */ /* 0x001fc40007f5e0ff */
[----:B------:R-:W-:Y:S02]  /*a7430*/  SHF.R.U32.HI R48, RZ, 0x8, R51 ;  /* 0x00000008ff307819 */ /* 0x000fe40000011633 */
[----:B------:R-:W-:Y:S01]  /*a7440*/  SHF.R.U32.HI R47, RZ, 0x8, R50 ;  /* 0x00000008ff2f7819 */ /* 0x000fe20000011632 */
[----:B------:R-:W-:Y:S01]  /*a7450*/  IMAD.X R9, R46, 0x1, R7, P2 ;  /* 0x000000012e097824 */ /* 0x000fe200010e0607 */
[----:B------:R-:W-:Y:S02]  /*a7460*/  SHF.R.U32.HI R49, RZ, 0x8, R49 ;  /* 0x00000008ff317819 */ /* 0x000fe40000011631 */
[----:B------:R-:W-:Y:S02]  /*a7470*/  LOP3.LUT R48, R48, 0xffff, RZ, 0xc0, !PT ;  /* 0x0000ffff30307812 */ /* 0x000fe400078ec0ff */
[----:B------:R-:W-:Y:S01]  /*a7480*/  LOP3.LUT R47, R47, 0xffff, RZ, 0xc0, !PT ;  /* 0x0000ffff2f2f7812 */ /* 0x000fe200078ec0ff */
[----:B------:R0:W-:Y:S01]  /*a7490*/  STL.64 [R1+0x518], R8 ;  /* 0x0005180801007387 */ /* 0x0001e20000100a00 */
[----:B------:R-:W-:-:S02]  /*a74a0*/  LOP3.LUT R49, R49, 0xffff, RZ, 0xc0, !PT ;  /* 0x0000ffff31317812 */ /* 0x000fc400078ec0ff */
[----:B----4-:R-:W-:Y:S02]  /*a74b0*/  LOP3.LUT R51, R54, 0xffff, RZ, 0xc0, !PT ;  /* 0x0000ffff36337812 */ /* 0x010fe400078ec0ff */
[----:B0-----:R-:W-:Y:S02]  /*a74c0*/  PRMT R8, R48, 0x3340, R47 ;  /* 0x0000334030087816 */ /* 0x001fe4000000002f */
[----:B------:R-:W-:Y:S02]  /*a74d0*/  LOP3.LUT R52, R52, 0xffff, RZ, 0xc0, !PT ;  /* 0x0000ffff34347812 */ /* 0x000fe400078ec0ff */
[----:B------:R-:W-:Y:S02]  /*a74e0*/  LOP3.LUT R50, R53, 0xffff, RZ, 0xc0, !PT ;  /* 0x0000ffff35327812 */ /* 0x000fe400078ec0ff */
[--C-:B------:R-:W-:Y:S02]  /*a74f0*/  PRMT R48, R49, 0x3340, R0.reuse ;  /* 0x0000334031307816 */ /* 0x100fe40000000000 */
[----:B------:R-:W-:-:S02]  /*a7500*/  PRMT R47, R52, 0x3340, R0 ;  /* 0x00003340342f7816 */ /* 0x000fc40000000000 */
[----:B------:R-:W-:Y:S01]  /*a7510*/  PRMT R49, R51, 0x3340, R50 ;  /* 0x0000334033317816 */ /* 0x000fe20000000032 */
[----:B------:R0:W-:Y:S03]  /*a7520*/  STL [R1+0x114], R8 ;  /* 0x0001140801007387 */ /* 0x0001e60000100800 */
[----:B------:R-:W-:Y:S01]  /*a7530*/  PRMT R245, R49, 0x5410, R47 ;  /* 0x0000541031f57816 */ /* 0x000fe2000000002f */
[----:B------:R-:W4:Y:S01]  /*a7540*/  LDL.LU R60, [R1+0xd50] ;  /* 0x000d5000013c7983 */ /* 0x000f220000300800 */
[----:B0-----:R-:W-:-:S03]  /*a7550*/  IADD3 R8, P2, R139, R6, RZ ;  /* 0x000000068b087210 */ /* 0x001fc60007f5e0ff */
[----:B------:R-:W-:Y:S02]  /*a7560*/  STL [R1+0x53cc], R245 ;  /* 0x0053ccf501007387 */ /* 0x000fe40000100800 */
[----:B------:R-:W-:Y:S02]  /*a7570*/  IMAD.X R9, R46, 0x1, R5, P2 ;  /* 0x000000012e097824 */ /* 0x000fe400010e0605 */
[----:B------:R-:W4:Y:S04]  /*a7580*/  LDL.LU R57, [R1+0x509c] ;  /* 0x00509c0001397983 */ /* 0x000f280000300800 */
[----:B------:R-:W4:Y:S04]  /*a7590*/  LDL.LU R56, [R1+0x4c64] ;  /* 0x004c640001387983 */ /* 0x000f280000300800 */
[----:B------:R-:W4:Y:S04]  /*a75a0*/  LDL.LU R55, [R1+0x4e44] ;  /* 0x004e440001377983 */ /* 0x000f280000300800 */
[----:B------:R0:W-:Y:S01]  /*a75b0*/  STL.64 [R1+0x510], R8 ;  /* 0x0005100801007387 */ /* 0x0001e20000100a00 */
[----:B------:R-:W-:-:S02]  /*a75c0*/  SHF.R.U32.HI R47, RZ, 0x8, R51 ;  /* 0x00000008ff2f7819 */ /* 0x000fc40000011633 */
[----:B0-----:R-:W-:-:S05]  /*a75d0*/  IADD3 R8, P2, R139, R4, RZ ;  /* 0x000000048b087210 */ /* 0x001fca0007f5e0ff */
[----:B------:R-:W-:Y:S01]  /*a75e0*/  IMAD.X R9, R46, 0x1, R3, P2 ;  /* 0x000000012e097824 */ /* 0x000fe200010e0603 */
[----:B------:R-:W-:Y:S02]  /*a75f0*/  SHF.R.U32.HI R46, RZ, 0x8, R50 ;  /* 0x00000008ff2e7819 */ /* 0x000fe40000011632 */
[----:B------:R-:W-:Y:S02]  /*a7600*/  LOP3.LUT R47, R47, 0xffff, RZ, 0xc0, !PT ;  /* 0x0000ffff2f2f7812 */ /* 0x000fe400078ec0ff */
[----:B------:R-:W-:Y:S01]  /*a7610*/  LOP3.LUT R46, R46, 0xffff, RZ, 0xc0, !PT ;  /* 0x0000ffff2e2e7812 */ /* 0x000fe200078ec0ff */
[----:B------:R0:W-:Y:S03]  /*a7620*/  STL.64 [R1+0x508], R8 ;  /* 0x0005080801007387 */ /* 0x0001e60000100a00 */
[----:B0-----:R-:W-:-:S05]  /*a7630*/  PRMT R8, R47, 0x3340, R46 ;  /* 0x000033402f087816 */ /* 0x001fca000000002e */
[----:B------:R0:W-:Y:S04]  /*a7640*/  STL [R1+0x10c], R8 ;  /* 0x00010c0801007387 */ /* 0x0001e80000100800 */
[----:B------:R-:W4:Y:S04]  /*a7650*/  LDL.LU R54, [R1+0x50a0] ;  /* 0x0050a00001367983 */ /* 0x000f280000300800 */
[----:B------:R-:W4:Y:S04]  /*a7660*/  LDL.LU R53, [R1+0x4c7c] ;  /* 0x004c7c0001357983 */ /* 0x000f280000300800 */
[----:B------:R-:W4:Y:S01]  /*a7670*/  LDL.LU R139, [R1+0x4e50] ;  /* 0x004e5000018b7983 */ /* 0x000f220000300800 */
        /* <DEDUP_REMOVED lines=13> */
[----:B------:R-:W-:-:S04]  /*a7750*/  LOP3.LUT R47, R47, 0xffff, RZ, 0xc0, !PT ;  /* 0x0000ffff2f2f7812 */ /* 0x000fc800078ec0ff */
[----:B0-----:R-:W-:Y:S01]  /*a7760*/  PRMT R8, R49, 0x3340, R47 ;  /* 0x0000334031087816 */ /* 0x001fe2000000002f */
[----:B------:R-:W-:Y:S04]  /*a7770*/  STL [R1+0x53d0], R251 ;  /* 0x0053d0fb01007387 */ /* 0x000fe80000100800 */
[----:B------:R4:W-:Y:S02]  /*a7780*/  STL [R1+0x1a4], R8 ;  /* 0x0001a40801007387 */ /* 0x0009e40000100800 */
[----:B----4-:R-:W-:Y:S02]  /*a7790*/  IADD3 R8, P2, R60, R2, RZ ;  /* 0x000000023c087210 */ /* 0x010fe40007f5e0ff */
[----:B------:R-:W-:Y:S02]  /*a77a0*/  LOP3.LUT R52, R57, 0xffff, RZ, 0xc0, !PT ;  /* 0x0000ffff39347812 */ /* 0x000fe400078ec0ff */
[----:B------:R-:W-:-:S02]  /*a77b0*/  LOP3.LUT R50, R56, 0xffff, RZ, 0xc0, !PT ;  /* 0x0000ffff38327812 */ /* 0x000fc400078ec0ff */
[----:B------:R-:W-:Y:S02]  /*a77c0*/  LOP3.LUT R51, R55, 0xffff, RZ, 0xc0, !PT ;  /* 0x0000ffff37337812 */ /* 0x000fe400078ec0ff */
[----:B------:R-:W-:Y:S02]  /*a77d0*/  PRMT R47, R50, 0x3340, R0 ;  /* 0x00003340322f7816 */ /* 0x000fe40000000000 */
[----:B------:R-:W-:-:S04]  /*a77e0*/  PRMT R49, R52, 0x3340, R51 ;  /* 0x0000334034317816 */ /* 0x000fc80000000033 */
[----:B------:R-:W-:Y:S02]  /*a77f0*/  PRMT R226, R49, 0x5410, R47 ;  /* 0x0000541031e27816 */ /* 0x000fe4000000002f */
[----:B------:R-:W-:Y:S02]  /*a7800*/  SHF.R.S32.HI R49, RZ, 0x1f, R60 ;  /* 0x0000001fff317819 */ /* 0x000fe4000001143c */
[----:B------:R-:W-:Y:S02]  /*a7810*/  SHF.R.U32.HI R52, RZ, 0x8, R52 ;  /* 0x00000008ff347819 */ /* 0x000fe40000011634 */
[----:B------:R-:W-:Y:S01]  /*a7820*/  SHF.R.U32.HI R47, RZ, 0x8, R51 ;  /* 0x00000008ff2f7819 */ /* 0x000fe20000011633 */
[----:B------:R-:W-:Y:S01]  /*a7830*/  IMAD.X R9, R49, 0x1, R13, P2 ;  /* 0x0000000131097824 */ /* 0x000fe200010e060d */
[----:B------:R-:W-:Y:S02]  /*a7840*/  SHF.R.U32.HI R51, RZ, 0x8, R50 ;  /* 0x00000008ff337819 */ /* 0x000fe40000011632 */
[----:B------:R-:W-:-:S02]  /*a7850*/  LOP3.LUT R50, R52, 0xffff, RZ, 0xc0, !PT ;  /* 0x0000ffff34327812 */ /* 0x000fc400078ec0ff */
[----:B------:R-:W-:Y:S01]  /*a7860*/  LOP3.LUT R47, R47, 0xffff, RZ, 0xc0, !PT ;  /* 0x0000ffff2f2f7812 */ /* 0x000fe200078ec0ff */
[----:B------:R-:W-:Y:S01]  /*a7870*/  STL [R1+0x53d4], R226 ;  /* 0x0053d4e201007387 */ /* 0x000fe20000100800 */
[----:B------:R-:W-:-:S03]  /*a7880*/  LOP3.LUT R51, R51, 0xffff, RZ, 0xc0, !PT ;  /* 0x0000ffff33337812 */ /* 0x000fc600078ec0ff */
[----:B------:R0:W-:Y:S02]  /*a7890*/  STL.64 [R1+0x500], R8 ;  /* 0x0005000801007387 */ /* 0x0001e40000100a00 */
[----:B0-----:R-:W-:Y:S02]  /*a78a0*/  PRMT R8, R50, 0x3340, R47 ;  /* 0x0000334032087816 */ /* 0x001fe4000000002f */
[----:B------:R-:W-:-:S03]  /*a78b0*/  PRMT R47, R51, 0x3340, R0 ;  /* 0x00003340332f7816 */ /* 0x000fc60000000000 */
[----:B------:R0:W-:Y:S04]  /*a78c0*/  STL [R1+0x108], R8 ;  /* 0x0001080801007387 */ /* 0x0001e80000100800 */
[----:B------:R-:W4:Y:S01]  /*a78d0*/  LDL.LU R59, [R1+0x506c] ;  /* 0x00506c00013b7983 */ /* 0x000f220000300800 */
[----:B------:R-:W-:-:S03]  /*a78e0*/  LOP3.LUT R55, R54, 0xffff, RZ, 0xc0, !PT ;  /* 0x0000ffff36377812 */ /* 0x000fc600078ec0ff */
[----:B------:R-:W4:Y:S01]  /*a78f0*/  LDL.LU R58, [R1+0x4a0] ;  /* 0x0004a000013a7983 */ /* 0x000f220000300800 */
[----:B------:R-:W-:Y:S02]  /*a7900*/  LOP3.LUT R57, R53, 0xffff, RZ, 0xc0, !PT ;  /* 0x0000ffff35397812 */ /* 0x000fe400078ec0ff */
[----:B------:R-:W-:Y:S02]  /*a7910*/  LOP3.LUT R53, R139, 0xffff, RZ, 0xc0, !PT ;  /* 0x0000ffff8b357812 */ /* 0x000fe400078ec0ff */
[----:B------:R-:W-:Y:S02]  /*a7920*/  PRMT R50, R57, 0x3340, R0 ;  /* 0x0000334039327816 */ /* 0x000fe40000000000 */
[----:B------:R-:W-:-:S04]  /*a7930*/  PRMT R51, R55, 0x3340, R53 ;  /* 0x0000334037337816 */ /* 0x000fc80000000035 */
[----:B------:R-:W-:Y:S02]  /*a7940*/  PRMT R12, R51, 0x5410, R50 ;  /* 0x00005410330c7816 */ /* 0x000fe40000000032 */
[----:B--2---:R-:W-:Y:S02]  /*a7950*/  LOP3.LUT R54, R138, 0xffff, RZ, 0xc0, !PT ;  /* 0x0000ffff8a367812 */ /* 0x004fe400078ec0ff */
[----:B---3--:R-:W-:Y:S02]  /*a7960*/  LOP3.LUT R56, R137, 0xffff, RZ, 0xc0, !PT ;  /* 0x0000ffff89387812 */ /* 0x008fe400078ec0ff */
[----:B------:R-:W-:Y:S02]  /*a7970*/  LOP3.LUT R52, R136, 0xffff, RZ, 0xc0, !PT ;  /* 0x0000ffff88347812 */ /* 0x000fe400078ec0ff */
[----:B------:R-:W2:Y:S01]  /*a7980*/  LDL.LU R136, [R1+0x4dc4] ;  /* 0x004dc40001887983 */ /* 0x000ea20000300800 */
[----:B------:R-:W-:Y:S02]  /*a7990*/  PRMT R50, R56, 0x3340, R0 ;  /* 0x0000334038327816 */ /* 0x000fe40000000000 */
[----:B------:R-:W-:-:S04]  /*a79a0*/  PRMT R51, R54, 0x3340, R52 ;  /* 0x0000334036337816 */ /* 0x000fc80000000034 */
[----:B------:R-:W-:Y:S01]  /*a79b0*/  PRMT R19, R51, 0x5410, R50 ;  /* 0x0000541033137816 */ /* 0x000fe20000000032 */
[----:B------:R-:W-:Y:S04]  /*a79c0*/  STL [R1+0x53d8], R12 ;  /* 0x0053d80c01007387 */ /* 0x000fe80000100800 */
[----:B------:R-:W-:Y:S04]  /*a79d0*/  STL [R1+0x53dc], R19 ;  /* 0x0053dc1301007387 */ /* 0x000fe80000100800 */
[----:B------:R-:W3:Y:S04]  /*a79e0*/  LDL.LU R139, [R1+0x50b0] ;  /* 0x0050b000018b7983 */ /* 0x000ee80000300800 */
[----:B------:R-:W3:Y:S04]  /*a79f0*/  LDL.LU R138, [R1+0x4cd0] ;  /* 0x004cd000018a7983 */ /* 0x000ee80000300800 */
[----:B------:R-:W3:Y:S01]  /*a7a00*/  LDL.LU R137, [R1+0x4e68] ;  /* 0x004e680001897983 */ /* 0x000ee20000300800 */
[----:B0-----:R-:W-:-:S02]  /*a7a10*/  IADD3 R8, P2, R60, R0, RZ ;  /* 0x000000003c087210 */ /* 0x001fc40007f5e0ff */
[----:B------:R-:W-:Y:S02]  /*a7a20*/  SHF.R.U32.HI R51, RZ, 0x8, R55 ;  /* 0x00000008ff337819 */ /* 0x000fe40000011637 */
[----:B------:R-:W-:Y:S01]  /*a7a30*/  SHF.R.U32.HI R50, RZ, 0x8, R53 ;  /* 0x00000008ff327819 */ /* 0x000fe20000011635 */
[----:B------:R-:W-:Y:S01]  /*a7a40*/  IMAD.X R9, R49, 0x1, R7, P2 ;  /* 0x0000000131097824 */ /* 0x000fe200010e0607 */
[----:B------:R-:W-:Y:S02]  /*a7a50*/  LOP3.LUT R51, R51, 0xffff, RZ, 0xc0, !PT ;  /* 0x0000ffff33337812 */ /* 0x000fe400078ec0ff */
[----:B------:R-:W-:Y:S02]  /*a7a60*/  LOP3.LUT R50, R50, 0xffff, RZ, 0xc0, !PT ;  /* 0x0000ffff32327812 */ /* 0x000fe400078ec0ff */
[----:B------:R0:W-:Y:S01]  /*a7a70*/  STL.64 [R1+0x4f8], R8 ;  /* 0x0004f80801007387 */ /* 0x0001e20000100a00 */
[----:B------:R-:W-:Y:S02]  /*a7a80*/  SHF.R.U32.HI R53, RZ, 0x8, R54 ;  /* 0x00000008ff357819 */ /* 0x000fe40000011636 */
[----:B------:R-:W-:Y:S01]  /*a7a90*/  SHF.R.U32.HI R52, RZ, 0x8, R52 ;  /* 0x00000008ff347819 */ /* 0x000fe20000011634 */
[----:B------:R-:W3:Y:S01]  /*a7aa0*/  LDL.LU R64, [R1+0xd54] ;  /* 0x000d540001407983 */ /* 0x000ee20000300800 */
[----:B------:R-:W-:-:S02]  /*a7ab0*/  LOP3.LUT R53, R53, 0xffff, RZ, 0xc0, !PT ;  /* 0x0000ffff35357812 */ /* 0x000fc400078ec0ff */
[----:B0-----:R-:W-:Y:S02]  /*a7ac0*/  PRMT R8, R51, 0x3340, R50 ;  /* 0x0000334033087816 */ /* 0x001fe40000000032 */
[----:B------:R-:W-:-:S03]  /*a7ad0*/  LOP3.LUT R52, R52, 0xffff, RZ, 0xc0, !PT ;  /* 0x0000ffff34347812 */ /* 0x000fc600078ec0ff */
[----:B------:R0:W-:Y:S01]  /*a7ae0*/  STL [R1+0x104], R8 ;  /* 0x0001040801007387 */ /* 0x0001e20000100800 */
[----:B------:R-:W-:Y:S02]  /*a7af0*/  PRMT R10, R53, 0x3340, R52 ;  /* 0x00003340350a7816 */ /* 0x000fe40000000034 */
[----:B0-----:R-:W-:-:S03]  /*a7b00*/  IADD3 R8, P2, R60, R6, RZ ;  /* 0x000000063c087210 */ /* 0x001fc60007f5e0ff */
[----:B------:R-:W-:Y:S02]  /*a7b10*/  STL [R1+0x100], R10 ;  /* 0x0001000a01007387 */ /* 0x000fe40000100800 */
[----:B------:R-:W-:-:S05]  /*a7b20*/  IMAD.X R9, R49, 0x1, R5, P2 ;  /* 0x0000000131097824 */ /* 0x000fca00010e0605 */
[----:B------:R0:W-:Y:S02]  /*a7b30*/  STL.64 [R1+0x4f0], R8 ;  /* 0x0004f00801007387 */ /* 0x0001e40000100a00 */
[----:B0-----:R-:W-:-:S05]  /*a7b40*/  IADD3 R8, P2, R60, R4, RZ ;  /* 0x000000043c087210 */ /* 0x001fca0007f5e0ff */
[----:B------:R-:W-:-:S05]  /*a7b50*/  IMAD.X R9, R49, 0x1, R3, P2 ;  /* 0x0000000131097824 */ /* 0x000fca00010e0603 */
[----:B------:R0:W-:Y:S01]  /*a7b60*/  STL.64 [R1+0x4e8], R8 ;  /* 0x0004e80801007387 */ /* 0x0001e20000100a00 */
[----:B----4-:R-:W-:-:S03]  /*a7b70*/  LOP3.LUT R53, R59, 0xffff, RZ, 0xc0, !PT ;  /* 0x0000ffff3b357812 */ /* 0x010fc600078ec0ff */
[----:B------:R-:W4:Y:S01]  /*a7b80*/  LDL.LU R59, [R1+0x50b4] ;  /* 0x0050b400013b7983 */ /* 0x000f220000300800 */
[----:B------:R-:W-:-:S03]  /*a7b90*/  LOP3.LUT R135, R58, 0xffff, RZ, 0xc0, !PT ;  /* 0x0000ffff3a877812 */ /* 0x000fc600078ec0ff */
[----:B------:R-:W4:Y:S01]  /*a7ba0*/  LDL.LU R58, [R1+0x4ce0] ;  /* 0x004ce000013a7983 */ /* 0x000f220000300800 */
[----:B------:R-:W-:Y:S02]  /*a7bb0*/  PRMT R49, R135, 0x3340, R0 ;  /* 0x0000334087317816 */ /* 0x000fe40000000000 */
[----:B--2---:R-:W-:Y:S02]  /*a7bc0*/  LOP3.LUT R52, R136, 0xffff, RZ, 0xc0, !PT ;  /* 0x0000ffff88347812 */ /* 0x004fe400078ec0ff */
[----:B------:R-:W2:Y:S02]  /*a7bd0*/  LDL.LU R136, [R1+0x4e70] ;  /* 0x004e700001887983 */ /* 0x000ea40000300800 */
[----:B------:R-:W-:Y:S02]  /*a7be0*/  PRMT R50, R53, 0x3340, R52 ;  /* 0x0000334035327816 */ /* 0x000fe40000000034 */
[----:B------:R-:W-:Y:S02]  /*a7bf0*/  SHF.R.U32.HI R53, RZ, 0x8, R53 ;  /* 0x00000008ff357819 */ /* 0x000fe40000011635 */
[----:B------:R-:W-:-:S02]  /*a7c00*/  PRMT R229, R50, 0x5410, R49 ;  /* 0x0000541032e57816 */ /* 0x000fc40000000031 */
[----:B------:R-:W-:Y:S02]  /*a7c10*/  SHF.R.U32.HI R50, RZ, 0x8, R52 ;  /* 0x00000008ff327819 */ /* 0x000fe40000011634 */
[----:B------:R-:W-:Y:S02]  /*a7c20*/  LOP3.LUT R52, R53, 0xffff, RZ, 0xc0, !PT ;  /* 0x0000ffff35347812 */ /* 0x000fe400078ec0ff */
[----:B------:R-:W-:Y:S02]  /*a7c30*/  LOP3.LUT R50, R50, 0xffff, RZ, 0xc0, !PT ;  /* 0x0000ffff32327812 */ /* 0x000fe400078ec0ff */
[----:B---3--:R-:W-:Y:S02]  /*a7c40*/  LOP3.LUT R55, R139, 0xffff, RZ, 0xc0, !PT ;  /* 0x0000ffff8b377812 */ /* 0x008fe400078ec0ff */
[----:B------:R-:W-:Y:S02]  /*a7c50*/  LOP3.LUT R53, R138, 0xffff, RZ, 0xc0, !PT ;  /* 0x0000ffff8a357812 */ /* 0x000fe400078ec0ff */
[----:B------:R-:W-:-:S02]  /*a7c60*/  LOP3.LUT R54, R137, 0xffff, RZ, 0xc0, !PT ;  /* 0x0000ffff89367812 */ /* 0x000fc400078ec0ff */
[----:B0-----:R-:W-:Y:S02]  /*a7c70*/  PRMT R8, R52, 0x3340, R50 ;  /* 0x0000334034087816 */ /* 0x001fe40000000032 */
[----:B------:R-:W-:Y:S02]  /*a7c80*/  PRMT R50, R53, 0x3340, R0 ;  /* 0x0000334035327816 */ /* 0x000fe40000000000 */
[----:B------:R-:W-:Y:S01]  /*a7c90*/  PRMT R52, R55, 0x3340, R54 ;  /* 0x0000334037347816 */ /* 0x000fe20000000036 */
[----:B------:R-:W-:Y:S03]  /*a7ca0*/  STL [R1+0x53e0], R229 ;  /* 0x0053e0e501007387 */ /* 0x000fe60000100800 */
[----:B------:R-:W-:Y:S01]  /*a7cb0*/  PRMT R247, R52, 0x5410, R50 ;  /* 0x0000541034f77816 */ /* 0x000fe20000000032 */
[----:B------:R0:W-:Y:S04]  /*a7cc0*/  STL [R1+0x17c], R8 ;  /* 0x00017c0801007387 */ /* 0x0001e80000100800 */
        /* <DEDUP_REMOVED lines=12> */
[----:B------:R-:W-:Y:S02]  /*a7d90*/  SHF.R.U32.HI R51, RZ, 0x8, R56 ;  /* 0x00000008ff337819 */ /* 0x000fe40000011638 */
[----:B------:R-:W-:Y:S02]  /*a7da0*/  SHF.R.U32.HI R49, RZ, 0x8, R57 ;  /* 0x00000008ff317819 */ /* 0x000fe40000011639 */
[----:B------:R-:W-:Y:S01]  /*a7db0*/  LOP3.LUT R54, R54, 0xffff, RZ, 0xc0, !PT ;  /* 0x0000ffff36367812 */ /* 0x000fe200078ec0ff */
[----:B------:R0:W-:Y:S02]  /*a7dc0*/  STL.64 [R1+0x4e0], R8 ;  /* 0x0004e00801007387 */ /* 0x0001e40000100a00 */
[----:B0-----:R-:W-:Y:S02]  /*a7dd0*/  PRMT R8, R53, 0x3340, R50 ;  /* 0x0000334035087816 */ /* 0x001fe40000000032 */
[----:B------:R-:W-:-:S03]  /*a7de0*/  PRMT R50, R54, 0x3340, R0 ;  /* 0x0000334036327816 */ /* 0x000fc60000000000 */
[----:B------:R0:W-:Y:S01]  /*a7df0*/  STL [R1+0xf4], R8 ;  /* 0x0000f40801007387 */ /* 0x0001e20000100800 */
[----:B----4-:R-:W-:Y:S02]  /*a7e00*/  LOP3.LUT R57, R59, 0xffff, RZ, 0xc0, !PT ;  /* 0x0000ffff3b397812 */ /* 0x010fe400078ec0ff */
[----:B------:R-:W-:-:S04]  /*a7e10*/  LOP3.LUT R55, R58, 0xffff, RZ, 0xc0, !PT ;  /* 0x0000ffff3a377812 */ /* 0x000fc800078ec0ff */
[----:B------:R-:W-:Y:S02]  /*a7e20*/  PRMT R53, R55, 0x3340, R0 ;  /* 0x0000334037357816 */ /* 0x000fe40000000000 */
[----:B0-----:R-:W-:Y:S02]  /*a7e30*/  IADD3 R8, P2, R64, R0, RZ ;  /* 0x0000000040087210 */ /* 0x001fe40007f5e0ff */
[----:B------:R-:W-:-:S03]  /*a7e40*/  SHF.R.U32.HI R55, RZ, 0x8, R55 ;  /* 0x00000008ff377819 */ /* 0x000fc60000011637 */
[----:B------:R-:W-:Y:S01]  /*a7e50*/  IMAD.X R9, R52, 0x1, R7, P2 ;  /* 0x0000000134097824 */ /* 0x000fe200010e0607 */
[----:B------:R-:W-:Y:S02]  /*a7e60*/  LOP3.LUT R55, R55, 0xffff, RZ, 0xc0, !PT ;  /* 0x0000ffff37377812 */ /* 0x000fe400078ec0ff */
[----:B--2---:R-:W-:-:S04]  /*a7e70*/  LOP3.LUT R56, R136, 0xffff, RZ, 0xc0, !PT ;  /* 0x0000ffff88387812 */ /* 0x004fc800078ec0ff */
[----:B------:R-:W-:-:S04]  /*a7e80*/  PRMT R54, R57, 0x3340, R56 ;  /* 0x0000334039367816 */ /* 0x000fc80000000038 */
[----:B------:R-:W-:-:S05]  /*a7e90*/  PRMT R14, R54, 0x5410, R53 ;  /* 0x00005410360e7816 */ /* 0x000fca0000000035 */
[----:B------:R-:W-:Y:S04]  /*a7ea0*/  STL [R1+0x53e8], R14 ;  /* 0x0053e80e01007387 */ /* 0x000fe80000100800 */
[----:B------:R-:W2:Y:S04]  /*a7eb0*/  LDL.LU R63, [R1+0x507c] ;  /* 0x00507c00013f7983 */ /* 0x000ea80000300800 */
[----:B------:R-:W4:Y:S04]  /*a7ec0*/  LDL.LU R136, [R1+0x4a8] ;  /* 0x0004a80001887983 */ /* 0x000f280000300800 */
[----:B------:R-:W4:Y:S01]  /*a7ed0*/  LDL.LU R62, [R1+0x4df8] ;  /* 0x004df800013e7983 */ /* 0x000f220000300800 */
[----:B------:R-:W-:-:S02]  /*a7ee0*/  SHF.R.U32.HI R54, RZ, 0x8, R57 ;  /* 0x00000008ff367819 */ /* 0x000fc40000011639 */
[----:B------:R-:W-:Y:S02]  /*a7ef0*/  SHF.R.U32.HI R53, RZ, 0x8, R56 ;  /* 0x00000008ff357819 */ /* 0x000fe40000011638 */
[----:B------:R-:W-:Y:S02]  /*a7f00*/  LOP3.LUT R54, R54, 0xffff, RZ, 0xc0, !PT ;  /* 0x0000ffff36367812 */ /* 0x000fe400078ec0ff */
[----:B------:R-:W-:Y:S01]  /*a7f10*/  LOP3.LUT R53, R53, 0xffff, RZ, 0xc0, !PT ;  /* 0x0000ffff35357812 */ /* 0x000fe200078ec0ff */
[----:B------:R0:W-:Y:S01]  /*a7f20*/  STL.64 [R1+0x4d8], R8 ;  /* 0x0004d80801007387 */ /* 0x0001e20000100a00 */
[----:B---3--:R-:W-:Y:S02]  /*a7f30*/  LOP3.LUT R57, R139, 0xffff, RZ, 0xc0, !PT ;  /* 0x0000ffff8b397812 */ /* 0x008fe400078ec0ff */
[----:B------:R-:W-:Y:S02]  /*a7f40*/  LOP3.LUT R58, R138, 0xffff, RZ, 0xc0, !PT ;  /* 0x0000ffff8a3a7812 */ /* 0x000fe400078ec0ff */
[----:B0-----:R-:W-:-:S02]  /*a7f50*/  PRMT R8, R54, 0x3340, R53 ;  /* 0x0000334036087816 */ /* 0x001fc40000000035 */
[----:B------:R-:W-:Y:S02]  /*a7f60*/  LOP3.LUT R56, R137, 0xffff, RZ, 0xc0, !PT ;  /* 0x0000ffff89387812 */ /* 0x000fe400078ec0ff */
[--C-:B------:R-:W-:Y:S02]  /*a7f70*/  PRMT R54, R55, 0x3340, R0.reuse ;  /* 0x0000334037367816 */ /* 0x100fe40000000000 */
[----:B------:R-:W-:Y:S02]  /*a7f80*/  PRMT R53, R58, 0x3340, R0 ;  /* 0x000033403a357816 */ /* 0x000fe40000000000 */
[----:B------:R-:W-:Y:S01]  /*a7f90*/  PRMT R55, R57, 0x3340, R56 ;  /* 0x0000334039377816 */ /* 0x000fe20000000038 */
[----:B------:R0:W-:Y:S03]  /*a7fa0*/  STL [R1+0xf0], R8 ;  /* 0x0000f00801007387 */ /* 0x0001e60000100800 */
[----:B------:R-:W-:Y:S01]  /*a7fb0*/  PRMT R22, R55, 0x5410, R53 ;  /* 0x0000541037167816 */ /* 0x000fe20000000035 */
[----:B------:R-:W3:Y:S04]  /*a7fc0*/  LDL.LU R59, [R1+0x50c4] ;  /* 0x0050c400013b7983 */ /* 0x000ee80000300800 */
[----:B------:R-:W3:Y:S04]  /*a7fd0*/  LDL.LU R61, [R1+0x4d20] ;  /* 0x004d2000013d7983 */ /* 0x000ee80000300800 */
[----:B------:R-:W3:Y:S04]  /*a7fe0*/  LDL.LU R60, [R1+0x4e90] ;  /* 0x004e9000013c7983 */ /* 0x000ee80000300800 */
[----:B------:R-:W3:Y:S04]  /*a7ff0*/  LDL.LU R139, [R1+0x50c8] ;  /* 0x0050c800018b7983 */ /* 0x000ee80000300800 */
[----:B------:R-:W3:Y:S04]  /*a8000*/  LDL.LU R138, [R1+0x4d24] ;  /* 0x004d2400018a7983 */ /* 0x000ee80000300800 */
[----:B------:R-:W-:Y:S04]  /*a8010*/  STL [R1+0x53ec], R22 ;  /* 0x0053ec1601007387 */ /* 0x000fe80000100800 */
[----:B------:R-:W3:Y:S01]  /*a8020*/  LDL.LU R137, [R1+0x4e94] ;  /* 0x004e940001897983 */ /* 0x000ee20000300800 */
[----:B0-----:R-:W-:-:S05]  /*a8030*/  IADD3 R8, P2, R64, R6, RZ ;  /* 0x0000000640087210 */ /* 0x001fca0007f5e0ff */
[----:B------:R-:W-:-:S05]  /*a8040*/  IMAD.X R9, R52, 0x1, R5, P2 ;  /* 0x0000000134097824 */ /* 0x000fca00010e0605 */
[----:B------:R0:W-:Y:S01]  /*a8050*/  STL.64 [R1+0x4d0], R8 ;  /* 0x0004d00801007387 */ /* 0x0001e20000100a00 */
[----:B------:R-:W-:-:S03]  /*a8060*/  SHF.R.U32.HI R53, RZ, 0x8, R57 ;  /* 0x00000008ff357819 */ /* 0x000fc60000011639 */
[----:B------:R-:W3:Y:S01]  /*a8070*/  LDL.LU R66, [R1+0xd58] ;  /* 0x000d580001427983 */ /* 0x000ee20000300800 */
        /* <DEDUP_REMOVED lines=8> */
[----:B--2---:R-:W-:Y:S02]  /*a8100*/  LOP3.LUT R56, R63, 0xffff, RZ, 0xc0, !PT ;  /* 0x0000ffff3f387812 */ /* 0x004fe400078ec0ff */
[----:B----4-:R-:W-:Y:S02]  /*a8110*/  LOP3.LUT R136, R136, 0xffff, RZ, 0xc0, !PT ;  /* 0x0000ffff88887812 */ /* 0x010fe400078ec0ff */
[----:B------:R-:W-:Y:S02]  /*a8120*/  LOP3.LUT R55, R62, 0xffff, RZ, 0xc0, !PT ;  /* 0x0000ffff3e377812 */ /* 0x000fe400078ec0ff */
[----:B------:R-:W-:Y:S02]  /*a8130*/  PRMT R52, R136, 0x3340, R0 ;  /* 0x0000334088347816 */ /* 0x000fe40000000000 */
[----:B------:R-:W-:Y:S02]  /*a8140*/  PRMT R53, R56, 0x3340, R55 ;  /* 0x0000334038357816 */ /* 0x000fe40000000037 */
[----:B------:R-:W-:-:S02]  /*a8150*/  SHF.R.U32.HI R56, RZ, 0x8, R56 ;  /* 0x00000008ff387819 */ /* 0x000fc40000011638 */
[----:B------:R-:W-:Y:S02]  /*a8160*/  PRMT R243, R53, 0x5410, R52 ;  /* 0x0000541035f37816 */ /* 0x000fe40000000034 */
[----:B------:R-:W-:Y:S02]  /*a8170*/  SHF.R.U32.HI R52, RZ, 0x8, R55 ;  /* 0x00000008ff347819 */ /* 0x000fe40000011637 */
[----:B------:R-:W-:Y:S02]  /*a8180*/  LOP3.LUT R55, R56, 0xffff, RZ, 0xc0, !PT ;  /* 0x0000ffff38377812 */ /* 0x000fe400078ec0ff */
[----:B------:R-:W-:-:S04]  /*a8190*/  LOP3.LUT R52, R52, 0xffff, RZ, 0xc0, !PT ;  /* 0x0000ffff34347812 */ /* 0x000fc800078ec0ff */
[----:B0-----:R-:W-:Y:S01]  /*a81a0*/  PRMT R8, R55, 0x3340, R52 ;  /* 0x0000334037087816 */ /* 0x001fe20000000034 */
[----:B------:R-:W-:Y:S01]  /*a81b0*/  STL [R1+0x53f0], R243 ;  /* 0x0053f0f301007387 */ /* 0x000fe20000100800 */
[----:B------:R-:W-:-:S03]  /*a81c0*/  SHF.R.U32.HI R53, RZ, 0x8, R58 ;  /* 0x00000008ff357819 */ /* 0x000fc6000001163a */
[----:B------:R0:W-:Y:S01]  /*a81d0*/  STL [R1+0x16c], R8 ;  /* 0x00016c0801007387 */ /* 0x0001e20000100800 */
[----:B---3--:R-:W-:Y:S02]  /*a81e0*/  LOP3.LUT R57, R60, 0xffff, RZ, 0xc0, !PT ;  /* 0x0000ffff3c397812 */ /* 0x008fe400078ec0ff */
[----:B------:R-:W-:Y:S02]  /*a81f0*/  LOP3.LUT R58, R139, 0xffff, RZ, 0xc0, !PT ;  /* 0x0000ffff8b3a7812 */ /* 0x000fe400078ec0ff */
[----:B------:R-:W2:Y:S01]  /*a8200*/  LDL.LU R139, [R1+0x5084] ;  /* 0x00508400018b7983 */ /* 0x000ea20000300800 */
[----:B------:R-:W-:-:S03]  /*a8210*/  LOP3.LUT R60, R138, 0xffff, RZ, 0xc0, !PT ;  /* 0x0000ffff8a3c7812 */ /* 0x000fc600078ec0ff */
[----:B------:R-:W3:Y:S01]  /*a8220*/  LDL.LU R138, [R1+0x4ac] ;  /* 0x0004ac00018a7983 */ /* 0x000ee20000300800 */
[----:B------:R-:W-:-:S03]  /*a8230*/  LOP3.LUT R56, R137, 0xffff, RZ, 0xc0, !PT ;  /* 0x0000ffff89387812 */ /* 0x000fc600078ec0ff */
[----:B------:R-:W4:Y:S01]  /*a8240*/  LDL.LU R137, [R1+0x4e0c] ;  /* 0x004e0c0001897983 */ /* 0x000f220000300800 */
[----:B------:R-:W-:Y:S02]  /*a8250*/  LOP3.LUT R59, R59, 0xffff, RZ, 0xc0, !PT ;  /* 0x0000ffff3b3b7812 */ /* 0x000fe400078ec0ff */
[----:B------:R-:W-:Y:S02]  /*a8260*/  LOP3.LUT R61, R61, 0xffff, RZ, 0xc0, !PT ;  /* 0x0000ffff3d3d7812 */ /* 0x000fe400078ec0ff */
[----:B------:R-:W-:Y:S02]  /*a8270*/  PRMT R55, R59, 0x3340, R57 ;  /* 0x000033403b377816 */ /* 0x000fe40000000039 */
[----:B------:R-:W-:-:S04]  /*a8280*/  PRMT R52, R61, 0x3340, R0 ;  /* 0x000033403d347816 */ /* 0x000fc80000000000 */
[----:B------:R-:W-:Y:S02]  /*a8290*/  PRMT R223, R55, 0x5410, R52 ;  /* 0x0000541037df7816 */ /* 0x000fe40000000034 */
[----:B------:R-:W-:Y:S02]  /*a82a0*/  PRMT R52, R60, 0x3340, R0 ;  /* 0x000033403c347816 */ /* 0x000fe40000000000 */
[----:B------:R-:W-:Y:S02]  /*a82b0*/  PRMT R55, R58, 0x3340, R56 ;  /* 0x000033403a377816 */ /* 0x000fe40000000038 */
[----:B0-----:R-:W-:Y:S02]  /*a82c0*/  IADD3 R8, P2, R66, R2, RZ ;  /* 0x0000000242087210 */ /* 0x001fe40007f5e0ff */
[----:B------:R-:W-:Y:S02]  /*a82d0*/  PRMT R21, R55, 0x5410, R52 ;  /* 0x0000541037157816 */ /* 0x000fe40000000034 */
[----:B------:R-:W-:-:S02]  /*a82e0*/  SHF.R.S32.HI R55, RZ, 0x1f, R66 ;  /* 0x0000001fff377819 */ /* 0x000fc40000011442 */
[----:B------:R-:W-:Y:S02]  /*a82f0*/  SHF.R.U32.HI R58, RZ, 0x8, R58 ;  /* 0x00000008ff3a7819 */ /* 0x000fe4000001163a */
[----:B------:R-:W-:Y:S01]  /*a8300*/  SHF.R.U32.HI R52, RZ, 0x8, R56 ;  /* 0x00000008ff347819 */ /* 0x000fe20000011638 */
[----:B------:R-:W-:Y:S01]  /*a8310*/  IMAD.X R9, R55, 0x1, R13, P2 ;  /* 0x0000000137097824 */ /* 0x000fe200010e060d */
[----:B------:R-:W-:Y:S02]  /*a8320*/  SHF.R.U32.HI R59, RZ, 0x8, R59 ;  /* 0x00000008ff3b7819 */ /* 0x000fe4000001163b */
[----:B------:R-:W-:Y:S01]  /*a8330*/  SHF.R.U32.HI R57, RZ, 0x8, R57 ;  /* 0x00000008ff397819 */ /* 0x000fe20000011639 */
[----:B------:R-:W-:Y:S01]  /*a8340*/  STL [R1+0x53f4], R223 ;  /* 0x0053f4df01007387 */ /* 0x000fe20000100800 */
[----:B------:R-:W-:Y:S02]  /*a8350*/  LOP3.LUT R56, R58, 0xffff, RZ, 0xc0, !PT ;  /* 0x0000ffff3a387812 */ /* 0x000fe400078ec0ff */
[----:B------:R-:W-:Y:S01]  /*a8360*/  LOP3.LUT R52, R52, 0xffff, RZ, 0xc0, !PT ;  /* 0x0000ffff34347812 */ /* 0x000fe200078ec0ff */
[----:B------:R-:W-:Y:S01]  /*a8370*/  STL [R1+0x53f8], R21 ;  /* 0x0053f81501007387 */ /* 0x000fe20000100800 */
[----:B------:R-:W-:-:S02]  /*a8380*/  LOP3.LUT R58, R59, 0xffff, RZ, 0xc0, !PT ;  /* 0x0000ffff3b3a7812 */ /* 0x000fc400078ec0ff */
[----:B------:R-:W-:Y:S01]  /*a8390*/  LOP3.LUT R57, R57, 0xffff, RZ, 0xc0, !PT ;  /* 0x0000ffff39397812 */ /* 0x000fe200078ec0ff */
[----:B------:R0:W-:Y:S04]  /*a83a0*/  STL.64 [R1+0x4c0], R8 ;  /* 0x0004c00801007387 */ /* 0x0001e80000100a00 */
[----:B------:R-:W3:Y:S01]  /*a83b0*/  LDL.LU R65, [R1+0x5088] ;  /* 0x0050880001417983 */ /* 0x000ee20000300800 */
[----:B0-----:R-:W-:Y:S02]  /*a83c0*/  PRMT R9, R56, 0x3340, R52 ;  /* 0x0000334038097816 */ /* 0x001fe40000000034 */
[----:B------:R-:W-:-:S03]  /*a83d0*/  PRMT R8, R58, 0x3340, R57 ;  /* 0x000033403a087816 */ /* 0x000fc60000000039 */
[----:B------:R-:W-:Y:S04]  /*a83e0*/  STL [R1+0xe8], R9 ;  /* 0x0000e80901007387 */ /* 0x000fe80000100800 */
[----:B------:R-:W3:Y:S04]  /*a83f0*/  LDL.LU R62, [R1+0x4640] ;  /* 0x00464000013e7983 */ /* 0x000ee80000300800 */
[----:B------:R0:W-:Y:S04]  /*a8400*/  STL [R1+0xe4], R8 ;  /* 0x0000e40801007387 */ /* 0x0001e80000100800 */
[----:B------:R-:W3:Y:S01]  /*a8410*/  LDL.LU R64, [R1+0x4e18] ;  /* 0x004e180001407983 */ /* 0x000ee20000300800 */
[----:B0-----:R-:W-:-:S05]  /*a8420*/  IADD3 R8, P2, R66, R0, RZ ;  /* 0x0000000042087210 */ /* 0x001fca0007f5e0ff */
[----:B------:R-:W-:Y:S01]  /*a8430*/  IMAD.X R9, R55, 0x1, R7, P2 ;  /* 0x0000000137097824 */ /* 0x000fe200010e0607 */
[----:B------:R-:W-:-:S04]  /*a8440*/  SHF.R.U32.HI R58, RZ, 0x8, R60 ;  /* 0x00000008ff3a7819 */ /* 0x000fc8000001163c */
[----:B------:R0:W-:Y:S04]  /*a8450*/  STL.64 [R1+0x4b8], R8 ;  /* 0x0004b80801007387 */ /* 0x0001e80000100a00 */
[----:B------:R-:W3:Y:S01]  /*a8460*/  LDL.LU R63, [R1+0x50d4] ;  /* 0x0050d400013f7983 */ /* 0x000ee20000300800 */
[----:B--2---:R-:W-:-:S03]  /*a8470*/  LOP3.LUT R60, R139, 0xffff, RZ, 0xc0, !PT ;  /* 0x0000ffff8b3c7812 */ /* 0x004fc600078ec0ff */
[----:B------:R-:W2:Y:S01]  /*a8480*/  LDL.LU R139, [R1+0x4d68] ;  /* 0x004d6800018b7983 */ /* 0x000ea20000300800 */
[----:B----4-:R-:W-:-:S03]  /*a8490*/  LOP3.LUT R59, R137, 0xffff, RZ, 0xc0, !PT ;  /* 0x0000ffff893b7812 */ /* 0x010fc600078ec0ff */
[----:B------:R-:W4:Y:S01]  /*a84a0*/  LDL.LU R137, [R1+0x4eac] ;  /* 0x004eac0001897983 */ /* 0x000f220000300800 */
[----:B------:R-:W-:Y:S02]  /*a84b0*/  SHF.R.U32.HI R52, RZ, 0x8, R61 ;  /* 0x00000008ff347819 */ /* 0x000fe4000001163d */
[----:B---3--:R-:W-:Y:S02]  /*a84c0*/  LOP3.LUT R61, R138, 0xffff, RZ, 0xc0, !PT ;  /* 0x0000ffff8a3d7812 */ /* 0x008fe400078ec0ff */
        /* <DEDUP_REMOVED lines=16> */
[----:B0-----:R-:W-:Y:S02]  /*a85d0*/  PRMT R8, R56, 0x3340, R55 ;  /* 0x0000334038087816 */ /* 0x001fe40000000037 */
[----:B------:R-:W-:-:S03]  /*a85e0*/  LOP3.LUT R62, R62, 0xffff, RZ, 0xc0, !PT ;  /* 0x0000ffff3e3e7812 */ /* 0x000fc600078ec0ff */
[----:B------:R0:W-:Y:S04]  /*a85f0*/  STL [R1+0xe0], R8 ;  /* 0x0000e00801007387 */ /* 0x0001e80000100800 */
[----:B------:R-:W3:Y:S01]  /*a8600*/  LDL.LU R67, [R1+0x50d8] ;  /* 0x0050d80001437983 */ /* 0x000ee20000300800 */
[----:B------:R-:W-:-:S03]  /*a8610*/  LOP3.LUT R57, R64, 0xffff, RZ, 0xc0, !PT ;  /* 0x0000ffff40397812 */ /* 0x000fc600078ec0ff */
[----:B------:R-:W3:Y:S01]  /*a8620*/  LDL.LU R65, [R1+0x4d74] ;  /* 0x004d740001417983 */ /* 0x000ee20000300800 */
[----:B------:R-:W-:-:S03]  /*a8630*/  PRMT R55, R62, 0x3340, R0 ;  /* 0x000033403e377816 */ /* 0x000fc60000000000 */
[----:B------:R-:W3:Y:S01]  /*a8640*/  LDL.LU R66, [R1+0x4eb4] ;  /* 0x004eb40001427983 */ /* 0x000ee20000300800 */
        /* <DEDUP_REMOVED lines=8> */
[----:B------:R-:W-:Y:S02]  /*a86d0*/  LOP3.LUT R61, R63, 0xffff, RZ, 0xc0, !PT ;  /* 0x0000ffff3f3d7812 */ /* 0x000fe400078ec0ff */
[----:B0-----:R-:W-:Y:S01]  /*a86e0*/  PRMT R8, R56, 0x3340, R55 ;  /* 0x0000334038087816 */ /* 0x001fe20000000037 */
[----:B------:R-:W-:Y:S04]  /*a86f0*/  STL [R1+0x541c], R241 ;  /* 0x00541cf101007387 */ /* 0x000fe80000100800 */
[----:B------:R0:W-:Y:S01]  /*a8700*/  STL [R1+0xd4], R8 ;  /* 0x0000d40801007387 */ /* 0x0001e20000100800 */
[----:B--2---:R-:W-:-:S04]  /*a8710*/  LOP3.LUT R63, R139, 0xffff, RZ, 0xc0, !PT ;  /* 0x0000ffff8b3f7812 */ /* 0x004fc800078ec0ff */
[----:B------:R-:W-:Y:S02]  /*a8720*/  PRMT R55, R63, 0x3340, R0 ;  /* 0x000033403f377816 */ /* 0x000fe40000000000 */
[----:B----4-:R-:W-:Y:S02]  /*a8730*/  LOP3.LUT R60, R137, 0xffff, RZ, 0xc0, !PT ;  /* 0x0000ffff893c7812 */ /* 0x010fe400078ec0ff */
[----:B------:R-:W2:Y:S02]  /*a8740*/  LDL.LU R137, [R1+0x5094] ;  /* 0x0050940001897983 */ /* 0x000ea40000300800 */
[----:B------:R-:W-:-:S04]  /*a8750*/  PRMT R56, R61, 0x3340, R60 ;  /* 0x000033403d387816 */ /* 0x000fc8000000003c */
[----:B------:R-:W-:-:S05]  /*a8760*/  PRMT R11, R56, 0x5410, R55 ;  /* 0x00005410380b7816 */ /* 0x000fca0000000037 */
[----:B------:R-:W-:Y:S04]  /*a8770*/  STL [R1+0x5420], R11 ;  /* 0x0054200b01007387 */ /* 0x000fe80000100800 */
[----:B------:R-:W4:Y:S04]  /*a8780*/  LDL.LU R64, [R1+0x4650] ;  /* 0x0046500001407983 */ /* 0x000f280000300800 */
[----:B------:R-:W4:Y:S01]  /*a8790*/  LDL.LU R139, [R1+0x4e2c] ;  /* 0x004e2c00018b7983 */ /* 0x000f220000300800 */
[----:B---3--:R-:W-:Y:S02]  /*a87a0*/  SHF.R.S32.HI R59, RZ, 0x1f, R138 ;  /* 0x0000001fff3b7819 */ /* 0x008fe4000001148a */
[----:B0-----:R-:W-:-:S02]  /*a87b0*/  IADD3 R8, P2, R138, R2, RZ ;  /* 0x000000028a087210 */ /* 0x001fc40007f5e0ff */
[----:B------:R-:W-:Y:S02]  /*a87c0*/  SHF.R.U32.HI R61, RZ, 0x8, R61 ;  /* 0x00000008ff3d7819 */ /* 0x000fe4000001163d */
[----:B------:R-:W-:Y:S01]  /*a87d0*/  SHF.R.U32.HI R55, RZ, 0x8, R60 ;  /* 0x00000008ff377819 */ /* 0x000fe2000001163c */
[----:B------:R-:W-:Y:S01]  /*a87e0*/  IMAD.X R9, R59, 0x1, R13, P2 ;  /* 0x000000013b097824 */ /* 0x000fe200010e060d */
[----:B------:R-:W-:Y:S02]  /*a87f0*/  LOP3.LUT R60, R61, 0xffff, RZ, 0xc0, !PT ;  /* 0x0000ffff3d3c7812 */ /* 0x000fe400078ec0ff */
[----:B------:R-:W-:Y:S02]  /*a8800*/  LOP3.LUT R55, R55, 0xffff, RZ, 0xc0, !PT ;  /* 0x0000ffff37377812 */ /* 0x000fe400078ec0ff */
[----:B------:R-:W-:Y:S01]  /*a8810*/  SHF.R.U32.HI R56, RZ, 0x8, R62 ;  /* 0x00000008ff387819 */ /* 0x000fe2000001163e */
[----:B------:R0:W-:Y:S01]  /*a8820*/  STL.64 [R1+0x4a0], R8 ;  /* 0x0004a00801007387 */ /* 0x0001e20000100a00 */
[----:B------:R-:W-:-:S02]  /*a8830*/  IADD3 R10, P2, R138, R0, RZ ;  /* 0x000000008a0a7210 */ /* 0x000fc40007f5e0ff */
[----:B0-----:R-:W-:-:S05]  /*a8840*/  PRMT R8, R60, 0x3340, R55 ;  /* 0x000033403c087816 */ /* 0x001fca0000000037 */
[----:B------:R0:W-:Y:S01]  /*a8850*/  STL [R1+0xcc], R8 ;  /* 0x0000cc0801007387 */ /* 0x0001e20000100800 */
[----:B------:R-:W-:Y:S02]  /*a8860*/  LOP3.LUT R62, R67, 0xffff, RZ, 0xc0, !PT ;  /* 0x0000ffff433e7812 */ /* 0x000fe400078ec0ff */
[----:B------:R-:W-:Y:S02]  /*a8870*/  LOP3.LUT R65, R65, 0xffff, RZ, 0xc0, !PT ;  /* 0x0000ffff41417812 */ /* 0x000fe400078ec0ff */
[----:B------:R-:W-:Y:S02]  /*a8880*/  LOP3.LUT R61, R66, 0xffff, RZ, 0xc0, !PT ;  /* 0x0000ffff423d7812 */ /* 0x000fe400078ec0ff */
[----:B------:R-:W-:Y:S02]  /*a8890*/  PRMT R55, R65, 0x3340, R0 ;  /* 0x0000334041377816 */ /* 0x000fe40000000000 */
[----:B------:R-:W-:Y:S02]  /*a88a0*/  PRMT R60, R62, 0x3340, R61 ;  /* 0x000033403e3c7816 */ /* 0x000fe4000000003d */
[----:B------:R-:W-:-:S02]  /*a88b0*/  SHF.R.U32.HI R62, RZ, 0x8, R62 ;  /* 0x00000008ff3e7819 */ /* 0x000fc4000001163e */
[----:B0-----:R-:W-:Y:S02]  /*a88c0*/  PRMT R8, R60, 0x5410, R55 ;  /* 0x000054103c087816 */ /* 0x001fe40000000037 */
[----:B------:R-:W-:Y:S02]  /*a88d0*/  SHF.R.U32.HI R60, RZ, 0x8, R61 ;  /* 0x00000008ff3c7819 */ /* 0x000fe4000001163d */
[----:B------:R-:W-:Y:S02]  /*a88e0*/  LOP3.LUT R61, R62, 0xffff, RZ, 0xc0, !PT ;  /* 0x0000ffff3e3d7812 */ /* 0x000fe400078ec0ff */
[----:B------:R-:W-:Y:S01]  /*a88f0*/  LOP3.LUT R60, R60, 0xffff, RZ, 0xc0, !PT ;  /* 0x0000ffff3c3c7812 */ /* 0x000fe200078ec0ff */
[----:B------:R-:W-:Y:S01]  /*a8900*/  IMAD.X R11, R59, 0x1, R7, P2 ;  /* 0x000000013b0b7824 */ /* 0x000fe200010e0607 */
[----:B------:R0:W-:Y:S01]  /*a8910*/  STL [R1+0x5428], R8 ;  /* 0x0054280801007387 */ /* 0x0001e20000100800 */
[----:B------:R-:W-:-:S03]  /*a8920*/  SHF.R.U32.HI R55, RZ, 0x8, R63 ;  /* 0x00000008ff377819 */ /* 0x000fc6000001163f */
[----:B------:R-:W-:Y:S04]  /*a8930*/  STL.64 [R1+0x408], R10 ;  /* 0x0004080a01007387 */ /* 0x000fe80000100a00 */
[----:B------:R-:W3:Y:S01]  /*a8940*/  LDL.LU R66, [R1+0x5098] ;  /* 0x0050980001427983 */ /* 0x000ee20000300800 */
[----:B0-----:R-:W-:-:S05]  /*a8950*/  PRMT R8, R61, 0x3340, R60 ;  /* 0x000033403d087816 */ /* 0x001fca000000003c */
[----:B------:R0:W-:Y:S02]  /*a8960*/  STL [R1+0xdc], R8 ;  /* 0x0000dc0801007387 */ /* 0x0001e40000100800 */
[----:B0-----:R-:W-:-:S05]  /*a8970*/  IADD3 R8, P2, R138, R6, RZ ;  /* 0x000000068a087210 */ /* 0x001fca0007f5e0ff */
[----:B------:R-:W-:Y:S01]  /*a8980*/  IMAD.X R9, R59, 0x1, R5, P2 ;  /* 0x000000013b097824 */ /* 0x000fe200010e0605 */
[----:B--2---:R-:W-:Y:S02]  /*a8990*/  LOP3.LUT R63, R137, 0xffff, RZ, 0xc0, !PT ;  /* 0x0000ffff893f7812 */ /* 0x004fe400078ec0ff */
[----:B------:R-:W2:Y:S04]  /*a89a0*/  LDL.LU R137, [R1+0x465c] ;  /* 0x00465c0001897983 */ /* 0x000ea80000300800 */
[----:B------:R-:W2:Y:S04]  /*a89b0*/  LDL.LU R71, [R1+0x4e34] ;  /* 0x004e340001477983 */ /* 0x000ea80000300800 */
[----:B------:R-:W2:Y:S04]  /*a89c0*/  LDL.LU R70, [R1+0x50dc] ;  /* 0x0050dc0001467983 */ /* 0x000ea80000300800 */
[----:B------:R-:W2:Y:S01]  /*a89d0*/  LDL.LU R67, [R1+0x4da4] ;  /* 0x004da40001437983 */ /* 0x000ea20000300800 */
[----:B----4-:R-:W-:-:S03]  /*a89e0*/  LOP3.LUT R64, R64, 0xffff, RZ, 0xc0, !PT ;  /* 0x0000ffff40407812 */ /* 0x010fc600078ec0ff */
[----:B------:R-:W4:Y:S01]  /*a89f0*/  LDL.LU R69, [R1+0x4ec8] ;  /* 0x004ec80001457983 */ /* 0x000f220000300800 */
[----:B------:R-:W-:Y:S02]  /*a8a00*/  LOP3.LUT R62, R139, 0xffff, RZ, 0xc0, !PT ;  /* 0x0000ffff8b3e7812 */ /* 0x000fe400078ec0ff */
[----:B------:R-:W-:Y:S01]  /*a8a10*/  PRMT R60, R64, 0x3340, R0 ;  /* 0x00003340403c7816 */ /* 0x000fe20000000000 */
[----:B------:R-:W4:Y:S01]  /*a8a20*/  LDL.LU R73, [R1+0xd60] ;  /* 0x000d600001497983 */ /* 0x000f220000300800 */
[----:B------:R-:W-:-:S04]  /*a8a30*/  PRMT R61, R63, 0x3340, R62 ;  /* 0x000033403f3d7816 */ /* 0x000fc8000000003e */
[----:B------:R-:W-:-:S05]  /*a8a40*/  PRMT R252, R61, 0x5410, R60 ;  /* 0x000054103dfc7816 */ /* 0x000fca000000003c */
[----:B------:R-:W-:Y:S04]  /*a8a50*/  STL [R1+0x542c], R252 ;  /* 0x00542cfc01007387 */ /* 0x000fe80000100800 */
[----:B------:R0:W-:Y:S01]  /*a8a60*/  STL.64 [R1+0x3f8], R8 ;  /* 0x0003f80801007387 */ /* 0x0001e20000100a00 */
[----:B------:R-:W-:Y:S02]  /*a8a70*/  SHF.R.U32.HI R60, RZ, 0x8, R63 ;  /* 0x00000008ff3c7819 */ /* 0x000fe4000001163f */
[----:B0-----:R-:W-:-:S05]  /*a8a80*/  IADD3 R8, P2, R138, R4, RZ ;  /* 0x000000048a087210 */ /* 0x001fca0007f5e0ff */
[----:B------:R-:W-:Y:S01]  /*a8a90*/  IMAD.X R9, R59, 0x1, R3, P2 ;  /* 0x000000013b097824 */ /* 0x000fe200010e0603 */
[----:B------:R-:W-:-:S04]  /*a8aa0*/  SHF.R.U32.HI R59, RZ, 0x8, R62 ;  /* 0x00000008ff3b7819 */ /* 0x000fc8000001163e */
[----:B------:R0:W-:Y:S01]  /*a8ab0*/  STL.64 [R1+0x3f0], R8 ;  /* 0x0003f00801007387 */ /* 0x0001e20000100a00 */
[----:B------:R-:W-:-:S03]  /*a8ac0*/  LOP3.LUT R60, R60, 0xffff, RZ, 0xc0, !PT ;  /* 0x0000ffff3c3c7812 */ /* 0x000fc600078ec0ff */
[----:B------:R-:W4:Y:S01]  /*a8ad0*/  LDL.LU R68, [R1+0x50a4] ;  /* 0x0050a40001447983 */ /* 0x000f220000300800 */
[----:B------:R-:W-:-:S03]  /*a8ae0*/  LOP3.LUT R59, R59, 0xffff, RZ, 0xc0, !PT ;  /* 0x0000ffff3b3b7812 */ /* 0x000fc600078ec0ff */
[----:B------:R-:W4:Y:S01]  /*a8af0*/  LDL.LU R139, [R1+0x4664] ;  /* 0x00466400018b7983 */ /* 0x000f220000300800 */
[----:B0-----:R-:W-:-:S05]  /*a8b00*/  PRMT R8, R60, 0x3340, R59 ;  /* 0x000033403c087816 */ /* 0x001fca000000003b */
[----:B------:R0:W-:Y:S04]  /*a8b10*/  STL [R1+0xc8], R8 ;  /* 0x0000c80801007387 */ /* 0x0001e80000100800 */
[----:B------:R-:W4:Y:S01]  /*a8b20*/  LDL.LU R138, [R1+0x4e40] ;  /* 0x004e4000018a7983 */ /* 0x000f220000300800 */
[----:B------:R-:W-:Y:S02]  /*a8b30*/  SHF.R.U32.HI R61, RZ, 0x8, R64 ;  /* 0x00000008ff3d7819 */ /* 0x000fe40000011640 */
[----:B------:R-:W-:Y:S02]  /*a8b40*/  SHF.R.U32.HI R59, RZ, 0x8, R65 ;  /* 0x00000008ff3b7819 */ /* 0x000fe40000011641 */
[----:B---3--:R-:W-:Y:S02]  /*a8b50*/  LOP3.LUT R66, R66, 0xffff, RZ, 0xc0, !PT ;  /* 0x0000ffff42427812 */ /* 0x008fe400078ec0ff */
[----:B--2---:R-:W-:-:S02]  /*a8b60*/  LOP3.LUT R137, R137, 0xffff, RZ, 0xc0, !PT ;  /* 0x0000ffff89897812 */ /* 0x004fc400078ec0ff */
[----:B------:R-:W-:Y:S02]  /*a8b70*/  LOP3.LUT R63, R71, 0xffff, RZ, 0xc0, !PT ;  /* 0x0000ffff473f7812 */ /* 0x000fe400078ec0ff */
[----:B------:R-:W-:Y:S02]  /*a8b80*/  PRMT R60, R137, 0x3340, R0 ;  /* 0x00003340893c7816 */ /* 0x000fe40000000000 */
[----:B------:R-:W-:Y:S02]  /*a8b90*/  PRMT R62, R66, 0x3340, R63 ;  /* 0x00003340423e7816 */ /* 0x000fe4000000003f */
[----:B------:R-:W-:Y:S02]  /*a8ba0*/  LOP3.LUT R65, R70, 0xffff, RZ, 0xc0, !PT ;  /* 0x0000ffff46417812 */ /* 0x000fe400078ec0ff */
[----:B------:R-:W-:Y:S02]  /*a8bb0*/  LOP3.LUT R67, R67, 0xffff, RZ, 0xc0, !PT ;  /* 0x0000ffff43437812 */ /* 0x000fe400078ec0ff */
[----:B----4-:R-:W-:-:S02]  /*a8bc0*/  LOP3.LUT R64, R69, 0xffff, RZ, 0xc0, !PT ;  /* 0x0000ffff45407812 */ /* 0x010fc400078ec0ff */
[----:B------:R-:W-:Y:S02]  /*a8bd0*/  PRMT R250, R62, 0x5410, R60 ;  /* 0x000054103efa7816 */ /* 0x000fe4000000003c */
[----:B------:R-:W-:Y:S02]  /*a8be0*/  PRMT R60, R67, 0x3340, R0 ;  /* 0x00003340433c7816 */ /* 0x000fe40000000000 */
[----:B------:R-:W-:Y:S02]  /*a8bf0*/  PRMT R62, R65, 0x3340, R64 ;  /* 0x00003340413e7816 */ /* 0x000fe40000000040 */
[----:B0-----:R-:W-:Y:S02]  /*a8c00*/  IADD3 R8, P2, R73, R2, RZ ;  /* 0x0000000249087210 */ /* 0x001fe40007f5e0ff */
[----:B------:R-:W-:Y:S02]  /*a8c10*/  PRMT R242, R62, 0x5410, R60 ;  /* 0x000054103ef27816 */ /* 0x000fe4000000003c */
[----:B------:R-:W-:-:S02]  /*a8c20*/  SHF.R.S32.HI R62, RZ, 0x1f, R73 ;  /* 0x0000001fff3e7819 */ /* 0x000fc40000011449 */
[----:B------:R-:W-:Y:S02]  /*a8c30*/  SHF.R.U32.HI R66, RZ, 0x8, R66 ;  /* 0x00000008ff427819 */ /* 0x000fe40000011642 */
[----:B------:R-:W-:Y:S02]  /*a8c40*/  SHF.R.U32.HI R60, RZ, 0x8, R63 ;  /* 0x00000008ff3c7819 */ /* 0x000fe4000001163f */
[----:B------:R-:W-:Y:S02]  /*a8c50*/  SHF.R.U32.HI R65, RZ, 0x8, R65 ;  /* 0x00000008ff417819 */ /* 0x000fe40000011641 */
[----:B------:R-:W-:Y:S01]  /*a8c60*/  SHF.R.U32.HI R64, RZ, 0x8, R64 ;  /* 0x00000008ff407819 */ /* 0x000fe20000011640 */
[----:B------:R-:W-:Y:S01]  /*a8c70*/  IMAD.X R9, R62, 0x1, R13, P2 ;  /* 0x000000013e097824 */ /* 0x000fe200010e060d */
[----:B------:R-:W-:Y:S02]  /*a8c80*/  LOP3.LUT R63, R66, 0xffff, RZ, 0xc0, !PT ;  /* 0x0000ffff423f7812 */ /* 0x000fe400078ec0ff */
[----:B------:R-:W-:Y:S01]  /*a8c90*/  LOP3.LUT R60, R60, 0xffff, RZ, 0xc0, !PT ;  /* 0x0000ffff3c3c7812 */ /* 0x000fe200078ec0ff */
[----:B------:R-:W-:Y:S01]  /*a8ca0*/  STL [R1+0x5430], R250 ;  /* 0x005430fa01007387 */ /* 0x000fe20000100800 */
[----:B------:R-:W-:-:S02]  /*a8cb0*/  LOP3.LUT R65, R65, 0xffff, RZ, 0xc0, !PT ;  /* 0x0000ffff41417812 */ /* 0x000fc400078ec0ff */
[----:B------:R-:W-:Y:S01]  /*a8cc0*/  LOP3.LUT R64, R64, 0xffff, RZ, 0xc0, !PT ;  /* 0x0000ffff40407812 */ /* 0x000fe200078ec0ff */
[----:B------:R-:W-:Y:S01]  /*a8cd0*/  STL [R1+0x5434], R242 ;  /* 0x005434f201007387 */ /* 0x000fe20000100800 */
[----:B------:R-:W-:-:S03]  /*a8ce0*/  PRMT R232, R63, 0x3340, R60 ;  /* 0x000033403fe87816 */ /* 0x000fc6000000003c */
[----:B------:R0:W-:Y:S04]  /*a8cf0*/  STL.64 [R1+0x3e8], R8 ;  /* 0x0003e80801007387 */ /* 0x0001e80000100a00 */
[----:B------:R-:W-:Y:S01]  /*a8d00*/  STL [R1+0x5438], R232 ;  /* 0x005438e801007387 */ /* 0x000fe20000100800 */
[----:B0-----:R-:W-:Y:S02]  /*a8d10*/  PRMT R8, R65, 0x3340, R64 ;  /* 0x0000334041087816 */ /* 0x001fe40000000040 */
[----:B------:R-:W-:-:S03]  /*a8d20*/  LOP3.LUT R66, R139, 0xffff, RZ, 0xc0, !PT ;  /* 0x0000ffff8b427812 */ /* 0x000fc600078ec0ff */
[----:B------:R0:W-:Y:S04]  /*a8d30*/  STL [R1+0xc4], R8 ;  /* 0x0000c40801007387 */ /* 0x0001e80000100800 */
[----:B------:R-:W2:Y:S04]  /*a8d40*/  LDL.LU R72, [R1+0x50e4] ;  /* 0x0050e40001487983 */ /* 0x000ea80000300800 */
[----:B------:R-:W3:Y:S04]  /*a8d50*/  LDL.LU R71, [R1+0x4db8] ;  /* 0x004db80001477983 */ /* 0x000ee80000300800 */
[----:B------:R-:W4:Y:S01]  /*a8d60*/  LDL.LU R139, [R1+0x4ee0] ;  /* 0x004ee000018b7983 */ /* 0x000f220000300800 */
[----:B------:R-:W-:-:S02]  /*a8d70*/  LOP3.LUT R65, R68, 0xffff, RZ, 0xc0, !PT ;  /* 0x0000ffff44417812 */ /* 0x000fc400078ec0ff */
[----:B------:R-:W-:Y:S02]  /*a8d80*/  LOP3.LUT R64, R138, 0xffff, RZ, 0xc0, !PT ;  /* 0x0000ffff8a407812 */ /* 0x000fe400078ec0ff */
[----:B------:R-:W-:Y:S02]  /*a8d90*/  PRMT R60, R66, 0x3340, R0 ;  /* 0x00003340423c7816 */ /* 0x000fe40000000000 */
[----:B------:R-:W-:Y:S02]  /*a8da0*/  PRMT R63, R65, 0x3340, R64 ;  /* 0x00003340413f7816 */ /* 0x000fe40000000040 */
[----:B------:R-:W-:Y:S02]  /*a8db0*/  IADD3 R10, P2, R73, R0, RZ ;  /* 0x00000000490a7210 */ /* 0x000fe40007f5e0ff */
[----:B------:R-:W-:Y:S02]  /*a8dc0*/  PRMT R9, R63, 0x5410, R60 ;  /* 0x000054103f097816 */ /* 0x000fe4000000003c */
[----:B------:R-:W-:-:S02]  /*a8dd0*/  SHF.R.U32.HI R65, RZ, 0x8, R65 ;  /* 0x00000008ff417819 */ /* 0x000fc40000011641 */
[----:B------:R-:W-:Y:S01]  /*a8de0*/  SHF.R.U32.HI R63, RZ, 0x8, R64 ;  /* 0x00000008ff3f7819 */ /* 0x000fe20000011640 */
[----:B------:R-:W-:Y:S01]  /*a8df0*/  IMAD.X R11, R62, 0x1, R7, P2 ;  /* 0x000000013e0b7824 */ /* 0x000fe200010e0607 */
[----:B------:R-:W-:Y:S02]  /*a8e00*/  LOP3.LUT R64, R65, 0xffff, RZ, 0xc0, !PT ;  /* 0x0000ffff41407812 */ /* 0x000fe400078ec0ff */
[----:B------:R-:W-:Y:S01]  /*a8e10*/  LOP3.LUT R63, R63, 0xffff, RZ, 0xc0, !PT ;  /* 0x0000ffff3f3f7812 */ /* 0x000fe200078ec0ff */
[----:B------:R-:W-:Y:S03]  /*a8e20*/  STL [R1+0x543c], R9 ;  /* 0x00543c0901007387 */ /* 0x000fe60000100800 */
[----:B0-----:R-:W-:Y:S01]  /*a8e30*/  PRMT R8, R64, 0x3340, R63 ;  /* 0x0000334040087816 */ /* 0x001fe2000000003f */
[----:B------:R-:W-:Y:S04]  /*a8e40*/  STL.64 [R1+0x3e0], R10 ;  /* 0x0003e00a01007387 */ /* 0x000fe80000100a00 */
[----:B------:R-:W4:Y:S04]  /*a8e50*/  LDL.LU R69, [R1+0x50ac] ;  /* 0x0050ac0001457983 */ /* 0x000f280000300800 */
[----:B------:R-:W4:Y:S04]  /*a8e60*/  LDL.LU R138, [R1+0x466c] ;  /* 0x00466c00018a7983 */ /* 0x000f280000300800 */
[----:B------:R0:W-:Y:S04]  /*a8e70*/  STL [R1+0xc0], R8 ;  /* 0x0000c00801007387 */ /* 0x0001e80000100800 */
[----:B------:R-:W4:Y:S04]  /*a8e80*/  LDL.LU R74, [R1+0x4e58] ;  /* 0x004e5800014a7983 */ /* 0x000f280000300800 */
[----:B------:R-:W4:Y:S01]  /*a8e90*/  LDL.LU R68, [R1+0x50ec] ;  /* 0x0050ec0001447983 */ /* 0x000f220000300800 */
[----:B0-----:R-:W-:-:S03]  /*a8ea0*/  IADD3 R8, P2, R73, R6, RZ ;  /* 0x0000000649087210 */ /* 0x001fc60007f5e0ff */
[----:B------:R-:W4:Y:S02]  /*a8eb0*/  LDL.LU R70, [R1+0x4dc8] ;  /* 0x004dc80001467983 */ /* 0x000f240000300800 */
[----:B------:R-:W-:-:S05]  /*a8ec0*/  IMAD.X R9, R62, 0x1, R5, P2 ;  /* 0x000000013e097824 */ /* 0x000fca00010e0605 */
[----:B------:R0:W-:Y:S02]  /*a8ed0*/  STL.64 [R1+0x3d8], R8 ;  /* 0x0003d80801007387 */ /* 0x0001e40000100a00 */
[----:B0-----:R-:W-:Y:S02]  /*a8ee0*/  IADD3 R8, P2, R73, R4, RZ ;  /* 0x0000000449087210 */ /* 0x001fe40007f5e0ff */
[----:B------:R-:W4:Y:S04]  /*a8ef0*/  LDL.LU R73, [R1+0x4eec] ;  /* 0x004eec0001497983 */ /* 0x000f280000300800 */
[----:B------:R-:W4:Y:S01]  /*a8f00*/  LDL.LU R85, [R1+0xd64] ;  /* 0x000d640001557983 */ /* 0x000f220000300800 */
[----:B------:R-:W-:Y:S02]  /*a8f10*/  SHF.R.U32.HI R60, RZ, 0x8, R67 ;  /* 0x00000008ff3c7819 */ /* 0x000fe40000011643 */
[----:B------:R-:W-:Y:S01]  /*a8f20*/  SHF.R.U32.HI R64, RZ, 0x8, R66 ;  /* 0x00000008ff407819 */ /* 0x000fe20000011642 */
[----:B------:R-:W-:-:S05]  /*a8f30*/  IMAD.X R9, R62, 0x1, R3, P2 ;  /* 0x000000013e097824 */ /* 0x000fca00010e0603 */
[----:B------:R0:W-:Y:S01]  /*a8f40*/  STL.64 [R1+0x3d0], R8 ;  /* 0x0003d00801007387 */ /* 0x0001e20000100a00 */
[----:B--2---:R-:W-:Y:S02]  /*a8f50*/  LOP3.LUT R67, R72, 0xffff, RZ, 0xc0, !PT ;  /* 0x0000ffff48437812 */ /* 0x004fe400078ec0ff */
[----:B---3--:R-:W-:Y:S02]  /*a8f60*/  LOP3.LUT R65, R71, 0xffff, RZ, 0xc0, !PT ;  /* 0x0000ffff47417812 */ /* 0x008fe400078ec0ff */
[----:B----4-:R-:W-:Y:S02]  /*a8f70*/  LOP3.LUT R66, R139, 0xffff, RZ, 0xc0, !PT ;  /* 0x0000ffff8b427812 */ /* 0x010fe400078ec0ff */
[----:B------:R-:W-:Y:S02]  /*a8f80*/  PRMT R62, R65, 0x3340, R0 ;  /* 0x00003340413e7816 */ /* 0x000fe40000000000 */
        /* <DEDUP_REMOVED lines=8> */
[----:B------:R-:W2:Y:S04]  /*a9010*/  LDL.LU R72, [R1+0x50f4] ;  /* 0x0050f40001487983 */ /* 0x000ea80000300800 */
[----:B------:R-:W3:Y:S04]  /*a9020*/  LDL.LU R71, [R1+0x4dd4] ;  /* 0x004dd40001477983 */ /* 0x000ee80000300800 */
[----:B------:R0:W-:Y:S04]  /*a9030*/  STL [R1+0xb8], R8 ;  /* 0x0000b80801007387 */ /* 0x0001e80000100800 */
[----:B------:R-:W4:Y:S01]  /*a9040*/  LDL.LU R139, [R1+0x4ef4] ;  /* 0x004ef400018b7983 */ /* 0x000f220000300800 */
[----:B------:R-:W-:-:S02]  /*a9050*/  SHF.R.U32.HI R65, RZ, 0x8, R65 ;  /* 0x00000008ff417819 */ /* 0x000fc40000011641 */
[----:B------:R-:W-:Y:S02]  /*a9060*/  LOP3.LUT R69, R69, 0xffff, RZ, 0xc0, !PT ;  /* 0x0000ffff45457812 */ /* 0x000fe400078ec0ff */
[----:B------:R-:W-:Y:S02]  /*a9070*/  LOP3.LUT R65, R65, 0xffff, RZ, 0xc0, !PT ;  /* 0x0000ffff41417812 */ /* 0x000fe400078ec0ff */
[----:B------:R-:W-:Y:S02]  /*a9080*/  LOP3.LUT R138, R138, 0xffff, RZ, 0xc0, !PT ;  /* 0x0000ffff8a8a7812 */ /* 0x000fe400078ec0ff */
[----:B------:R-:W-:Y:S02]  /*a9090*/  LOP3.LUT R66, R74, 0xffff, RZ, 0xc0, !PT ;  /* 0x0000ffff4a427812 */ /* 0x000fe400078ec0ff */
[--C-:B------:R-:W-:Y:S02]  /*a90a0*/  PRMT R62, R65, 0x3340, R0.reuse ;  /* 0x00003340413e7816 */ /* 0x100fe40000000000 */
[----:B------:R-:W-:-:S02]  /*a90b0*/  PRMT R63, R138, 0x3340, R0 ;  /* 0x000033408a3f7816 */ /* 0x000fc40000000000 */
[----:B------:R-:W-:Y:S02]  /*a90c0*/  PRMT R65, R69, 0x3340, R66 ;  /* 0x0000334045417816 */ /* 0x000fe40000000042 */
[----:B------:R-:W-:Y:S02]  /*a90d0*/  LOP3.LUT R68, R68, 0xffff, RZ, 0xc0, !PT ;  /* 0x0000ffff44447812 */ /* 0x000fe400078ec0ff */
[----:B------:R-:W-:Y:S02]  /*a90e0*/  LOP3.LUT R70, R70, 0xffff, RZ, 0xc0, !PT ;  /* 0x0000ffff46467812 */ /* 0x000fe400078ec0ff */
[----:B------:R-:W-:Y:S02]  /*a90f0*/  PRMT R248, R65, 0x5410, R63 ;  /* 0x0000541041f87816 */ /* 0x000fe4000000003f */
[----:B------:R-:W-:Y:S02]  /*a9100*/  PRMT R63, R70, 0x3340, R0 ;  /* 0x00003340463f7816 */ /* 0x000fe40000000000 */
[----:B------:R-:W-:-:S02]  /*a9110*/  SHF.R.U32.HI R69, RZ, 0x8, R69 ;  /* 0x00000008ff457819 */ /* 0x000fc40000011645 */
[----:B------:R-:W-:-:S04]  /*a9120*/  LOP3.LUT R67, R73, 0xffff, RZ, 0xc0, !PT ;  /* 0x0000ffff49437812 */ /* 0x000fc800078ec0ff */
[----:B------:R-:W-:Y:S02]  /*a9130*/  PRMT R65, R68, 0x3340, R67 ;  /* 0x0000334044417816 */ /* 0x000fe40000000043 */
[----:B0-----:R-:W-:Y:S02]  /*a9140*/  IADD3 R8, P2, R85, R2, RZ ;  /* 0x0000000255087210 */ /* 0x001fe40007f5e0ff */
[----:B------:R-:W-:Y:S02]  /*a9150*/  PRMT R237, R65, 0x5410, R63 ;  /* 0x0000541041ed7816 */ /* 0x000fe4000000003f */
[----:B------:R-:W-:Y:S02]  /*a9160*/  SHF.R.S32.HI R65, RZ, 0x1f, R85 ;  /* 0x0000001fff417819 */ /* 0x000fe40000011455 */
[----:B------:R-:W-:Y:S02]  /*a9170*/  SHF.R.U32.HI R63, RZ, 0x8, R66 ;  /* 0x00000008ff3f7819 */ /* 0x000fe40000011642 */
[----:B------:R-:W-:-:S02]  /*a9180*/  SHF.R.U32.HI R68, RZ, 0x8, R68 ;  /* 0x00000008ff447819 */ /* 0x000fc40000011644 */
[----:B------:R-:W-:Y:S01]  /*a9190*/  SHF.R.U32.HI R67, RZ, 0x8, R67 ;  /* 0x00000008ff437819 */ /* 0x000fe20000011643 */
[----:B------:R-:W-:Y:S01]  /*a91a0*/  IMAD.X R9, R65, 0x1, R13, P2 ;  /* 0x0000000141097824 */ /* 0x000fe200010e060d */
[----:B------:R-:W-:Y:S02]  /*a91b0*/  LOP3.LUT R66, R69, 0xffff, RZ, 0xc0, !PT ;  /* 0x0000ffff45427812 */ /* 0x000fe400078ec0ff */
[----:B------:R-:W-:Y:S01]  /*a91c0*/  LOP3.LUT R63, R63, 0xffff, RZ, 0xc0, !PT ;  /* 0x0000ffff3f3f7812 */ /* 0x000fe200078ec0ff */
[----:B------:R-:W-:Y:S01]  /*a91d0*/  STL [R1+0x5444], R248 ;  /* 0x005444f801007387 */ /* 0x000fe20000100800 */
        /* <DEDUP_REMOVED lines=8> */
[----:B------:R-:W4:Y:S04]  /*a9260*/  LDL.LU R182, [R1+0x50b8] ;  /* 0x0050b80001b67983 */ /* 0x000f280000300800 */
[----:B------:R-:W4:Y:S04]  /*a9270*/  LDL.LU R86, [R1+0x4678] ;  /* 0x0046780001567983 */ /* 0x000f280000300800 */
[----:B------:R-:W4:Y:S01]  /*a9280*/  LDL.LU R84, [R1+0x4e74] ;  /* 0x004e740001547983 */ /* 0x000f220000300800 */
[----:B0-----:R-:W-:-:S05]  /*a9290*/  IADD3 R8, P2, R85, R0, RZ ;  /* 0x0000000055087210 */ /* 0x001fca0007f5e0ff */
[----:B------:R-:W-:Y:S01]  /*a92a0*/  IMAD.X R9, R65, 0x1, R7, P2 ;  /* 0x0000000141097824 */ /* 0x000fe200010e0607 */
[----:B--2---:R-:W-:Y:S02]  /*a92b0*/  LOP3.LUT R69, R72, 0xffff, RZ, 0xc0, !PT ;  /* 0x0000ffff48457812 */ /* 0x004fe400078ec0ff */
[----:B---3--:R-:W-:-:S04]  /*a92c0*/  LOP3.LUT R67, R71, 0xffff, RZ, 0xc0, !PT ;  /* 0x0000ffff47437812 */ /* 0x008fc800078ec0ff */
[----:B------:R-:W-:Y:S02]  /*a92d0*/  PRMT R63, R67, 0x3340, R0 ;  /* 0x00003340433f7816 */ /* 0x000fe40000000000 */
[----:B----4-:R-:W-:-:S04]  /*a92e0*/  LOP3.LUT R68, R139, 0xffff, RZ, 0xc0, !PT ;  /* 0x0000ffff8b447812 */ /* 0x010fc800078ec0ff */
[----:B------:R-:W-:-:S04]  /*a92f0*/  PRMT R66, R69, 0x3340, R68 ;  /* 0x0000334045427816 */ /* 0x000fc80000000044 */
[----:B------:R-:W-:Y:S02]  /*a9300*/  PRMT R234, R66, 0x5410, R63 ;  /* 0x0000541042ea7816 */ /* 0x000fe4000000003f */
[----:B------:R-:W-:Y:S02]  /*a9310*/  SHF.R.U32.HI R66, RZ, 0x8, R69 ;  /* 0x00000008ff427819 */ /* 0x000fe40000011645 */
[----:B------:R-:W-:Y:S02]  /*a9320*/  SHF.R.U32.HI R63, RZ, 0x8, R68 ;  /* 0x00000008ff3f7819 */ /* 0x000fe40000011644 */
[----:B------:R-:W-:Y:S02]  /*a9330*/  LOP3.LUT R66, R66, 0xffff, RZ, 0xc0, !PT ;  /* 0x0000ffff42427812 */ /* 0x000fe400078ec0ff */
[----:B------:R-:W-:Y:S01]  /*a9340*/  LOP3.LUT R63, R63, 0xffff, RZ, 0xc0, !PT ;  /* 0x0000ffff3f3f7812 */ /* 0x000fe200078ec0ff */
[----:B------:R-:W-:Y:S04]  /*a9350*/  STL [R1+0x5450], R234 ;  /* 0x005450ea01007387 */ /* 0x000fe80000100800 */
[----:B------:R0:W-:Y:S04]  /*a9360*/  STL.64 [R1+0x3c0], R8 ;  /* 0x0003c00801007387 */ /* 0x0001e80000100a00 */
[----:B------:R-:W2:Y:S04]  /*a9370*/  LDL.LU R72, [R1+0x5100] ;  /* 0x0051000001487983 */ /* 0x000ea80000300800 */
[----:B------:R-:W3:Y:S01]  /*a9380*/  LDL.LU R73, [R1+0x4dfc] ;  /* 0x004dfc0001497983 */ /* 0x000ee20000300800 */
[----:B0-----:R-:W-:-:S05]  /*a9390*/  PRMT R8, R66, 0x3340, R63 ;  /* 0x0000334042087816 */ /* 0x001fca000000003f */
[----:B------:R0:W-:Y:S04]  /*a93a0*/  STL [R1+0xa4], R8 ;  /* 0x0000a40801007387 */ /* 0x0001e80000100800 */
[----:B------:R-:W4:Y:S04]  /*a93b0*/  LDL.LU R74, [R1+0x4f04] ;  /* 0x004f0400014a7983 */ /* 0x000f280000300800 */
[----:B------:R-:W4:Y:S01]  /*a93c0*/  LDL.LU R71, [R1+0x50c0] ;  /* 0x0050c00001477983 */ /* 0x000f220000300800 */
[----:B0-----:R-:W-:-:S03]  /*a93d0*/  IADD3 R8, P2, R85, R6, RZ ;  /* 0x0000000655087210 */ /* 0x001fc60007f5e0ff */
[----:B------:R-:W4:Y:S02]  /*a93e0*/  LDL.LU R139, [R1+0x4674] ;  /* 0x00467400018b7983 */ /* 0x000f240000300800 */
[----:B------:R-:W-:-:S05]  /*a93f0*/  IMAD.X R9, R65, 0x1, R5, P2 ;  /* 0x0000000141097824 */ /* 0x000fca00010e0605 */
[----:B------:R0:W-:Y:S01]  /*a9400*/  STL.64 [R1+0x3b8], R8 ;  /* 0x0003b80801007387 */ /* 0x0001e20000100a00 */
[----:B------:R-:W-:Y:S02]  /*a9410*/  SHF.R.U32.HI R67, RZ, 0x8, R67 ;  /* 0x00000008ff437819 */ /* 0x000fe40000011643 */
[----:B0-----:R-:W-:Y:S02]  /*a9420*/  IADD3 R8, P2, R85, R4, RZ ;  /* 0x0000000455087210 */ /* 0x001fe40007f5e0ff */
[----:B------:R-:W4:Y:S01]  /*a9430*/  LDL.LU R85, [R1+0x4e7c] ;  /* 0x004e7c0001557983 */ /* 0x000f220000300800 */
[----:B------:R-:W-:-:S03]  /*a9440*/  LOP3.LUT R67, R67, 0xffff, RZ, 0xc0, !PT ;  /* 0x0000ffff43437812 */ /* 0x000fc600078ec0ff */
[----:B------:R-:W4:Y:S01]  /*a9450*/  LDL.LU R203, [R1+0xd68] ;  /* 0x000d680001cb7983 */ /* 0x000f220000300800 */
[----:B------:R-:W-:Y:S02]  /*a9460*/  PRMT R63, R67, 0x3340, R0 ;  /* 0x00003340433f7816 */ /* 0x000fe40000000000 */
[----:B------:R-:W-:Y:S01]  /*a9470*/  SHF.R.U32.HI R67, RZ, 0x8, R70 ;  /* 0x00000008ff437819 */ /* 0x000fe20000011646 */
[----:B------:R-:W-:Y:S01]  /*a9480*/  IMAD.X R9, R65, 0x1, R3, P2 ;  /* 0x0000000141097824 */ /* 0x000fe200010e0603 */
[----:B------:R-:W-:Y:S02]  /*a9490*/  LOP3.LUT R70, R182, 0xffff, RZ, 0xc0, !PT ;  /* 0x0000ffffb6467812 */ /* 0x000fe400078ec0ff */
[----:B------:R-:W-:Y:S02]  /*a94a0*/  LOP3.LUT R68, R86, 0xffff, RZ, 0xc0, !PT ;  /* 0x0000ffff56447812 */ /* 0x000fe400078ec0ff */
[----:B------:R-:W-:Y:S02]  /*a94b0*/  LOP3.LUT R69, R84, 0xffff, RZ, 0xc0, !PT ;  /* 0x0000ffff54457812 */ /* 0x000fe400078ec0ff */
[----:B------:R-:W-:-:S02]  /*a94c0*/  PRMT R65, R68, 0x3340, R0 ;  /* 0x0000334044417816 */ /* 0x000fc40000000000 */
[----:B------:R-:W-:-:S04]  /*a94d0*/  PRMT R66, R70, 0x3340, R69 ;  /* 0x0000334046427816 */ /* 0x000fc80000000045 */
[----:B------:R-:W-:Y:S01]  /*a94e0*/  PRMT R240, R66, 0x5410, R65 ;  /* 0x0000541042f07816 */ /* 0x000fe20000000041 */
[----:B------:R0:W-:Y:S04]  /*a94f0*/  STL.64 [R1+0x3b0], R8 ;  /* 0x0003b00801007387 */ /* 0x0001e80000100a00 */
[----:B------:R-:W-:Y:S04]  /*a9500*/  STL [R1+0x5454], R240 ;  /* 0x005454f001007387 */ /* 0x000fe80000100800 */
[----:B------:R-:W4:Y:S01]  /*a9510*/  LDL.LU R84, [R1+0x50cc] ;  /* 0x0050cc0001547983 */ /* 0x000f220000300800 */
[----:B------:R-:W-:-:S02]  /*a9520*/  SHF.R.U32.HI R66, RZ, 0x8, R70 ;  /* 0x00000008ff427819 */ /* 0x000fc40000011646 */
[----:B------:R-:W-:Y:S02]  /*a9530*/  SHF.R.U32.HI R65, RZ, 0x8, R69 ;  /* 0x00000008ff417819 */ /* 0x000fe40000011645 */
[----:B------:R-:W-:Y:S02]  /*a9540*/  LOP3.LUT R66, R66, 0xffff, RZ, 0xc0, !PT ;  /* 0x0000ffff42427812 */ /* 0x000fe400078ec0ff */
[----:B------:R-:W-:-:S04]  /*a9550*/  LOP3.LUT R65, R65, 0xffff, RZ, 0xc0, !PT ;  /* 0x0000ffff41417812 */ /* 0x000fc800078ec0ff */
[----:B0-----:R-:W-:-:S05]  /*a9560*/  PRMT R8, R66, 0x3340, R65 ;  /* 0x0000334042087816 */ /* 0x001fca0000000041 */
[----:B------:R0:W-:Y:S04]  /*a9570*/  STL [R1+0xa0], R8 ;  /* 0x0000a00801007387 */ /* 0x0001e80000100800 */
[----:B------:R-:W4:Y:S01]  /*a9580*/  LDL.LU R182, [R1+0x467c] ;  /* 0x00467c0001b67983 */ /* 0x000f220000300800 */
[----:B------:R-:W-:-:S04]  /*a9590*/  SHF.R.U32.HI R68, RZ, 0x8, R68 ;  /* 0x00000008ff447819 */ /* 0x000fc80000011644 */
[----:B------:R-:W-:-:S04]  /*a95a0*/  LOP3.LUT R68, R68, 0xffff, RZ, 0xc0, !PT ;  /* 0x0000ffff44447812 */ /* 0x000fc800078ec0ff */
[--C-:B------:R-:W-:Y:S02]  /*a95b0*/  PRMT R66, R68, 0x3340, R0.reuse ;  /* 0x0000334044427816 */ /* 0x100fe40000000000 */
[----:B--2---:R-:W-:Y:S02]  /*a95c0*/  LOP3.LUT R72, R72, 0xffff, RZ, 0xc0, !PT ;  /* 0x0000ffff48487812 */ /* 0x004fe400078ec0ff */
[----:B---3--:R-:W-:Y:S02]  /*a95d0*/  LOP3.LUT R73, R73, 0xffff, RZ, 0xc0, !PT ;  /* 0x0000ffff49497812 */ /* 0x008fe400078ec0ff */
[----:B----4-:R-:W-:Y:S02]  /*a95e0*/  LOP3.LUT R70, R74, 0xffff, RZ, 0xc0, !PT ;  /* 0x0000ffff4a467812 */ /* 0x010fe400078ec0ff */
[----:B------:R-:W2:Y:S01]  /*a95f0*/  LDL.LU R74, [R1+0x4e8c] ;  /* 0x004e8c00014a7983 */ /* 0x000ea20000300800 */
[----:B------:R-:W-:Y:S02]  /*a9600*/  PRMT R65, R73, 0x3340, R0 ;  /* 0x0000334049417816 */ /* 0x000fe40000000000 */
[----:B------:R-:W-:-:S02]  /*a9610*/  PRMT R68, R72, 0x3340, R70 ;  /* 0x0000334048447816 */ /* 0x000fc40000000046 */
[----:B------:R-:W-:Y:S02]  /*a9620*/  LOP3.LUT R71, R71, 0xffff, RZ, 0xc0, !PT ;  /* 0x0000ffff47477812 */ /* 0x000fe400078ec0ff */
[----:B------:R-:W-:Y:S02]  /*a9630*/  LOP3.LUT R139, R139, 0xffff, RZ, 0xc0, !PT ;  /* 0x0000ffff8b8b7812 */ /* 0x000fe400078ec0ff */
[----:B------:R-:W-:Y:S02]  /*a9640*/  PRMT R220, R68, 0x5410, R65 ;  /* 0x0000541044dc7816 */ /* 0x000fe40000000041 */
[----:B------:R-:W-:Y:S02]  /*a9650*/  PRMT R65, R139, 0x3340, R0 ;  /* 0x000033408b417816 */ /* 0x000fe40000000000 */
[----:B------:R-:W-:Y:S02]  /*a9660*/  SHF.R.U32.HI R72, RZ, 0x8, R72 ;  /* 0x00000008ff487819 */ /* 0x000fe40000011648 */
[----:B------:R-:W-:-:S02]  /*a9670*/  SHF.R.U32.HI R70, RZ, 0x8, R70 ;  /* 0x00000008ff467819 */ /* 0x000fc40000011646 */
[----:B------:R-:W-:-:S04]  /*a9680*/  LOP3.LUT R69, R85, 0xffff, RZ, 0xc0, !PT ;  /* 0x0000ffff55457812 */ /* 0x000fc800078ec0ff */
        /* <DEDUP_REMOVED lines=10> */
[----:B------:R-:W-:Y:S02]  /*a9730*/  LOP3.LUT R71, R72, 0xffff, RZ, 0xc0, !PT ;  /* 0x0000ffff48477812 */ /* 0x000fe400078ec0ff */
[----:B------:R-:W-:Y:S01]  /*a9740*/  LOP3.LUT R70, R70, 0xffff, RZ, 0xc0, !PT ;  /* 0x0000ffff46467812 */ /* 0x000fe200078ec0ff */
[----:B------:R-:W-:Y:S01]  /*a9750*/  STL [R1+0x545c], R244 ;  /* 0x00545cf401007387 */ /* 0x000fe20000100800 */
[----:B------:R-:W-:-:S03]  /*a9760*/  PRMT R11, R69, 0x3340, R65 ;  /* 0x00003340450b7816 */ /* 0x000fc60000000041 */
[----:B------:R0:W-:Y:S04]  /*a9770*/  STL.64 [R1+0x3a8], R8 ;  /* 0x0003a80801007387 */ /* 0x0001e80000100a00 */
[----:B------:R-:W-:Y:S04]  /*a9780*/  STL [R1+0x5460], R11 ;  /* 0x0054600b01007387 */ /* 0x000fe80000100800 */
[----:B------:R-:W3:Y:S01]  /*a9790*/  LDL.LU R86, [R1+0x5110] ;  /* 0x0051100001567983 */ /* 0x000ee20000300800 */
[----:B0-----:R-:W-:Y:S02]  /*a97a0*/  PRMT R8, R71, 0x3340, R70 ;  /* 0x0000334047087816 */ /* 0x001fe40000000046 */
[----:B------:R-:W-:-:S03]  /*a97b0*/  LOP3.LUT R71, R84, 0xffff, RZ, 0xc0, !PT ;  /* 0x0000ffff54477812 */ /* 0x000fc600078ec0ff */
[----:B------:R0:W-:Y:S04]  /*a97c0*/  STL [R1+0x8c], R8 ;  /* 0x00008c0801007387 */ /* 0x0001e80000100800 */
[----:B------:R-:W4:Y:S04]  /*a97d0*/  LDL.LU R85, [R1+0x4e10] ;  /* 0x004e100001557983 */ /* 0x000f280000300800 */
[----:B------:R-:W4:Y:S01]  /*a97e0*/  LDL.LU R84, [R1+0x4f10] ;  /* 0x004f100001547983 */ /* 0x000f220000300800 */
[----:B------:R-:W-:-:S04]  /*a97f0*/  LOP3.LUT R72, R182, 0xffff, RZ, 0xc0, !PT ;  /* 0x0000ffffb6487812 */ /* 0x000fc800078ec0ff */
[----:B------:R-:W-:Y:S02]  /*a9800*/  PRMT R65, R72, 0x3340, R0 ;  /* 0x0000334048417816 */ /* 0x000fe40000000000 */
[----:B0-----:R-:W-:-:S05]  /*a9810*/  IADD3 R8, P2, R203, R0, RZ ;  /* 0x00000000cb087210 */ /* 0x001fca0007f5e0ff */
[----:B------:R-:W-:Y:S01]  /*a9820*/  IMAD.X R9, R68, 0x1, R7, P2 ;  /* 0x0000000144097824 */ /* 0x000fe200010e0607 */
[----:B--2---:R-:W-:-:S04]  /*a9830*/  LOP3.LUT R70, R74, 0xffff, RZ, 0xc0, !PT ;  /* 0x0000ffff4a467812 */ /* 0x004fc800078ec0ff */
[----:B------:R-:W-:-:S04]  /*a9840*/  PRMT R69, R71, 0x3340, R70 ;  /* 0x0000334047457816 */ /* 0x000fc80000000046 */
[----:B------:R-:W-:Y:S02]  /*a9850*/  PRMT R228, R69, 0x5410, R65 ;  /* 0x0000541045e47816 */ /* 0x000fe40000000041 */
[----:B------:R-:W-:-:S03]  /*a9860*/  SHF.R.U32.HI R71, RZ, 0x8, R71 ;  /* 0x00000008ff477819 */ /* 0x000fc60000011647 */
[----:B------:R-:W-:Y:S01]  /*a9870*/  STL [R1+0x5464], R228 ;  /* 0x005464e401007387 */ /* 0x000fe20000100800 */
[----:B------:R-:W-:-:S03]  /*a9880*/  SHF.R.U32.HI R69, RZ, 0x8, R70 ;  /* 0x00000008ff457819 */ /* 0x000fc60000011646 */
[----:B------:R-:W2:Y:S04]  /*a9890*/  LDL.LU R199, [R1+0x50d0] ;  /* 0x0050d00001c77983 */ /* 0x000ea80000300800 */
[----:B------:R-:W2:Y:S01]  /*a98a0*/  LDL.LU R74, [R1+0x47e8] ;  /* 0x0047e800014a7983 */ /* 0x000ea20000300800 */
[----:B------:R-:W-:-:S03]  /*a98b0*/  LOP3.LUT R70, R71, 0xffff, RZ, 0xc0, !PT ;  /* 0x0000ffff47467812 */ /* 0x000fc600078ec0ff */
[----:B------:R-:W2:Y:S01]  /*a98c0*/  LDL.LU R215, [R1+0x4ea0] ;  /* 0x004ea00001d77983 */ /* 0x000ea20000300800 */
[----:B------:R-:W-:-:S03]  /*a98d0*/  LOP3.LUT R69, R69, 0xffff, RZ, 0xc0, !PT ;  /* 0x0000ffff45457812 */ /* 0x000fc600078ec0ff */
[----:B------:R0:W-:Y:S01]  /*a98e0*/  STL.64 [R1+0x3a0], R8 ;  /* 0x0003a00801007387 */ /* 0x0001e20000100a00 */
[----:B------:R-:W-:-:S03]  /*a98f0*/  PRMT R10, R70, 0x3340, R69 ;  /* 0x00003340460a7816 */ /* 0x000fc60000000045 */
[----:B------:R-:W2:Y:S01]  /*a9900*/  LDL.LU R182, [R1+0xd6c] ;  /* 0x000d6c0001b67983 */ /* 0x000ea20000300800 */
[----:B0-----:R-:W-:-:S03]  /*a9910*/  IADD3 R8, P2, R203, R6, RZ ;  /* 0x00000006cb087210 */ /* 0x001fc60007f5e0ff */
[----:B------:R-:W-:Y:S02]  /*a9920*/  STL [R1+0x88], R10 ;  /* 0x0000880a01007387 */ /* 0x000fe40000100800 */
[----:B------:R-:W-:-:S05]  /*a9930*/  IMAD.X R9, R68, 0x1, R5, P2 ;  /* 0x0000000144097824 */ /* 0x000fca00010e0605 */
[----:B------:R0:W-:Y:S01]  /*a9940*/  STL.64 [R1+0x398], R8 ;  /* 0x0003980801007387 */ /* 0x0001e20000100a00 */
[----:B------:R-:W-:Y:S02]  /*a9950*/  SHF.R.U32.HI R65, RZ, 0x8, R73 ;  /* 0x00000008ff417819 */ /* 0x000fe40000011649 */
[----:B0-----:R-:W-:Y:S02]  /*a9960*/  IADD3 R8, P2, R203, R4, RZ ;  /* 0x00000004cb087210 */ /* 0x001fe40007f5e0ff */
[----:B------:R-:W2:Y:S03]  /*a9970*/  LDL.LU R203, [R1+0xd70] ;  /* 0x000d700001cb7983 */ /* 0x000ea60000300800 */
[----:B------:R-:W-:Y:S01]  /*a9980*/  IMAD.X R9, R68, 0x1, R3, P2 ;  /* 0x0000000144097824 */ /* 0x000fe200010e0603 */
[----:B------:R-:W-:Y:S02]  /*a9990*/  SHF.R.U32.HI R69, RZ, 0x8, R72 ;  /* 0x00000008ff457819 */ /* 0x000fe40000011648 */
[----:B---3--:R-:W-:-:S02]  /*a99a0*/  LOP3.LUT R73, R86, 0xffff, RZ, 0xc0, !PT ;  /* 0x0000ffff56497812 */ /* 0x008fc400078ec0ff */
[----:B------:R0:W-:Y:S01]  /*a99b0*/  STL.64 [R1+0x390], R8 ;  /* 0x0003900801007387 */ /* 0x0001e20000100a00 */
[----:B----4-:R-:W-:-:S03]  /*a99c0*/  LOP3.LUT R71, R85, 0xffff, RZ, 0xc0, !PT ;  /* 0x0000ffff55477812 */ /* 0x010fc600078ec0ff */
[----:B------:R-:W3:Y:S01]  /*a99d0*/  LDL.LU R85, [R1+0x5120] ;  /* 0x0051200001557983 */ /* 0x000ee20000300800 */
[----:B------:R-:W-:-:S03]  /*a99e0*/  LOP3.LUT R72, R84, 0xffff, RZ, 0xc0, !PT ;  /* 0x0000ffff54487812 */ /* 0x000fc600078ec0ff */
[----:B------:R-:W4:Y:S04]  /*a99f0*/  LDL.LU R86, [R1+0x4e20] ;  /* 0x004e200001567983 */ /* 0x000f280000300800 */
[----:B------:R-:W4:Y:S01]  /*a9a00*/  LDL.LU R84, [R1+0x4f28] ;  /* 0x004f280001547983 */ /* 0x000f220000300800 */
[----:B------:R-:W-:Y:S02]  /*a9a10*/  PRMT R68, R71, 0x3340, R0 ;  /* 0x0000334047447816 */ /* 0x000fe40000000000 */
[----:B------:R-:W-:Y:S02]  /*a9a20*/  PRMT R70, R73, 0x3340, R72 ;  /* 0x0000334049467816 */ /* 0x000fe40000000048 */
[----:B------:R-:W-:Y:S02]  /*a9a30*/  SHF.R.U32.HI R71, RZ, 0x8, R71 ;  /* 0x00000008ff477819 */ /* 0x000fe40000011647 */
[----:B------:R-:W-:-:S02]  /*a9a40*/  PRMT R225, R70, 0x5410, R68 ;  /* 0x0000541046e17816 */ /* 0x000fc40000000044 */
[----:B------:R-:W-:Y:S02]  /*a9a50*/  SHF.R.U32.HI R70, RZ, 0x8, R73 ;  /* 0x00000008ff467819 */ /* 0x000fe40000011649 */
[----:B------:R-:W-:Y:S02]  /*a9a60*/  SHF.R.U32.HI R68, RZ, 0x8, R72 ;  /* 0x00000008ff447819 */ /* 0x000fe40000011648 */
[----:B------:R-:W-:Y:S02]  /*a9a70*/  LOP3.LUT R70, R70, 0xffff, RZ, 0xc0, !PT ;  /* 0x0000ffff46467812 */ /* 0x000fe400078ec0ff */
[----:B------:R-:W-:Y:S02]  /*a9a80*/  LOP3.LUT R68, R68, 0xffff, RZ, 0xc0, !PT ;  /* 0x0000ffff44447812 */ /* 0x000fe400078ec0ff */
[----:B------:R-:W-:Y:S02]  /*a9a90*/  LOP3.LUT R71, R71, 0xffff, RZ, 0xc0, !PT ;  /* 0x0000ffff47477812 */ /* 0x000fe400078ec0ff */
[----:B0-----:R-:W-:-:S02]  /*a9aa0*/  PRMT R8, R70, 0x3340, R68 ;  /* 0x0000334046087816 */ /* 0x001fc40000000044 */
[----:B------:R-:W-:Y:S01]  /*a9ab0*/  PRMT R68, R71, 0x3340, R0 ;  /* 0x0000334047447816 */ /* 0x000fe20000000000 */
[----:B------:R-:W-:Y:S04]  /*a9ac0*/  STL [R1+0x5468], R225 ;  /* 0x005468e101007387 */ /* 0x000fe80000100800 */
[----:B------:R0:W-:Y:S01]  /*a9ad0*/  STL [R1+0x84], R8 ;  /* 0x0000840801007387 */ /* 0x0001e20000100800 */
[----:B--2---:R-:W-:Y:S02]  /*a9ae0*/  LOP3.LUT R73, R199, 0xffff, RZ, 0xc0, !PT ;  /* 0x0000ffffc7497812 */ /* 0x004fe400078ec0ff */
[----:B------:R-:W-:Y:S02]  /*a9af0*/  LOP3.LUT R74, R74, 0xffff, RZ, 0xc0, !PT ;  /* 0x0000ffff4a4a7812 */ /* 0x000fe400078ec0ff */
[----:B------:R-:W-:-:S02]  /*a9b00*/  LOP3.LUT R72, R215, 0xffff, RZ, 0xc0, !PT ;  /* 0x0000ffffd7487812 */ /* 0x000fc400078ec0ff */
[----:B------:R-:W-:Y:S02]  /*a9b10*/  PRMT R70, R74, 0x3340, R0 ;  /* 0x000033404a467816 */ /* 0x000fe40000000000 */
[----:B------:R-:W-:-:S04]  /*a9b20*/  PRMT R71, R73, 0x3340, R72 ;  /* 0x0000334049477816 */ /* 0x000fc80000000048 */
[----:B------:R-:W-:Y:S02]  /*a9b30*/  PRMT R231, R71, 0x5410, R70 ;  /* 0x0000541047e77816 */ /* 0x000fe40000000046 */
[----:B------:R-:W-:Y:S02]  /*a9b40*/  SHF.R.S32.HI R71, RZ, 0x1f, R182 ;  /* 0x0000001fff477819 */ /* 0x000fe400000114b6 */
[----:B0-----:R-:W-:Y:S02]  /*a9b50*/  IADD3 R8, P2, R182, R2, RZ ;  /* 0x00000002b6087210 */ /* 0x001fe40007f5e0ff */
[----:B------:R-:W-:Y:S02]  /*a9b60*/  SHF.R.U32.HI R73, RZ, 0x8, R73 ;  /* 0x00000008ff497819 */ /* 0x000fe40000011649 */
[----:B------:R-:W-:Y:S01]  /*a9b70*/  SHF.R.U32.HI R70, RZ, 0x8, R72 ;  /* 0x00000008ff467819 */ /* 0x000fe20000011648 */
[----:B------:R-:W-:Y:S01]  /*a9b80*/  IMAD.X R9, R71, 0x1, R13, P2 ;  /* 0x0000000147097824 */ /* 0x000fe200010e060d */
[----:B------:R-:W-:-:S02]  /*a9b90*/  LOP3.LUT R72, R73, 0xffff, RZ, 0xc0, !PT ;  /* 0x0000ffff49487812 */ /* 0x000fc400078ec0ff */
[----:B------:R-:W-:Y:S01]  /*a9ba0*/  LOP3.LUT R70, R70, 0xffff, RZ, 0xc0, !PT ;  /* 0x0000ffff46467812 */ /* 0x000fe200078ec0ff */
[----:B------:R-:W-:Y:S03]  /*a9bb0*/  STL [R1+0x546c], R231 ;  /* 0x00546ce701007387 */ /* 0x000fe60000100800 */
[----:B------:R-:W-:Y:S01]  /*a9bc0*/  PRMT R10, R72, 0x3340, R70 ;  /* 0x00003340480a7816 */ /* 0x000fe20000000046 */
[----:B------:R0:W-:Y:S01]  /*a9bd0*/  STL.64 [R1+0x388], R8 ;  /* 0x0003880801007387 */ /* 0x0001e20000100a00 */
[----:B------:R-:W-:-:S03]  /*a9be0*/  SHF.R.U32.HI R70, RZ, 0x8, R74 ;  /* 0x00000008ff467819 */ /* 0x000fc6000001164a */
[----:B------:R-:W-:Y:S01]  /*a9bf0*/  STL [R1+0x80], R10 ;  /* 0x0000800a01007387 */ /* 0x000fe20000100800 */
[----:B------:R-:W-:Y:S02]  /*a9c00*/  SHF.R.S32.HI R72, RZ, 0x1f, R203 ;  /* 0x0000001fff487819 */ /* 0x000fe400000114cb */
[----:B0-----:R-:W-:Y:S01]  /*a9c10*/  IADD3 R8, P2, R203, R2, RZ ;  /* 0x00000002cb087210 */ /* 0x001fe20007f5e0ff */
[----:B------:R-:W-:Y:S04]  /*a9c20*/  STL [R1+0x5470], R2 ;  /* 0x0054700201007387 */ /* 0x000fe80000100800 */
[----:B------:R-:W-:Y:S01]  /*a9c30*/  IMAD.X R9, R72, 0x1, R13, P2 ;  /* 0x0000000148097824 */ /* 0x000fe200010e060d */
[----:B------:R-:W-:Y:S01]  /*a9c40*/  STL [R1+0x5474], R13 ;  /* 0x0054740d01007387 */ /* 0x000fe20000100800 */
[----:B---3--:R-:W-:-:S03]  /*a9c50*/  LOP3.LUT R85, R85, 0xffff, RZ, 0xc0, !PT ;  /* 0x0000ffff55557812 */ /* 0x008fc600078ec0ff */
[----:B------:R0:W-:Y:S01]  /*a9c60*/  STL.64 [R1+0x380], R8 ;  /* 0x0003800801007387 */ /* 0x0001e20000100a00 */
[----:B----4-:R-:W-:Y:S02]  /*a9c70*/  LOP3.LUT R86, R86, 0xffff, RZ, 0xc0, !PT ;  /* 0x0000ffff56567812 */ /* 0x010fe400078ec0ff */
[----:B------:R-:W-:Y:S02]  /*a9c80*/  LOP3.LUT R84, R84, 0xffff, RZ, 0xc0, !PT ;  /* 0x0000ffff54547812 */ /* 0x000fe400078ec0ff */
[----:B------:R-:W-:Y:S02]  /*a9c90*/  PRMT R73, R86, 0x3340, R0 ;  /* 0x0000334056497816 */ /* 0x000fe40000000000 */
[----:B------:R-:W-:Y:S02]  /*a9ca0*/  PRMT R74, R85, 0x3340, R84 ;  /* 0x00003340554a7816 */ /* 0x000fe40000000054 */
[----:B0-----:R-:W-:Y:S02]  /*a9cb0*/  IADD3 R8, P2, R182, R0, RZ ;  /* 0x00000000b6087210 */ /* 0x001fe40007f5e0ff */
[----:B------:R-:W-:-:S03]  /*a9cc0*/  PRMT R18, R74, 0x5410, R73 ;  /* 0x000054104a127816 */ /* 0x000fc60000000049 */
[----:B------:R-:W-:Y:S02]  /*a9cd0*/  IMAD.X R9, R71, 0x1, R7, P2 ;  /* 0x0000000147097824 */ /* 0x000fe400010e0607 */
[----:B------:R-:W-:Y:S04]  /*a9ce0*/  STL [R1+0x5478], R18 ;  /* 0x0054781201007387 */ /* 0x000fe80000100800 */
[----:B------:R0:W-:Y:S04]  /*a9cf0*/  STL.64 [R1+0x378], R8 ;  /* 0x0003780801007387 */ /* 0x0001e80000100a00 */
[----:B------:R-:W2:Y:S01]  /*a9d00*/  LDL.LU R199, [R1+0x47e4] ;  /* 0x0047e40001c77983 */ /* 0x000ea20000300800 */
[----:B0-----:R-:W-:-:S05]  /*a9d10*/  IADD3 R8, P2, R203, R0, RZ ;  /* 0x00000000cb087210 */ /* 0x001fca0007f5e0ff */
[----:B------:R-:W-:-:S05]  /*a9d20*/  IMAD.X R9, R72, 0x1, R7, P2 ;  /* 0x0000000148097824 */ /* 0x000fca00010e0607 */
[----:B------:R0:W-:Y:S02]  /*a9d30*/  STL.64 [R1+0x370], R8 ;  /* 0x0003700801007387 */ /* 0x0001e40000100a00 */
[----:B0-----:R-:W-:-:S05]  /*a9d40*/  IADD3 R8, P2, R182, R6, RZ ;  /* 0x00000006b6087210 */ /* 0x001fca0007f5e0ff */
[----:B------:R-:W-:-:S05]  /*a9d50*/  IMAD.X R9, R71, 0x1, R5, P2 ;  /* 0x0000000147097824 */ /* 0x000fca00010e0605 */
[----:B------:R0:W-:Y:S04]  /*a9d60*/  STL.64 [R1+0x368], R8 ;  /* 0x0003680801007387 */ /* 0x0001e80000100a00 */
[----:B------:R-:W3:Y:S01]  /*a9d70*/  LDL.LU R215, [R1+0x4668] ;  /* 0x0046680001d77983 */ /* 0x000ee20000300800 */
[----:B0-----:R-:W-:-:S05]  /*a9d80*/  IADD3 R8, P2, R203, R6, RZ ;  /* 0x00000006cb087210 */ /* 0x001fca0007f5e0ff */
[----:B------:R-:W-:-:S05]  /*a9d90*/  IMAD.X R9, R72, 0x1, R5, P2 ;  /* 0x0000000148097824 */ /* 0x000fca00010e0605 */
[----:B------:R0:W-:Y:S02]  /*a9da0*/  STL.64 [R1+0x360], R8 ;  /* 0x0003600801007387 */ /* 0x0001e40000100a00 */
[----:B0-----:R-:W-:-:S05]  /*a9db0*/  IADD3 R8, P2, R203, R4, RZ ;  /* 0x00000004cb087210 */ /* 0x001fca0007f5e0ff */
[----:B------:R-:W-:-:S05]  /*a9dc0*/  IMAD.X R9, R72, 0x1, R3, P2 ;  /* 0x0000000148097824 */ /* 0x000fca00010e0603 */
[----:B------:R0:W-:Y:S02]  /*a9dd0*/  STL.64 [R1+0x358], R8 ;  /* 0x0003580801007387 */ /* 0x0001e40000100a00 */
[----:B0-----:R-:W-:Y:S02]  /*a9de0*/  IADD3 R8, P2, R182, R4, RZ ;  /* 0x00000004b6087210 */ /* 0x001fe40007f5e0ff */
[----:B------:R-:W4:Y:S04]  /*a9df0*/  LDL.LU R182, [R1+0x4654] ;  /* 0x0046540001b67983 */ /* 0x000f280000300800 */
[----:B------:R-:W4:Y:S04]  /*a9e00*/  LDL.LU R171, [R1+0x4644] ;  /* 0x0046440001ab7983 */ /* 0x000f280000300800 */
[----:B------:R-:W4:Y:S04]  /*a9e10*/  LDL.LU R206, [R1+0x463c] ;  /* 0x00463c0001ce7983 */ /* 0x000f280000300800 */
[----:B------:R-:W4:Y:S01]  /*a9e20*/  LDL.LU R202, [R1+0x4634] ;  /* 0x0046340001ca7983 */ /* 0x000f220000300800 */
[----:B------:R-:W-:Y:S01]  /*a9e30*/  IMAD.X R9, R71, 0x1, R3, P2 ;  /* 0x0000000147097824 */ /* 0x000fe200010e0603 */
[----:B------:R-:W-:-:S02]  /*a9e40*/  PRMT R6, R81, 0x3340, R6 ;  /* 0x0000334051067816 */ /* 0x000fc40000000006 */
[----:B------:R-:W-:Y:S02]  /*a9e50*/  PRMT R81, R129, 0x3340, R125 ;  /* 0x0000334081517816 */ /* 0x000fe4000000007d */
[----:B------:R-:W-:Y:S01]  /*a9e60*/  STL.64 [R1+0x350], R8 ;  /* 0x0003500801007387 */ /* 0x000fe20000100a00 */
[----:B------:R-:W-:-:S03]  /*a9e70*/  PRMT R73, R96, 0x3340, R0 ;  /* 0x0000334060497816 */ /* 0x000fc60000000000 */
[----:B------:R0:W-:Y:S01]  /*a9e80*/  STL [R1+0x547c], R3 ;  /* 0x00547c0301007387 */ /* 0x0001e20000100800 */
[----:B------:R-:W-:-:S03]  /*a9e90*/  PRMT R4, R75, 0x3340, R4 ;  /* 0x000033404b047816 */ /* 0x000fc60000000004 */
[----:B------:R-:W4:Y:S01]  /*a9ea0*/  LDL.LU R96, [R1+0x5508] ;  /* 0x0055080001607983 */ /* 0x000f220000300800 */
[----:B------:R-:W-:-:S03]  /*a9eb0*/  SHF.R.U32.HI R31, RZ, 0x8, R75 ;  /* 0x00000008ff1f7819 */ /* 0x000fc6000001164b */
[----:B------:R-:W4:Y:S01]  /*a9ec0*/  LDL.LU R203, [R1+0xd8] ;  /* 0x0000d80001cb7983 */ /* 0x000f220000300800 */
[----:B------:R-:W-:Y:S02]  /*a9ed0*/  PRMT R5, R78, 0x3340, R5 ;  /* 0x000033404e057816 */ /* 0x000fe40000000005 */
[----:B------:R-:W-:Y:S02]  /*a9ee0*/  PRMT R76, R77, 0x3340, R76 ;  /* 0x000033404d4c7816 */ /* 0x000fe4000000004c */
[----:B------:R-:W-:Y:S02]  /*a9ef0*/  PRMT R78, R83, 0x3340, R82 ;  /* 0x00003340534e7816 */ /* 0x000fe40000000052 */
[----:B------:R-:W-:Y:S02]  /*a9f00*/  PRMT R82, R123, 0x3340, R110 ;  /* 0x000033407b527816 */ /* 0x000fe4000000006e */
[----:B------:R-:W4:Y:S01]  /*a9f10*/  LDL.LU R110, [R1+0x5504] ;  /* 0x00550400016e7983 */ /* 0x000f220000300800 */
[----:B0-----:R-:W-:-:S02]  /*a9f20*/  PRMT R3, R87, 0x5410, R4 ;  /* 0x0000541057037816 */ /* 0x001fc40000000004 */
[----:B------:R-:W-:Y:S01]  /*a9f30*/  SHF.R.U32.HI R92, RZ, 0x8, R111 ;  /* 0x00000008ff5c7819 */ /* 0x000fe2000001166f */
[----:B------:R-:W4:Y:S01]  /*a9f40*/  LDL.LU R123, [R1+0x5500] ;  /* 0x00550000017b7983 */ /* 0x000f220000300800 */
[----:B------:R-:W-:Y:S02]  /*a9f50*/  PRMT R74, R111, 0x3340, R0 ;  /* 0x000033406f4a7816 */ /* 0x000fe40000000000 */
[----:B------:R-:W-:Y:S01]  /*a9f60*/  PRMT R83, R112, 0x3340, R124 ;  /* 0x0000334070537816 */ /* 0x000fe2000000007c */
[----:B------:R-:W4:Y:S04]  /*a9f70*/  LDL.LU R111, [R1+0x54fc] ;  /* 0x0054fc00016f7983 */ /* 0x000f280000300800 */
[----:B------:R-:W4:Y:S04]  /*a9f80*/  LDL.LU R124, [R1+0x54f8] ;  /* 0x0054f800017c7983 */ /* 0x000f280000300800 */
[----:B------:R-:W4:Y:S04]  /*a9f90*/  LDL.LU R112, [R1+0x54f4] ;  /* 0x0054f40001707983 */ /* 0x000f280000300800 */
[----:B------:R0:W-:Y:S04]  /*a9fa0*/  STL [R1+0x462c], R3 ;  /* 0x00462c0301007387 */ /* 0x0001e80000100800 */
[----:B------:R-:W4:Y:S01]  /*a9fb0*/  LDL.LU R208, [R1+0xd0] ;  /* 0x0000d00001d07983 */ /* 0x000f220000300800 */
[----:B------:R-:W-:-:S02]  /*a9fc0*/  PRMT R77, R80, 0x3340, R79 ;  /* 0x00003340504d7816 */ /* 0x000fc4000000004f */
[----:B------:R-:W-:Y:S02]  /*a9fd0*/  PRMT R80, R122, 0x3340, R119 ;  /* 0x000033407a507816 */ /* 0x000fe40000000077 */
[----:B0-----:R-:W-:Y:S02]  /*a9fe0*/  PRMT R3, R89, 0x5410, R6 ;  /* 0x0000541059037816 */ /* 0x001fe40000000006 */
[----:B--2---:R-:W-:-:S04]  /*a9ff0*/  LOP3.LUT R129, R199, 0xffff, RZ, 0xc0, !PT ;  /* 0x0000ffffc7817812 */ /* 0x004fc800078ec0ff */
[----:B------:R-:W-:-:S04]  /*aa000*/  PRMT R75, R129, 0x3340, R0 ;  /* 0x00003340814b7816 */ /* 0x000fc80000000000 */
[----:B------:R-:W-:-:S05]  /*aa010*/  PRMT R2, R76, 0x5410, R75 ;  /* 0x000054104c027816 */ /* 0x000fca000000004b */
[----:B------:R0:W-:Y:S02]  /*aa020*/  STL [R1+0x4630], R2 ;  /* 0x0046300201007387 */ /* 0x0001e40000100800 */
[----:B0-----:R-:W-:-:S05]  /*aa030*/  PRMT R2, R88, 0x5410, R5 ;  /* 0x0000541058027816 */ /* 0x001fca0000000005 */
[----:B------:R0:W-:Y:S01]  /*aa040*/  STL [R1+0x4638], R2 ;  /* 0x0046380201007387 */ /* 0x0001e20000100800 */
[----:B---3--:R-:W-:-:S04]  /*aa050*/  LOP3.LUT R125, R215, 0xffff, RZ, 0xc0, !PT ;  /* 0x0000ffffd77d7812 */ /* 0x008fc800078ec0ff */
[----:B------:R-:W-:-:S04]  /*aa060*/  PRMT R4, R125, 0x3340, R0 ;  /* 0x000033407d047816 */ /* 0x000fc80000000000 */
[----:B0-----:R-:W-:-:S05]  /*aa070*/  PRMT R2, R77, 0x5410, R4 ;  /* 0x000054104d027816 */ /* 0x001fca0000000004 */
[----:B------:R0:W-:Y:S04]  /*aa080*/  STL [R1+0x4640], R2 ;  /* 0x0046400201007387 */ /* 0x0001e80000100800 */
[----:B------:R-:W2:Y:S04]  /*aa090*/  LDL.LU R199, [R1+0x50e0] ;  /* 0x0050e00001c77983 */ /* 0x000ea80000300800 */
[----:B------:R-:W-:Y:S04]  /*aa0a0*/  STL [R1+0x4648], R3 ;  /* 0x0046480301007387 */ /* 0x000fe80000100800 */
[----:B------:R-:W3:Y:S01]  /*aa0b0*/  LDL.LU R215, [R1+0x47ec] ;  /* 0x0047ec0001d77983 */ /* 0x000ee20000300800 */
[----:B----4-:R-:W-:-:S04]  /*aa0c0*/  LOP3.LUT R122, R182, 0xffff, RZ, 0xc0, !PT ;  /* 0x0000ffffb67a7812 */ /* 0x010fc800078ec0ff */
[----:B------:R-:W-:-:S04]  /*aa0d0*/  PRMT R4, R122, 0x3340, R0 ;  /* 0x000033407a047816 */ /* 0x000fc80000000000 */
[----:B0-----:R-:W-:-:S05]  /*aa0e0*/  PRMT R2, R78, 0x5410, R4 ;  /* 0x000054104e027816 */ /* 0x001fca0000000004 */
[----:B------:R0:W-:Y:S04]  /*aa0f0*/  STL [R1+0x464c], R2 ;  /* 0x00464c0201007387 */ /* 0x0001e80000100800 */
[----:B------:R-:W4:Y:S01]  /*aa100*/  LDL.LU R182, [R1+0x4ec4] ;  /* 0x004ec40001b67983 */ /* 0x000f220000300800 */
[----:B------:R-:W-:Y:S02]  /*aa110*/  LOP3.LUT R119, R171, 0xffff, RZ, 0xc0, !PT ;  /* 0x0000ffffab777812 */ /* 0x000fe400078ec0ff */
[----:B------:R-:W-:Y:S02]  /*aa120*/  PRMT R7, R113, 0x3340, R7 ;  /* 0x0000334071077816 */ /* 0x000fe40000000007 */
[----:B------:R-:W-:Y:S02]  /*aa130*/  PRMT R79, R115, 0x3340, R114 ;  /* 0x00003340734f7816 */ /* 0x000fe40000000072 */
[----:B------:R-:W-:-:S02]  /*aa140*/  PRMT R4, R119, 0x3340, R0 ;  /* 0x0000334077047816 */ /* 0x000fc40000000000 */
[----:B------:R-:W-:Y:S02]  /*aa150*/  SHF.R.U32.HI R176, RZ, 0x8, R116 ;  /* 0x00000008ffb07819 */ /* 0x000fe40000011674 */
[----:B------:R-:W-:Y:S02]  /*aa160*/  PRMT R71, R116, 0x3340, R0 ;  /* 0x0000334074477816 */ /* 0x000fe40000000000 */
[----:B0-----:R-:W-:Y:S02]  /*aa170*/  PRMT R2, R90, 0x5410, R7 ;  /* 0x000054105a027816 */ /* 0x001fe40000000007 */
[----:B------:R-:W-:Y:S02]  /*aa180*/  LOP3.LUT R116, R206, 0xffff, RZ, 0xc0, !PT ;  /* 0x0000ffffce747812 */ /* 0x000fe400078ec0ff */
[----:B------:R-:W-:Y:S01]  /*aa190*/  PRMT R3, R79, 0x5410, R4 ;  /* 0x000054104f037816 */ /* 0x000fe20000000004 */
[----:B------:R0:W-:Y:S01]  /*aa1a0*/  STL [R1+0x4644], R2 ;  /* 0x0046440201007387 */ /* 0x0001e20000100800 */
[----:B------:R-:W-:-:S02]  /*aa1b0*/  PRMT R4, R116, 0x3340, R0 ;  /* 0x0000334074047816 */ /* 0x000fc40000000000 */
[----:B------:R-:W-:Y:S01]  /*aa1c0*/  LOP3.LUT R171, R202, 0xffff, RZ, 0xc0, !PT ;  /* 0x0000ffffcaab7812 */ /* 0x000fe200078ec0ff */
[----:B------:R1:W-:Y:S01]  /*aa1d0*/  STL [R1+0x463c], R3 ;  /* 0x00463c0301007387 */ /* 0x0003e20000100800 */
[----:B------:R-:W-:Y:S02]  /*aa1e0*/  PRMT R72, R173, 0x3340, R0 ;  /* 0x00003340ad487816 */ /* 0x000fe40000000000 */
[----:B0-----:R-:W-:Y:S02]  /*aa1f0*/  PRMT R2, R91, 0x5410, R71 ;  /* 0x000054105b027816 */ /* 0x001fe40000000047 */
[----:B-1----:R-:W-:-:S03]  /*aa200*/  PRMT R3, R80, 0x5410, R4 ;  /* 0x0000541050037816 */ /* 0x002fc60000000004 */
[----:B------:R0:W-:Y:S01]  /*aa210*/  STL [R1+0x4650], R2 ;  /* 0x0046500201007387 */ /* 0x0001e20000100800 */
[----:B------:R-:W-:-:S03]  /*aa220*/  PRMT R4, R171, 0x3340, R0 ;  /* 0x00003340ab047816 */ /* 0x000fc60000000000 */
[----:B------:R1:W-:Y:S01]  /*aa230*/  STL [R1+0x4654], R3 ;  /* 0x0046540301007387 */ /* 0x0003e20000100800 */
[----:B0-----:R-:W-:Y:S02]  /*aa240*/  PRMT R2, R133, 0x5410, R72 ;  /* 0x0000541085027816 */ /* 0x001fe40000000048 */
[----:B-1----:R-:W-:-:S03]  /*aa250*/  PRMT R3, R81, 0x5410, R4 ;  /* 0x0000541051037816 */ /* 0x002fc60000000004 */
[----:B------:R0:W-:Y:S01]  /*aa260*/  STL [R1+0x4634], R2 ;  /* 0x0046340201007387 */ /* 0x0001e20000100800 */
[----:B------:R-:W-:-:S03]  /*aa270*/  LOP3.LUT R172, R203, 0xffff, RZ, 0xc0, !PT ;  /* 0x0000ffffcbac7812 */ /* 0x000fc600078ec0ff */
[----:B------:R1:W-:Y:S04]  /*aa280*/  STL [R1+0x4658], R3 ;  /* 0x0046580301007387 */ /* 0x0003e80000100800 */
[----:B------:R-:W4:Y:S01]  /*aa290*/  LDL.LU R206, [R1+0x513c] ;  /* 0x00513c0001ce7983 */ /* 0x000f220000300800 */
[----:B0-----:R-:W-:-:S03]  /*aa2a0*/  PRMT R2, R140, 0x5410, R73 ;  /* 0x000054108c027816 */ /* 0x001fc60000000049 */
[----:B------:R-:W4:Y:S04]  /*aa2b0*/  LDL.LU R202, [R1+0x4e48] ;  /* 0x004e480001ca7983 */ /* 0x000f280000300800 */
[----:B------:R0:W-:Y:S04]  /*aa2c0*/  STL [R1+0x465c], R2 ;  /* 0x00465c0201007387 */ /* 0x0001e80000100800 */
[----:B------:R-:W4:Y:S01]  /*aa2d0*/  LDL.LU R203, [R1+0x4f4c] ;  /* 0x004f4c0001cb7983 */ /* 0x000f220000300800 */
[----:B------:R-:W-:Y:S02]  /*aa2e0*/  PRMT R4, R172, 0x3340, R0 ;  /* 0x00003340ac047816 */ /* 0x000fe40000000000 */
[----:B------:R-:W-:-:S02]  /*aa2f0*/  LOP3.LUT R173, R208, 0xffff, RZ, 0xc0, !PT ;  /* 0x0000ffffd0ad7812 */ /* 0x000fc400078ec0ff */
[----:B------:R-:W-:Y:S02]  /*aa300*/  SHF.R.U32.HI R6, RZ, 0x8, R85 ;  /* 0x00000008ff067819 */ /* 0x000fe40000011655 */
[----:B------:R-:W-:Y:S02]  /*aa310*/  SHF.R.U32.HI R5, RZ, 0x8, R84 ;  /* 0x00000008ff057819 */ /* 0x000fe40000011654 */
[----:B-1----:R-:W-:Y:S02]  /*aa320*/  PRMT R3, R82, 0x5410, R4 ;  /* 0x0000541052037816 */ /* 0x002fe40000000004 */
[----:B0-----:R-:W-:Y:S02]  /*aa330*/  PRMT R2, R142, 0x5410, R74 ;  /* 0x000054108e027816 */ /* 0x001fe4000000004a */
[----:B------:R-:W-:Y:S02]  /*aa340*/  PRMT R4, R173, 0x3340, R0 ;  /* 0x00003340ad047816 */ /* 0x000fe40000000000 */
[----:B------:R-:W-:-:S02]  /*aa350*/  LOP3.LUT R6, R6, 0xffff, RZ, 0xc0, !PT ;  /* 0x0000ffff06067812 */ /* 0x000fc400078ec0ff */
[----:B------:R-:W-:Y:S01]  /*aa360*/  LOP3.LUT R5, R5, 0xffff, RZ, 0xc0, !PT ;  /* 0x0000ffff05057812 */ /* 0x000fe200078ec0ff */
[----:B------:R0:W-:Y:S04]  /*aa370*/  STL [R1+0x4660], R3 ;  /* 0x0046600301007387 */ /* 0x0001e80000100800 */
[----:B------:R1:W-:Y:S01]  /*aa380*/  STL [R1+0x4664], R2 ;  /* 0x0046640201007387 */ /* 0x0003e20000100800 */
[----:B0-----:R-:W-:Y:S02]  /*aa390*/  PRMT R3, R83, 0x5410, R4 ;  /* 0x0000541053037816 */ /* 0x001fe40000000004 */
[----:B-1----:R-:W-:-:S03]  /*aa3a0*/  PRMT R2, R6, 0x3340, R5 ;  /* 0x0000334006027816 */ /* 0x002fc60000000005 */
[----:B------:R-:W-:Y:S04]  /*aa3b0*/  STL [R1+0x4668], R3 ;  /* 0x0046680301007387 */ /* 0x000fe80000100800 */
[----:B------:R0:W-:Y:S01]  /*aa3c0*/  STL [R1+0x6c], R2 ;  /* 0x00006c0201007387 */ /* 0x0001e20000100800 */
[----:B--2---:R-:W-:-:S03]  /*aa3d0*/  LOP3.LUT R7, R199, 0xffff, RZ, 0xc0, !PT ;  /* 0x0000ffffc7077812 */ /* 0x004fc600078ec0ff */
[----:B------:R-:W2:Y:S01]  /*aa3e0*/  LDL.LU R199, [R1+0x50e8] ;  /* 0x0050e80001c77983 */ /* 0x000ea20000300800 */
[----:B---3--:R-:W-:-:S03]  /*aa3f0*/  LOP3.LUT R72, R215, 0xffff, RZ, 0xc0, !PT ;  /* 0x0000ffffd7487812 */ /* 0x008fc600078ec0ff */
[----:B------:R-:W3:Y:S01]  /*aa400*/  LDL.LU R215, [R1+0x47f0] ;  /* 0x0047f00001d77983 */ /* 0x000ee20000300800 */
[----:B----4-:R-:W-:-:S03]  /*aa410*/  LOP3.LUT R6, R182, 0xffff, RZ, 0xc0, !PT ;  /* 0x0000ffffb6067812 */ /* 0x010fc600078ec0ff */
[----:B------:R-:W4:Y:S01]  /*aa420*/  LDL.LU R182, [R1+0x4ed4] ;  /* 0x004ed40001b67983 */ /* 0x000f220000300800 */
[----:B------:R-:W-:Y:S02]  /*aa430*/  PRMT R4, R72, 0x3340, R0 ;  /* 0x0000334048047816 */ /* 0x000fe40000000000 */
[----:B------:R-:W-:Y:S02]  /*aa440*/  PRMT R5, R7, 0x3340, R6 ;  /* 0x0000334007057816 */ /* 0x000fe40000000006 */
[----:B------:R-:W-:Y:S02]  /*aa450*/  SHF.R.U32.HI R7, RZ, 0x8, R7 ;  /* 0x00000008ff077819 */ /* 0x000fe40000011607 */
[----:B------:R-:W-:Y:S02]  /*aa460*/  PRMT R216, R5, 0x5410, R4 ;  /* 0x0000541005d87816 */ /* 0x000fe40000000004 */
[----:B------:R-:W-:Y:S02]  /*aa470*/  SHF.R.U32.HI R5, RZ, 0x8, R6 ;  /* 0x00000008ff057819 */ /* 0x000fe40000011606 */
[----:B------:R-:W-:-:S02]  /*aa480*/  LOP3.LUT R6, R7, 0xffff, RZ, 0xc0, !PT ;  /* 0x0000ffff07067812 */ /* 0x000fc400078ec0ff */
[----:B------:R-:W-:-:S04]  /*aa490*/  LOP3.LUT R5, R5, 0xffff, RZ, 0xc0, !PT ;  /* 0x0000ffff05057812 */ /* 0x000fc800078ec0ff */
[----:B0-----:R-:W-:Y:S01]  /*aa4a0*/  PRMT R2, R6, 0x3340, R5 ;  /* 0x0000334006027816 */ /* 0x001fe20000000005 */
[----:B------:R-:W-:Y:S04]  /*aa4b0*/  STL [R1+0x5480], R216 ;  /* 0x005480d801007387 */ /* 0x000fe80000100800 */
[----:B------:R0:W-:Y:S04]  /*aa4c0*/  STL [R1+0x68], R2 ;  /* 0x0000680201007387 */ /* 0x0001e80000100800 */
[----:B------:R-:W4:Y:S04]  /*aa4d0*/  LDL.LU R211, [R1+0x514c] ;  /* 0x00514c0001d37983 */ /* 0x000f280000300800 */
[----:B------:R-:W4:Y:S04]  /*aa4e0*/  LDL.LU R209, [R1+0x4e5c] ;  /* 0x004e5c0001d17983 */ /* 0x000f280000300800 */
[----:B------:R-:W4:Y:S01]  /*aa4f0*/  LDL.LU R208, [R1+0x4f60] ;  /* 0x004f600001d07983 */ /* 0x000f220000300800 */
[----:B------:R-:W-:-:S02]  /*aa500*/  LOP3.LUT R71, R206, 0xffff, RZ, 0xc0, !PT ;  /* 0x0000ffffce477812 */ /* 0x000fc400078ec0ff */
[----:B------:R-:W-:-:S04]  /*aa510*/  LOP3.LUT R73, R202, 0xffff, RZ, 0xc0, !PT ;  /* 0x0000ffffca497812 */ /* 0x000fc800078ec0ff */
[----:B------:R-:W-:Y:S02]  /*aa520*/  PRMT R5, R73, 0x3340, R0 ;  /* 0x0000334049057816 */ /* 0x000fe40000000000 */
[----:B------:R-:W-:-:S04]  /*aa530*/  LOP3.LUT R7, R203, 0xffff, RZ, 0xc0, !PT ;  /* 0x0000ffffcb077812 */ /* 0x000fc800078ec0ff */
[----:B------:R-:W-:Y:S02]  /*aa540*/  PRMT R6, R71, 0x3340, R7 ;  /* 0x0000334047067816 */ /* 0x000fe40000000007 */
[----:B------:R-:W-:Y:S02]  /*aa550*/  SHF.R.U32.HI R71, RZ, 0x8, R71 ;  /* 0x00000008ff477819 */ /* 0x000fe40000011647 */
[----:B------:R-:W-:Y:S02]  /*aa560*/  PRMT R17, R6, 0x5410, R5 ;  /* 0x0000541006117816 */ /* 0x000fe40000000005 */
[----:B------:R-:W-:Y:S02]  /*aa570*/  SHF.R.U32.HI R6, RZ, 0x8, R7 ;  /* 0x00000008ff067819 */ /* 0x000fe40000011607 */
[----:B------:R-:W-:Y:S02]  /*aa580*/  LOP3.LUT R7, R71, 0xffff, RZ, 0xc0, !PT ;  /* 0x0000ffff47077812 */ /* 0x000fe400078ec0ff */
[----:B------:R-:W-:-:S04]  /*aa590*/  LOP3.LUT R6, R6, 0xffff, RZ, 0xc0, !PT ;  /* 0x0000ffff06067812 */ /* 0x000fc800078ec0ff */
[----:B0-----:R-:W-:Y:S01]  /*aa5a0*/  PRMT R2, R7, 0x3340, R6 ;  /* 0x0000334007027816 */ /* 0x001fe20000000006 */
[----:B------:R0:W-:Y:S01]  /*aa5b0*/  STL [R1+0x5484], R17 ;  /* 0x0054841101007387 */ /* 0x0001e20000100800 */
[----:B------:R-:W-:-:S03]  /*aa5c0*/  SHF.R.U32.HI R5, RZ, 0x8, R72 ;  /* 0x00000008ff057819 */ /* 0x000fc60000011648 */
        /* <DEDUP_REMOVED lines=8> */
[----:B----4-:R-:W-:-:S03]  /*aa650*/  LOP3.LUT R71, R182, 0xffff, RZ, 0xc0, !PT ;  /* 0x0000ffffb6477812 */ /* 0x010fc600078ec0ff */
[----:B------:R-:W4:Y:S01]  /*aa660*/  LDL.LU R182, [R1+0x4ee8] ;  /* 0x004ee80001b67983 */ /* 0x000f220000300800 */
        /* <DEDUP_REMOVED lines=8> */
[----:B------:R-:W-:Y:S02]  /*aa6f0*/  PRMT R222, R71, 0x3340, R7 ;  /* 0x0000334047de7816 */ /* 0x000fe40000000007 */
[----:B------:R-:W-:Y:S02]  /*aa700*/  LOP3.LUT R74, R211, 0xffff, RZ, 0xc0, !PT ;  /* 0x0000ffffd34a7812 */ /* 0x000fe400078ec0ff */
[----:B------:R-:W4:Y:S01]  /*aa710*/  LDL.LU R211, [R1+0x50fc] ;  /* 0x0050fc0001d37983 */ /* 0x000f220000300800 */
[----:B------:R-:W-:-:S03]  /*aa720*/  LOP3.LUT R72, R209, 0xffff, RZ, 0xc0, !PT ;  /* 0x0000ffffd1487812 */ /* 0x000fc600078ec0ff */
[----:B------:R-:W4:Y:S01]  /*aa730*/  LDL.LU R209, [R1+0x47f8] ;  /* 0x0047f80001d17983 */ /* 0x000f220000300800 */
[----:B------:R-:W-:-:S03]  /*aa740*/  LOP3.LUT R73, R208, 0xffff, RZ, 0xc0, !PT ;  /* 0x0000ffffd0497812 */ /* 0x000fc600078ec0ff */
[----:B------:R-:W4:Y:S01]  /*aa750*/  LDL.LU R208, [R1+0x4ef0] ;  /* 0x004ef00001d07983 */ /* 0x000f220000300800 */
[----:B------:R-:W-:Y:S02]  /*aa760*/  PRMT R7, R72, 0x3340, R0 ;  /* 0x0000334048077816 */ /* 0x000fe40000000000 */
[----:B------:R-:W-:-:S04]  /*aa770*/  PRMT R71, R74, 0x3340, R73 ;  /* 0x000033404a477816 */ /* 0x000fc80000000049 */
[----:B------:R-:W-:Y:S02]  /*aa780*/  PRMT R249, R71, 0x5410, R7 ;  /* 0x0000541047f97816 */ /* 0x000fe40000000007 */
[----:B------:R-:W-:Y:S02]  /*aa790*/  SHF.R.U32.HI R7, RZ, 0x8, R73 ;  /* 0x00000008ff077819 */ /* 0x000fe40000011649 */
[----:B--2---:R-:W-:Y:S02]  /*aa7a0*/  LOP3.LUT R75, R199, 0xffff, RZ, 0xc0, !PT ;  /* 0x0000ffffc74b7812 */ /* 0x004fe400078ec0ff */
[----:B------:R-:W2:Y:S01]  /*aa7b0*/  LDL.LU R199, [R1+0x5158] ;  /* 0x0051580001c77983 */ /* 0x000ea20000300800 */
[----:B---3--:R-:W-:-:S03]  /*aa7c0*/  LOP3.LUT R77, R215, 0xffff, RZ, 0xc0, !PT ;  /* 0x0000ffffd74d7812 */ /* 0x008fc600078ec0ff */
[----:B------:R-:W3:Y:S01]  /*aa7d0*/  LDL.LU R215, [R1+0x4e78] ;  /* 0x004e780001d77983 */ /* 0x000ee20000300800 */
[----:B----4-:R-:W-:-:S03]  /*aa7e0*/  LOP3.LUT R73, R182, 0xffff, RZ, 0xc0, !PT ;  /* 0x0000ffffb6497812 */ /* 0x010fc600078ec0ff */
[----:B------:R-:W4:Y:S01]  /*aa7f0*/  LDL.LU R182, [R1+0x4f7c] ;  /* 0x004f7c0001b67983 */ /* 0x000f220000300800 */
[----:B------:R-:W-:Y:S02]  /*aa800*/  SHF.R.U32.HI R71, RZ, 0x8, R74 ;  /* 0x00000008ff477819 */ /* 0x000fe4000001164a */
[----:B------:R-:W-:Y:S02]  /*aa810*/  SHF.R.U32.HI R72, RZ, 0x8, R72 ;  /* 0x00000008ff487819 */ /* 0x000fe40000011648 */
[----:B------:R-:W-:Y:S02]  /*aa820*/  LOP3.LUT R71, R71, 0xffff, RZ, 0xc0, !PT ;  /* 0x0000ffff47477812 */ /* 0x000fe400078ec0ff */
[----:B------:R-:W-:Y:S02]  /*aa830*/  LOP3.LUT R7, R7, 0xffff, RZ, 0xc0, !PT ;  /* 0x0000ffff07077812 */ /* 0x000fe400078ec0ff */
[----:B------:R-:W-:Y:S02]  /*aa840*/  LOP3.LUT R72, R72, 0xffff, RZ, 0xc0, !PT ;  /* 0x0000ffff48487812 */ /* 0x000fe400078ec0ff */
[----:B------:R-:W-:-:S02]  /*aa850*/  LOP3.LUT R76, R206, 0xffff, RZ, 0xc0, !PT ;  /* 0x0000ffffce4c7812 */ /* 0x000fc400078ec0ff */
[----:B------:R-:W-:Y:S01]  /*aa860*/  LOP3.LUT R78, R202, 0xffff, RZ, 0xc0, !PT ;  /* 0x0000ffffca4e7812 */ /* 0x000fe200078ec0ff */
[----:B------:R-:W4:Y:S01]  /*aa870*/  LDL.LU R206, [R1+0x515c] ;  /* 0x00515c0001ce7983 */ /* 0x000f220000300800 */
[----:B------:R-:W-:Y:S02]  /*aa880*/  LOP3.LUT R74, R203, 0xffff, RZ, 0xc0, !PT ;  /* 0x0000ffffcb4a7812 */ /* 0x000fe400078ec0ff */
[----:B0-----:R-:W-:Y:S01]  /*aa890*/  PRMT R17, R71, 0x3340, R7 ;  /* 0x0000334047117816 */ /* 0x001fe20000000007 */
[----:B------:R-:W4:Y:S01]  /*aa8a0*/  LDL.LU R202, [R1+0x4e80] ;  /* 0x004e800001ca7983 */ /* 0x000f220000300800 */
[--C-:B------:R-:W-:Y:S02]  /*aa8b0*/  PRMT R7, R72, 0x3340, R0.reuse ;  /* 0x0000334048077816 */ /* 0x100fe40000000000 */
[----:B------:R-:W-:Y:S01]  /*aa8c0*/  PRMT R71, R78, 0x3340, R0 ;  /* 0x000033404e477816 */ /* 0x000fe20000000000 */
[----:B------:R-:W4:Y:S01]  /*aa8d0*/  LDL.LU R203, [R1+0x4f84] ;  /* 0x004f840001cb7983 */ /* 0x000f220000300800 */
[----:B------:R-:W-:-:S04]  /*aa8e0*/  PRMT R72, R76, 0x3340, R74 ;  /* 0x000033404c487816 */ /* 0x000fc8000000004a */
[----:B------:R-:W-:Y:S02]  /*aa8f0*/  PRMT R15, R72, 0x5410, R71 ;  /* 0x00005410480f7816 */ /* 0x000fe40000000047 */
[----:B------:R-:W-:Y:S02]  /*aa900*/  PRMT R71, R77, 0x3340, R0 ;  /* 0x000033404d477816 */ /* 0x000fe40000000000 */
[----:B------:R-:W-:-:S04]  /*aa910*/  PRMT R72, R75, 0x3340, R73 ;  /* 0x000033404b487816 */ /* 0x000fc80000000049 */
[----:B------:R-:W-:Y:S02]  /*aa920*/  PRMT R235, R72, 0x5410, R71 ;  /* 0x0000541048eb7816 */ /* 0x000fe40000000047 */
[----:B------:R-:W-:Y:S02]  /*aa930*/  SHF.R.U32.HI R72, RZ, 0x8, R76 ;  /* 0x00000008ff487819 */ /* 0x000fe4000001164c */
[----:B------:R-:W-:Y:S02]  /*aa940*/  SHF.R.U32.HI R71, RZ, 0x8, R74 ;  /* 0x00000008ff477819 */ /* 0x000fe4000001164a */
[----:B------:R-:W-:Y:S02]  /*aa950*/  LOP3.LUT R72, R72, 0xffff, RZ, 0xc0, !PT ;  /* 0x0000ffff48487812 */ /* 0x000fe400078ec0ff */
[----:B------:R-:W-:-:S04]  /*aa960*/  LOP3.LUT R71, R71, 0xffff, RZ, 0xc0, !PT ;  /* 0x0000ffff47477812 */ /* 0x000fc800078ec0ff */
        /* <DEDUP_REMOVED lines=12> */
[----:B------:R-:W-:Y:S02]  /*aaa30*/  SHF.R.U32.HI R71, RZ, 0x8, R77 ;  /* 0x00000008ff477819 */ /* 0x000fe4000001164d */
[----:B------:R-:W-:-:S02]  /*aaa40*/  LOP3.LUT R77, R211, 0xffff, RZ, 0xc0, !PT ;  /* 0x0000ffffd34d7812 */ /* 0x000fc400078ec0ff */
[----:B------:R-:W-:Y:S01]  /*aaa50*/  LOP3.LUT R114, R209, 0xffff, RZ, 0xc0, !PT ;  /* 0x0000ffffd1727812 */ /* 0x000fe200078ec0ff */
[----:B------:R-:W4:Y:S01]  /*aaa60*/  LDL.LU R211, [R1+0x510c] ;  /* 0x00510c0001d37983 */ /* 0x000f220000300800 */
[----:B------:R-:W-:Y:S02]  /*aaa70*/  LOP3.LUT R75, R208, 0xffff, RZ, 0xc0, !PT ;  /* 0x0000ffffd04b7812 */ /* 0x000fe400078ec0ff */
[----:B------:R-:W-:Y:S01]  /*aaa80*/  PRMT R216, R74, 0x3340, R73 ;  /* 0x000033404ad87816 */ /* 0x000fe20000000049 */
[----:B------:R-:W4:Y:S01]  /*aaa90*/  LDL.LU R209, [R1+0x4800] ;  /* 0x0048000001d17983 */ /* 0x000f220000300800 */
[----:B------:R-:W-:Y:S02]  /*aaaa0*/  PRMT R73, R114, 0x3340, R0 ;  /* 0x0000334072497816 */ /* 0x000fe40000000000 */
[----:B------:R-:W-:Y:S01]  /*aaab0*/  PRMT R74, R77, 0x3340, R75 ;  /* 0x000033404d4a7816 */ /* 0x000fe2000000004b */
[----:B------:R-:W4:Y:S03]  /*aaac0*/  LDL.LU R208, [R1+0x4f08] ;  /* 0x004f080001d07983 */ /* 0x000f260000300800 */
[----:B------:R-:W-:-:S02]  /*aaad0*/  PRMT R16, R74, 0x5410, R73 ;  /* 0x000054104a107816 */ /* 0x000fc40000000049 */
[----:B------:R-:W-:Y:S02]  /*aaae0*/  PRMT R73, R79, 0x3340, R0 ;  /* 0x000033404f497816 */ /* 0x000fe40000000000 */
[----:B------:R-:W-:Y:S02]  /*aaaf0*/  PRMT R74, R78, 0x3340, R76 ;  /* 0x000033404e4a7816 */ /* 0x000fe4000000004c */
[----:B------:R-:W-:Y:S02]  /*aab00*/  SHF.R.U32.HI R78, RZ, 0x8, R78 ;  /* 0x00000008ff4e7819 */ /* 0x000fe4000001164e */
[----:B------:R-:W-:Y:S02]  /*aab10*/  PRMT R10, R74, 0x5410, R73 ;  /* 0x000054104a0a7816 */ /* 0x000fe40000000049 */
[----:B------:R-:W-:Y:S02]  /*aab20*/  SHF.R.U32.HI R73, RZ, 0x8, R75 ;  /* 0x00000008ff497819 */ /* 0x000fe4000001164b */
[----:B------:R-:W-:-:S02]  /*aab30*/  SHF.R.U32.HI R75, RZ, 0x8, R76 ;  /* 0x00000008ff4b7819 */ /* 0x000fc4000001164c */
[----:B------:R-:W-:Y:S02]  /*aab40*/  LOP3.LUT R76, R78, 0xffff, RZ, 0xc0, !PT ;  /* 0x0000ffff4e4c7812 */ /* 0x000fe400078ec0ff */
[----:B------:R-:W-:Y:S02]  /*aab50*/  LOP3.LUT R75, R75, 0xffff, RZ, 0xc0, !PT ;  /* 0x0000ffff4b4b7812 */ /* 0x000fe400078ec0ff */
[----:B------:R-:W-:Y:S02]  /*aab60*/  LOP3.LUT R78, R202, 0xffff, RZ, 0xc0, !PT ;  /* 0x0000ffffca4e7812 */ /* 0x000fe400078ec0ff */
[----:B------:R-:W-:Y:S02]  /*aab70*/  PRMT R18, R76, 0x3340, R75 ;  /* 0x000033404c127816 */ /* 0x000fe4000000004b */
[----:B------:R-:W-:Y:S02]  /*aab80*/  LOP3.LUT R76, R206, 0xffff, RZ, 0xc0, !PT ;  /* 0x0000ffffce4c7812 */ /* 0x000fe400078ec0ff */
[----:B------:R-:W4:Y:S01]  /*aab90*/  LDL.LU R206, [R1+0x5160] ;  /* 0x0051600001ce7983 */ /* 0x000f220000300800 */
[----:B------:R-:W-:-:S03]  /*aaba0*/  LOP3.LUT R75, R203, 0xffff, RZ, 0xc0, !PT ;  /* 0x0000ffffcb4b7812 */ /* 0x000fc600078ec0ff */
[----:B------:R-:W4:Y:S04]  /*aabb0*/  LDL.LU R202, [R1+0x4e98] ;  /* 0x004e980001ca7983 */ /* 0x000f280000300800 */
[----:B------:R-:W4:Y:S01]  /*aabc0*/  LDL.LU R203, [R1+0x4f9c] ;  /* 0x004f9c0001cb7983 */ /* 0x000f220000300800 */
[----:B------:R-:W-:Y:S02]  /*aabd0*/  SHF.R.U32.HI R74, RZ, 0x8, R77 ;  /* 0x00000008ff4a7819 */ /* 0x000fe4000001164d */
[----:B------:R-:W-:Y:S02]  /*aabe0*/  LOP3.LUT R73, R73, 0xffff, RZ, 0xc0, !PT ;  /* 0x0000ffff49497812 */ /* 0x000fe400078ec0ff */
[----:B------:R-:W-:-:S04]  /*aabf0*/  LOP3.LUT R74, R74, 0xffff, RZ, 0xc0, !PT ;  /* 0x0000ffff4a4a7812 */ /* 0x000fc800078ec0ff */
[----:B------:R-:W-:Y:S02]  /*aac00*/  PRMT R8, R74, 0x3340, R73 ;  /* 0x000033404a087816 */ /* 0x000fe40000000049 */
[----:B------:R-:W-:Y:S02]  /*aac10*/  PRMT R73, R78, 0x3340, R0 ;  /* 0x000033404e497816 */ /* 0x000fe40000000000 */
[----:B------:R-:W-:Y:S02]  /*aac20*/  PRMT R74, R76, 0x3340, R75 ;  /* 0x000033404c4a7816 */ /* 0x000fe4000000004b */
[----:B------:R-:W-:Y:S02]  /*aac30*/  SHF.R.U32.HI R76, RZ, 0x8, R76 ;  /* 0x00000008ff4c7819 */ /* 0x000fe4000001164c */
[----:B------:R-:W-:Y:S02]  /*aac40*/  PRMT R238, R74, 0x5410, R73 ;  /* 0x000054104aee7816 */ /* 0x000fe40000000049 */
[----:B------:R-:W-:-:S02]  /*aac50*/  SHF.R.U32.HI R73, RZ, 0x8, R79 ;  /* 0x00000008ff497819 */ /* 0x000fc4000001164f */
[----:B------:R-:W-:Y:S02]  /*aac60*/  SHF.R.U32.HI R74, RZ, 0x8, R75 ;  /* 0x00000008ff4a7819 */ /* 0x000fe4000001164b */
[----:B------:R-:W-:Y:S02]  /*aac70*/  LOP3.LUT R75, R76, 0xffff, RZ, 0xc0, !PT ;  /* 0x0000ffff4c4b7812 */ /* 0x000fe400078ec0ff */
[----:B--2---:R-:W-:Y:S02]  /*aac80*/  LOP3.LUT R77, R199, 0xffff, RZ, 0xc0, !PT ;  /* 0x0000ffffc74d7812 */ /* 0x004fe400078ec0ff */
[----:B------:R-:W2:Y:S01]  /*aac90*/  LDL.LU R199, [R1+0x5164] ;  /* 0x0051640001c77983 */ /* 0x000ea20000300800 */
[----:B---3--:R-:W-:-:S03]  /*aaca0*/  LOP3.LUT R79, R215, 0xffff, RZ, 0xc0, !PT ;  /* 0x0000ffffd74f7812 */ /* 0x008fc600078ec0ff */
[----:B------:R-:W3:Y:S01]  /*aacb0*/  LDL.LU R215, [R1+0x4e9c] ;  /* 0x004e9c0001d77983 */ /* 0x000ee20000300800 */
[----:B----4-:R-:W-:-:S03]  /*aacc0*/  LOP3.LUT R76, R182, 0xffff, RZ, 0xc0, !PT ;  /* 0x0000ffffb64c7812 */ /* 0x010fc600078ec0ff */
[----:B------:R-:W4:Y:S01]  /*aacd0*/  LDL.LU R182, [R1+0x4fa4] ;  /* 0x004fa40001b67983 */ /* 0x000f220000300800 */
        /* <DEDUP_REMOVED lines=9> */
[----:B------:R-:W-:Y:S02]  /*aad70*/  LOP3.LUT R75, R75, 0xffff, RZ, 0xc0, !PT ;  /* 0x0000ffff4b4b7812 */ /* 0x000fe400078ec0ff */
[----:B------:R-:W-:Y:S02]  /*aad80*/  LOP3.LUT R78, R211, 0xffff, RZ, 0xc0, !PT ;  /* 0x0000ffffd34e7812 */ /* 0x000fe400078ec0ff */
[----:B------:R-:W-:Y:S02]  /*aad90*/  LOP3.LUT R113, R209, 0xffff, RZ, 0xc0, !PT ;  /* 0x0000ffffd1717812 */ /* 0x000fe400078ec0ff */
[----:B------:R-:W-:-:S02]  /*aada0*/  LOP3.LUT R77, R208, 0xffff, RZ, 0xc0, !PT ;  /* 0x0000ffffd04d7812 */ /* 0x000fc400078ec0ff */
[----:B-1----:R-:W-:Y:S02]  /*aadb0*/  PRMT R2, R76, 0x3340, R75 ;  /* 0x000033404c027816 */ /* 0x002fe4000000004b */
[----:B------:R-:W-:Y:S02]  /*aadc0*/  PRMT R75, R113, 0x3340, R0 ;  /* 0x00003340714b7816 */ /* 0x000fe40000000000 */
[----:B------:R-:W-:-:S04]  /*aadd0*/  PRMT R76, R78, 0x3340, R77 ;  /* 0x000033404e4c7816 */ /* 0x000fc8000000004d */
[----:B------:R-:W-:Y:S02]  /*aade0*/  PRMT R221, R76, 0x5410, R75 ;  /* 0x000054104cdd7816 */ /* 0x000fe4000000004b */
[----:B------:R-:W-:Y:S02]  /*aadf0*/  SHF.R.U32.HI R75, RZ, 0x8, R79 ;  /* 0x00000008ff4b7819 */ /* 0x000fe4000001164f */
[----:B------:R-:W-:Y:S02]  /*aae00*/  LOP3.LUT R81, R206, 0xffff, RZ, 0xc0, !PT ;  /* 0x0000ffffce517812 */ /* 0x000fe400078ec0ff */
[----:B------:R-:W4:Y:S01]  /*aae10*/  LDL.LU R206, [R1+0x5124] ;  /* 0x0051240001ce7983 */ /* 0x000f220000300800 */
[----:B------:R-:W-:-:S03]  /*aae20*/  LOP3.LUT R83, R202, 0xffff, RZ, 0xc0, !PT ;  /* 0x0000ffffca537812 */ /* 0x000fc600078ec0ff */
[----:B------:R-:W4:Y:S01]  /*aae30*/  LDL.LU R202, [R1+0x4804] ;  /* 0x0048040001ca7983 */ /* 0x000f220000300800 */
[----:B------:R-:W-:-:S03]  /*aae40*/  LOP3.LUT R79, R203, 0xffff, RZ, 0xc0, !PT ;  /* 0x0000ffffcb4f7812 */ /* 0x000fc600078ec0ff */
[----:B------:R-:W4:Y:S01]  /*aae50*/  LDL.LU R203, [R1+0x4f18] ;  /* 0x004f180001cb7983 */ /* 0x000f220000300800 */
[----:B------:R-:W-:Y:S02]  /*aae60*/  SHF.R.U32.HI R78, RZ, 0x8, R78 ;  /* 0x00000008ff4e7819 */ /* 0x000fe4000001164e */
        /* <DEDUP_REMOVED lines=8> */
[----:B------:R-:W-:-:S03]  /*aaef0*/  LOP3.LUT R76, R76, 0xffff, RZ, 0xc0, !PT ;  /* 0x0000ffff4c4c7812 */ /* 0x000fc600078ec0ff */
[----:B------:R-:W4:Y:S01]  /*aaf00*/  LDL.LU R211, [R1+0x5168] ;  /* 0x0051680001d37983 */ /* 0x000f220000300800 */
[----:B------:R-:W-:Y:S02]  /*aaf10*/  PRMT R252, R77, 0x3340, R76 ;  /* 0x000033404dfc7816 */ /* 0x000fe4000000004c */
[----:B------:R-:W-:Y:S01]  /*aaf20*/  PRMT R76, R83, 0x3340, R0 ;  /* 0x00003340534c7816 */ /* 0x000fe20000000000 */
[----:B------:R-:W4:Y:S01]  /*aaf30*/  LDL.LU R209, [R1+0x4eb0] ;  /* 0x004eb00001d17983 */ /* 0x000f220000300800 */
[----:B------:R-:W-:-:S03]  /*aaf40*/  PRMT R77, R81, 0x3340, R79 ;  /* 0x00003340514d7816 */ /* 0x000fc6000000004f */
[----:B------:R-:W4:Y:S01]  /*aaf50*/  LDL.LU R208, [R1+0x4fb8] ;  /* 0x004fb80001d07983 */ /* 0x000f220000300800 */
[----:B------:R-:W-:Y:S02]  /*aaf60*/  PRMT R12, R77, 0x5410, R76 ;  /* 0x000054104d0c7816 */ /* 0x000fe4000000004c */
[----:B------:R-:W-:Y:S02]  /*aaf70*/  PRMT R76, R82, 0x3340, R0 ;  /* 0x00003340524c7816 */ /* 0x000fe40000000000 */
[----:B------:R-:W-:-:S04]  /*aaf80*/  PRMT R77, R80, 0x3340, R78 ;  /* 0x00003340504d7816 */ /* 0x000fc8000000004e */
[----:B------:R-:W-:Y:S02]  /*aaf90*/  PRMT R226, R77, 0x5410, R76 ;  /* 0x000054104de27816 */ /* 0x000fe4000000004c */
[----:B------:R-:W-:Y:S02]  /*aafa0*/  SHF.R.U32.HI R77, RZ, 0x8, R80 ;  /* 0x00000008ff4d7819 */ /* 0x000fe40000011650 */
[----:B------:R-:W-:Y:S02]  /*aafb0*/  SHF.R.U32.HI R76, RZ, 0x8, R78 ;  /* 0x00000008ff4c7819 */ /* 0x000fe4000001164e */
[----:B------:R-:W-:Y:S02]  /*aafc0*/  LOP3.LUT R77, R77, 0xffff, RZ, 0xc0, !PT ;  /* 0x0000ffff4d4d7812 */ /* 0x000fe400078ec0ff */
[----:B------:R-:W-:Y:S02]  /*aafd0*/  LOP3.LUT R76, R76, 0xffff, RZ, 0xc0, !PT ;  /* 0x0000ffff4c4c7812 */ /* 0x000fe400078ec0ff */
[----:B------:R-:W-:-:S02]  /*aafe0*/  SHF.R.U32.HI R81, RZ, 0x8, R81 ;  /* 0x00000008ff517819 */ /* 0x000fc40000011651 */
[----:B------:R-:W-:Y:S02]  /*aaff0*/  PRMT R225, R77, 0x3340, R76 ;  /* 0x000033404de17816 */ /* 0x000fe4000000004c */
[----:B------:R-:W-:Y:S02]  /*ab000*/  SHF.R.U32.HI R77, RZ, 0x8, R82 ;  /* 0x00000008ff4d7819 */ /* 0x000fe40000011652 */
[----:B------:R-:W-:Y:S02]  /*ab010*/  SHF.R.U32.HI R78, RZ, 0x8, R79 ;  /* 0x00000008ff4e7819 */ /* 0x000fe4000001164f */
[----:B------:R-:W-:Y:S02]  /*ab020*/  LOP3.LUT R79, R81, 0xffff, RZ, 0xc0, !PT ;  /* 0x0000ffff514f7812 */ /* 0x000fe400078ec0ff */
[----:B------:R-:W-:Y:S02]  /*ab030*/  LOP3.LUT R82, R206, 0xffff, RZ, 0xc0, !PT ;  /* 0x0000ffffce527812 */ /* 0x000fe400078ec0ff */
[----:B------:R-:W4:Y:S01]  /*ab040*/  LDL.LU R206, [R1+0x516c] ;  /* 0x00516c0001ce7983 */ /* 0x000f220000300800 */
[----:B------:R-:W-:-:S03]  /*ab050*/  LOP3.LUT R80, R202, 0xffff, RZ, 0xc0, !PT ;  /* 0x0000ffffca507812 */ /* 0x000fc600078ec0ff */
[----:B------:R-:W4:Y:S01]  /*ab060*/  LDL.LU R202, [R1+0x4eb8] ;  /* 0x004eb80001ca7983 */ /* 0x000f220000300800 */
[----:B------:R-:W-:-:S03]  /*ab070*/  LOP3.LUT R81, R203, 0xffff, RZ, 0xc0, !PT ;  /* 0x0000ffffcb517812 */ /* 0x000fc600078ec0ff */
[----:B------:R-:W4:Y:S01]  /*ab080*/  LDL.LU R203, [R1+0x4fc4] ;  /* 0x004fc40001cb7983 */ /* 0x000f220000300800 */
[----:B------:R-:W-:Y:S02]  /*ab090*/  LOP3.LUT R78, R78, 0xffff, RZ, 0xc0, !PT ;  /* 0x0000ffff4e4e7812 */ /* 0x000fe400078ec0ff */
[----:B------:R-:W-:Y:S02]  /*ab0a0*/  SHF.R.U32.HI R76, RZ, 0x8, R83 ;  /* 0x00000008ff4c7819 */ /* 0x000fe40000011653 */
[----:B------:R-:W-:Y:S02]  /*ab0b0*/  PRMT R231, R79, 0x3340, R78 ;  /* 0x000033404fe77816 */ /* 0x000fe4000000004e */
[----:B------:R-:W-:Y:S02]  /*ab0c0*/  PRMT R78, R80, 0x3340, R0 ;  /* 0x00003340504e7816 */ /* 0x000fe40000000000 */
[----:B------:R-:W-:-:S04]  /*ab0d0*/  PRMT R79, R82, 0x3340, R81 ;  /* 0x00003340524f7816 */ /* 0x000fc80000000051 */
[----:B------:R-:W-:Y:S02]  /*ab0e0*/  PRMT R251, R79, 0x5410, R78 ;  /* 0x000054104ffb7816 */ /* 0x000fe4000000004e */
[----:B------:R-:W-:Y:S02]  /*ab0f0*/  SHF.R.U32.HI R78, RZ, 0x8, R81 ;  /* 0x00000008ff4e7819 */ /* 0x000fe40000011651 */
        /* <DEDUP_REMOVED lines=22> */
[----:B------:R-:W-:Y:S02]  /*ab260*/  LOP3.LUT R84, R211, 0xffff, RZ, 0xc0, !PT ;  /* 0x0000ffffd3547812 */ /* 0x000fe400078ec0ff */
[----:B------:R-:W-:Y:S01]  /*ab270*/  LOP3.LUT R82, R209, 0xffff, RZ, 0xc0, !PT ;  /* 0x0000ffffd1527812 */ /* 0x000fe200078ec0ff */
[----:B------:R-:W4:Y:S01]  /*ab280*/  LDL.LU R211, [R1+0x5138] ;  /* 0x0051380001d37983 */ /* 0x000f220000300800 */
[----:B------:R-:W-:-:S02]  /*ab290*/  LOP3.LUT R83, R208, 0xffff, RZ, 0xc0, !PT ;  /* 0x0000ffffd0537812 */ /* 0x000fc400078ec0ff */
[----:B------:R-:W-:Y:S01]  /*ab2a0*/  PRMT R11, R80, 0x3340, R79 ;  /* 0x00003340500b7816 */ /* 0x000fe2000000004f */
[----:B------:R-:W4:Y:S01]  /*ab2b0*/  LDL.LU R209, [R1+0x482c] ;  /* 0x00482c0001d17983 */ /* 0x000f220000300800 */
[--C-:B------:R-:W-:Y:S02]  /*ab2c0*/  PRMT R79, R81, 0x3340, R0.reuse ;  /* 0x00003340514f7816 */ /* 0x100fe40000000000 */
[----:B------:R-:W-:Y:S01]  /*ab2d0*/  PRMT R80, R82, 0x3340, R0 ;  /* 0x0000334052507816 */ /* 0x000fe20000000000 */
[----:B------:R-:W4:Y:S01]  /*ab2e0*/  LDL.LU R208, [R1+0x4f3c] ;  /* 0x004f3c0001d07983 */ /* 0x000f220000300800 */
[----:B------:R-:W-:Y:S02]  /*ab2f0*/  PRMT R81, R84, 0x3340, R83 ;  /* 0x0000334054517816 */ /* 0x000fe40000000053 */
[----:B------:R-:W-:Y:S02]  /*ab300*/  SHF.R.U32.HI R4, RZ, 0x8, R86 ;  /* 0x00000008ff047819 */ /* 0x000fe40000011656 */
[----:B------:R-:W-:-:S02]  /*ab310*/  PRMT R14, R81, 0x5410, R80 ;  /* 0x00005410510e7816 */ /* 0x000fc40000000050 */
[----:B------:R-:W-:Y:S02]  /*ab320*/  LOP3.LUT R86, R206, 0xffff, RZ, 0xc0, !PT ;  /* 0x0000ffffce567812 */ /* 0x000fe400078ec0ff */
[----:B------:R-:W-:Y:S01]  /*ab330*/  SHF.R.U32.HI R81, RZ, 0x8, R84 ;  /* 0x00000008ff517819 */ /* 0x000fe20000011654 */
[----:B------:R-:W4:Y:S01]  /*ab340*/  LDL.LU R206, [R1+0x5170] ;  /* 0x0051700001ce7983 */ /* 0x000f220000300800 */
[----:B------:R-:W-:Y:S02]  /*ab350*/  LOP3.LUT R88, R202, 0xffff, RZ, 0xc0, !PT ;  /* 0x0000ffffca587812 */ /* 0x000fe400078ec0ff */
[----:B------:R-:W-:Y:S01]  /*ab360*/  LOP3.LUT R84, R203, 0xffff, RZ, 0xc0, !PT ;  /* 0x0000ffffcb547812 */ /* 0x000fe200078ec0ff */
[----:B------:R-:W4:Y:S04]  /*ab370*/  LDL.LU R202, [R1+0x4ec0] ;  /* 0x004ec00001ca7983 */ /* 0x000f280000300800 */
[----:B------:R-:W4:Y:S01]  /*ab380*/  LDL.LU R203, [R1+0x4fd8] ;  /* 0x004fd80001cb7983 */ /* 0x000f220000300800 */
[----:B------:R-:W-:-:S02]  /*ab390*/  SHF.R.U32.HI R80, RZ, 0x8, R83 ;  /* 0x00000008ff507819 */ /* 0x000fc40000011653 */
        /* <DEDUP_REMOVED lines=13> */
[----:B------:R-:W-:-:S04]  /*ab470*/  PRMT R82, R86, 0x3340, R84 ;  /* 0x0000334056527816 */ /* 0x000fc80000000054 */
[----:B------:R-:W-:Y:S02]  /*ab480*/  PRMT R247, R82, 0x5410, R81 ;  /* 0x0000541052f77816 */ /* 0x000fe40000000051 */
[----:B------:R-:W-:Y:S02]  /*ab490*/  PRMT R81, R87, 0x3340, R0 ;  /* 0x0000334057517816 */ /* 0x000fe40000000000 */
[--C-:B------:R-:W-:Y:S02]  /*ab4a0*/  PRMT R82, R85, 0x3340, R83.reuse ;  /* 0x0000334055527816 */ /* 0x100fe40000000053 */
        /* <DEDUP_REMOVED lines=12> */
[----:B------:R-:W-:Y:S02]  /*ab570*/  LOP3.LUT R84, R208, 0xffff, RZ, 0xc0, !PT ;  /* 0x0000ffffd0547812 */ /* 0x000fe400078ec0ff */
[----:B------:R-:W-:Y:S02]  /*ab580*/  PRMT R240, R82, 0x3340, R81 ;  /* 0x0000334052f07816 */ /* 0x000fe40000000051 */
[----:B------:R-:W-:-:S02]  /*ab590*/  SHF.R.U32.HI R81, RZ, 0x8, R87 ;  /* 0x00000008ff517819 */ /* 0x000fc40000011657 */
[----:B------:R-:W-:Y:S02]  /*ab5a0*/  SHF.R.U32.HI R142, RZ, 0x8, R88 ;  /* 0x00000008ff8e7819 */ /* 0x000fe40000011658 */
[----:B------:R-:W-:Y:S02]  /*ab5b0*/  PRMT R82, R91, 0x3340, R0 ;  /* 0x000033405b527816 */ /* 0x000fe40000000000 */
[----:B------:R-:W-:Y:S02]  /*ab5c0*/  PRMT R83, R86, 0x3340, R84 ;  /* 0x0000334056537816 */ /* 0x000fe40000000054 */
[----:B------:R-:W-:Y:S02]  /*ab5d0*/  LOP3.LUT R87, R206, 0xffff, RZ, 0xc0, !PT ;  /* 0x0000ffffce577812 */ /* 0x000fe400078ec0ff */
[----:B------:R-:W-:Y:S01]  /*ab5e0*/  LOP3.LUT R88, R202, 0xffff, RZ, 0xc0, !PT ;  /* 0x0000ffffca587812 */ /* 0x000fe200078ec0ff */
[----:B------:R-:W4:Y:S01]  /*ab5f0*/  LDL.LU R206, [R1+0x5174] ;  /* 0x0051740001ce7983 */ /* 0x000f220000300800 */
[----:B------:R-:W-:-:S02]  /*ab600*/  LOP3.LUT R85, R203, 0xffff, RZ, 0xc0, !PT ;  /* 0x0000ffffcb557812 */ /* 0x000fc400078ec0ff */
[----:B------:R-:W-:Y:S01]  /*ab610*/  PRMT R19, R83, 0x5410, R82 ;  /* 0x0000541053137816 */ /* 0x000fe20000000052 */
[----:B------:R-:W4:Y:S01]  /*ab620*/  LDL.LU R202, [R1+0x4ed8] ;  /* 0x004ed80001ca7983 */ /* 0x000f220000300800 */
[----:B------:R-:W-:Y:S02]  /*ab630*/  PRMT R82, R88, 0x3340, R0 ;  /* 0x0000334058527816 */ /* 0x000fe40000000000 */
[----:B------:R-:W-:Y:S01]  /*ab640*/  PRMT R83, R87, 0x3340, R85 ;  /* 0x0000334057537816 */ /* 0x000fe20000000055 */
[----:B------:R-:W4:Y:S01]  /*ab650*/  LDL.LU R203, [R1+0x4fe4] ;  /* 0x004fe40001cb7983 */ /* 0x000f220000300800 */
[----:B------:R-:W-:Y:S02]  /*ab660*/  SHF.R.U32.HI R87, RZ, 0x8, R87 ;  /* 0x00000008ff577819 */ /* 0x000fe40000011657 */
[----:B------:R-:W-:Y:S02]  /*ab670*/  PRMT R21, R83, 0x5410, R82 ;  /* 0x0000541053157816 */ /* 0x000fe40000000052 */
[----:B------:R-:W-:-:S02]  /*ab680*/  SHF.R.U32.HI R82, RZ, 0x8, R84 ;  /* 0x00000008ff527819 */ /* 0x000fc40000011654 */
        /* <DEDUP_REMOVED lines=11> */
[----:B------:R-:W-:Y:S02]  /*ab740*/  LOP3.LUT R83, R83, 0xffff, RZ, 0xc0, !PT ;  /* 0x0000ffff53537812 */ /* 0x000fe400078ec0ff */
[----:B------:R-:W-:Y:S01]  /*ab750*/  LOP3.LUT R82, R82, 0xffff, RZ, 0xc0, !PT ;  /* 0x0000ffff52527812 */ /* 0x000fe200078ec0ff */
[----:B------:R-:W4:Y:S03]  /*ab760*/  LDL.LU R166, [R1+0x518c] ;  /* 0x00518c0001a67983 */ /* 0x000f260000300800 */
[----:B------:R-:W-:Y:S01]  /*ab770*/  PRMT R250, R83, 0x3340, R82 ;  /* 0x0000334053fa7816 */ /* 0x000fe20000000052 */
[----:B------:R-:W4:Y:S01]  /*ab780*/  LDL.LU R212, [R1+0x5188] ;  /* 0x0051880001d47983 */ /* 0x000f220000300800 */
[----:B------:R-:W-:Y:S02]  /*ab790*/  PRMT R82, R86, 0x3340, R0 ;  /* 0x0000334056527816 */ /* 0x000fe40000000000 */
[----:B------:R-:W-:Y:S01]  /*ab7a0*/  PRMT R83, R85, 0x3340, R84 ;  /* 0x0000334055537816 */ /* 0x000fe20000000054 */
[----:B------:R-:W4:Y:S04]  /*ab7b0*/  LDL.LU R210, [R1+0x5194] ;  /* 0x0051940001d27983 */ /* 0x000f280000300800 */
[----:B------:R-:W4:Y:S01]  /*ab7c0*/  LDL.LU R211, [R1+0x5190] ;  /* 0x0051900001d37983 */ /* 0x000f220000300800 */
[----:B------:R-:W-:-:S02]  /*ab7d0*/  PRMT R243, R83, 0x5410, R82 ;  /* 0x0000541053f37816 */ /* 0x000fc40000000052 */
[----:B------:R-:W-:Y:S01]  /*ab7e0*/  SHF.R.U32.HI R83, RZ, 0x8, R85 ;  /* 0x00000008ff537819 */ /* 0x000fe20000011655 */
[----:B------:R-:W4:Y:S01]  /*ab7f0*/  LDL.LU R209, [R1+0x51ac] ;  /* 0x0051ac0001d17983 */ /* 0x000f220000300800 */
[----:B------:R-:W-:Y:S02]  /*ab800*/  SHF.R.U32.HI R82, RZ, 0x8, R84 ;  /* 0x00000008ff527819 */ /* 0x000fe40000011654 */
[----:B------:R-:W-:Y:S01]  /*ab810*/  LOP3.LUT R83, R83, 0xffff, RZ, 0xc0, !PT ;  /* 0x0000ffff53537812 */ /* 0x000fe200078ec0ff */
[----:B------:R-:W4:Y:S01]  /*ab820*/  LDL.LU R208, [R1+0x51a4] ;  /* 0x0051a40001d07983 */ /* 0x000f220000300800 */
        /* <DEDUP_REMOVED lines=12> */
[----:B------:R-:W-:Y:S02]  /*ab8f0*/  SHF.R.U32.HI R85, RZ, 0x8, R85 ;  /* 0x00000008ff557819 */ /* 0x000fe40000011655 */
[----:B------:R-:W-:Y:S02]  /*ab900*/  SHF.R.U32.HI R83, RZ, 0x8, R84 ;  /* 0x00000008ff537819 */ /* 0x000fe40000011654 */
[----:B------:R-:W-:Y:S02]  /*ab910*/  LOP3.LUT R84, R85, 0xffff, RZ, 0xc0, !PT ;  /* 0x0000ffff55547812 */ /* 0x000fe400078ec0ff */
[----:B--2---:R-:W-:-:S02]  /*ab920*/  LOP3.LUT R86, R199, 0xffff, RZ, 0xc0, !PT ;  /* 0x0000ffffc7567812 */ /* 0x004fc400078ec0ff */
        /* <DEDUP_REMOVED lines=14> */
[----:B------:R-:W-:Y:S02]  /*aba10*/  SHF.R.U32.HI R87, RZ, 0x8, R210 ;  /* 0x00000008ff577819 */ /* 0x000fe400000116d2 */
[----:B------:R-:W-:Y:S02]  /*aba20*/  SHF.R.U32.HI R86, RZ, 0x8, R211 ;  /* 0x00000008ff567819 */ /* 0x000fe400000116d3 */
[----:B------:R-:W-:Y:S02]  /*aba30*/  LOP3.LUT R87, R87, 0xffff, RZ, 0xc0, !PT ;  /* 0x0000ffff57577812 */ /* 0x000fe400078ec0ff */
[----:B------:R-:W-:-:S02]  /*aba40*/  LOP3.LUT R86, R86, 0xffff, RZ, 0xc0, !PT ;  /* 0x0000ffff56567812 */ /* 0x000fc400078ec0ff */
[----:B------:R-:W-:Y:S02]  /*aba50*/  SHF.R.U32.HI R133, RZ, 0x8, R88 ;  /* 0x00000008ff857819 */ /* 0x000fe40000011658 */
[----:B------:R-:W-:Y:S02]  /*aba60*/  PRMT R248, R87, 0x3340, R86 ;  /* 0x0000334057f87816 */ /* 0x000fe40000000056 */
[----:B------:R-:W-:Y:S02]  /*aba70*/  SHF.R.U32.HI R87, RZ, 0x8, R206 ;  /* 0x00000008ff577819 */ /* 0x000fe400000116ce */
[----:B------:R-:W-:Y:S02]  /*aba80*/  SHF.R.U32.HI R86, RZ, 0x8, R202 ;  /* 0x00000008ff567819 */ /* 0x000fe400000116ca */
[----:B------:R-:W-:Y:S02]  /*aba90*/  SHF.R.U32.HI R88, RZ, 0x8, R203 ;  /* 0x00000008ff587819 */ /* 0x000fe400000116cb */
[----:B------:R-:W-:-:S02]  /*abaa0*/  LOP3.LUT R87, R87, 0xffff, RZ, 0xc0, !PT ;  /* 0x0000ffff57577812 */ /* 0x000fc400078ec0ff */
[----:B------:R-:W-:Y:S02]  /*abab0*/  LOP3.LUT R86, R86, 0xffff, RZ, 0xc0, !PT ;  /* 0x0000ffff56567812 */ /* 0x000fe400078ec0ff */
[----:B------:R-:W-:Y:S02]  /*abac0*/  LOP3.LUT R88, R88, 0xffff, RZ, 0xc0, !PT ;  /* 0x0000ffff58587812 */ /* 0x000fe400078ec0ff */
[----:B------:R-:W-:Y:S02]  /*abad0*/  PRMT R9, R87, 0x3340, R86 ;  /* 0x0000334057097816 */ /* 0x000fe40000000056 */
[----:B------:R-:W-:Y:S02]  /*abae0*/  PRMT R86, R88, 0x3340, R0 ;  /* 0x0000334058567816 */ /* 0x000fe40000000000 */
[----:B--2---:R-:W-:Y:S02]  /*abaf0*/  SHF.R.U32.HI R88, RZ, 0x8, R199 ;  /* 0x00000008ff587819 */ /* 0x004fe400000116c7 */
[----:B------:R-:W2:Y:S01]  /*abb00*/  LDL.LU R199, [R1+0x4ed0] ;  /* 0x004ed00001c77983 */ /* 0x000ea20000300800 */
[----:B----4-:R-:W-:-:S03]  /*abb10*/  SHF.R.U32.HI R89, RZ, 0x8, R182 ;  /* 0x00000008ff597819 */ /* 0x010fc600000116b6 */
[----:B------:R-:W4:Y:S01]  /*abb20*/  LDL.LU R182, [R1+0x4bf0] ;  /* 0x004bf00001b67983 */ /* 0x000f220000300800 */
[----:B---3--:R-:W-:-:S03]  /*abb30*/  SHF.R.U32.HI R87, RZ, 0x8, R215 ;  /* 0x00000008ff577819 */ /* 0x008fc600000116d7 */
[----:B------:R-:W3:Y:S01]  /*abb40*/  LDL.LU R215, [R1+0x4bc0] ;  /* 0x004bc00001d77983 */ /* 0x000ee20000300800 */
[----:B------:R-:W-:Y:S02]  /*abb50*/  PRMT R111, R124, 0x5410, R111 ;  /* 0x000054107c6f7816 */ /* 0x000fe4000000006f */
[----:B------:R-:W-:Y:S02]  /*abb60*/  PRMT R110, R123, 0x5410, R110 ;  /* 0x000054107b6e7816 */ /* 0x000fe4000000006e */
[----:B--2---:R-:W-:-:S05]  /*abb70*/  PRMT R112, R199, 0x5410, R112 ;  /* 0x00005410c7707816 */ /* 0x004fca0000000070 */
[----:B------:R-:W-:Y:S04]  /*abb80*/  STL [R1+0x4628], R112 ;  /* 0x0046287001007387 */ /* 0x000fe80000100800 */
[----:B------:R-:W-:Y:S04]  /*abb90*/  STL [R1+0x1634], R111 ;  /* 0x0016346f01007387 */ /* 0x000fe80000100800 */
[----:B------:R-:W-:Y:S04]  /*abba0*/  STL [R1+0xd74], R110 ;  /* 0x000d746e01007387 */ /* 0x000fe80000100800 */
[----:B------:R-:W2:Y:S01]  /*abbb0*/  LDL.LU R199, [R1+0x47c8] ;  /* 0x0047c80001c77983 */ /* 0x000ea20000300800 */
[----:B----4-:R-:W-:-:S03]  /*abbc0*/  PRMT R96, R182, 0x5410, R96 ;  /* 0x00005410b6607816 */ /* 0x010fc60000000060 */
[----:B------:R-:W4:Y:S01]  /*abbd0*/  LDL.LU R182, [R1+0x4bb0] ;  /* 0x004bb00001b67983 */ /* 0x000f220000300800 */
[----:B------:R-:W-:Y:S02]  /*abbe0*/  LOP3.LUT R95, R95, 0xffff, RZ, 0xc0, !PT ;  /* 0x0000ffff5f5f7812 */ /* 0x000fe400078ec0ff */
[----:B------:R-:W-:Y:S02]  /*abbf0*/  LOP3.LUT R94, R94, 0xffff, RZ, 0xc0, !PT ;  /* 0x0000ffff5e5e7812 */ /* 0x000fe400078ec0ff */
[--C-:B------:R-:W-:Y:S02]  /*abc00*/  PRMT R95, R95, 0x3340, R0.reuse ;  /* 0x000033405f5f7816 */ /* 0x100fe40000000000 */
[----:B------:R-:W-:Y:S02]  /*abc10*/  PRMT R94, R94, 0x3340, R0 ;  /* 0x000033405e5e7816 */ /* 0x000fe40000000000 */
[----:B------:R-:W-:Y:S02]  /*abc20*/  PRMT R95, R121, 0x5410, R95 ;  /* 0x00005410795f7816 */ /* 0x000fe4000000005f */
[----:B---3--:R-:W-:Y:S01]  /*abc30*/  PRMT R94, R215, 0x5410, R94 ;  /* 0x00005410d75e7816 */ /* 0x008fe2000000005e */
[----:B------:R-:W-:Y:S04]  /*abc40*/  STL [R1+0xd70], R96 ;  /* 0x000d706001007387 */ /* 0x000fe80000100800 */
[----:B------:R-:W-:Y:S04]  /*abc50*/  STL [R1+0xd6c], R95 ;  /* 0x000d6c5f01007387 */ /* 0x000fe80000100800 */
[----:B------:R-:W-:Y:S01]  /*abc60*/  STL [R1+0xd68], R94 ;  /* 0x000d685e01007387 */ /* 0x000fe20000100800 */
[----:B------:R-:W-:-:S03]  /*abc70*/  LOP3.LUT R93, R93, 0xffff, RZ, 0xc0, !PT ;  /* 0x0000ffff5d5d7812 */ /* 0x000fc600078ec0ff */
[----:B------:R-:W3:Y:S01]  /*abc80*/  LDL.LU R215, [R1+0x47c0] ;  /* 0x0047c00001d77983 */ /* 0x000ee20000300800 */
[----:B------:R-:W-:Y:S02]  /*abc90*/  PRMT R93, R93, 0x3340, R0 ;  /* 0x000033405d5d7816 */ /* 0x000fe40000000000 */
[----:B------:R-:W-:Y:S02]  /*abca0*/  LOP3.LUT R88, R88, 0xffff, RZ, 0xc0, !PT ;  /* 0x0000ffff58587812 */ /* 0x000fe400078ec0ff */
[----:B------:R-:W-:Y:S02]  /*abcb0*/  LOP3.LUT R87, R87, 0xffff, RZ, 0xc0, !PT ;  /* 0x0000ffff57577812 */ /* 0x000fe400078ec0ff */
[----:B------:R-:W-:Y:S02]  /*abcc0*/  LOP3.LUT R196, R196, 0xffff, RZ, 0xc0, !PT ;  /* 0x0000ffffc4c47812 */ /* 0x000fe400078ec0ff */
[----:B------:R-:W-:Y:S02]  /*abcd0*/  LOP3.LUT R89, R89, 0xffff, RZ, 0xc0, !PT ;  /* 0x0000ffff59597812 */ /* 0x000fe400078ec0ff */
[----:B------:R-:W-:-:S02]  /*abce0*/  PRMT R93, R117, 0x5410, R93 ;  /* 0x00005410755d7816 */ /* 0x000fc4000000005d */
[----:B------:R-:W-:Y:S02]  /*abcf0*/  PRMT R232, R88, 0x3340, R87 ;  /* 0x0000334058e87816 */ /* 0x000fe40000000057 */
[--C-:B------:R-:W-:Y:S02]  /*abd00*/  PRMT R196, R196, 0x3340, R0.reuse ;  /* 0x00003340c4c47816 */ /* 0x100fe40000000000 */
[----:B------:R-:W-:Y:S01]  /*abd10*/  PRMT R87, R89, 0x3340, R0 ;  /* 0x0000334059577816 */ /* 0x000fe20000000000 */
[----:B------:R3:W-:Y:S01]  /*abd20*/  STL [R1+0xd64], R93 ;  /* 0x000d645d01007387 */ /* 0x0007e20000100800 */
[----:B------:R-:W-:Y:S02]  /*abd30*/  SHF.R.U32.HI R89, RZ, 0x8, R91 ;  /* 0x00000008ff597819 */ /* 0x000fe4000001165b */
[----:B------:R-:W-:Y:S02]  /*abd40*/  SHF.R.U32.HI R91, RZ, 0x8, R114 ;  /* 0x00000008ff5b7819 */ /* 0x000fe40000011672 */
[----:B------:R-:W-:-:S02]  /*abd50*/  SHF.R.U32.HI R117, RZ, 0x8, R183 ;  /* 0x00000008ff757819 */ /* 0x000fc400000116b7 */
[----:B------:R-:W2:Y:S01]  /*abd60*/  LDL.LU R183, [R1+0x47cc] ;  /* 0x0047cc0001b77983 */ /* 0x000ea20000300800 */
[----:B------:R-:W-:-:S03]  /*abd70*/  SHF.R.U32.HI R114, RZ, 0x8, R179 ;  /* 0x00000008ff727819 */ /* 0x000fc600000116b3 */
[----:B------:R-:W2:Y:S01]  /*abd80*/  LDL.LU R179, [R1+0x5180] ;  /* 0x0051800001b37983 */ /* 0x000ea20000300800 */
[----:B----4-:R-:W-:-:S03]  /*abd90*/  PRMT R196, R182, 0x5410, R196 ;  /* 0x00005410b6c47816 */ /* 0x010fc600000000c4 */
[----:B------:R-:W4:Y:S01]  /*abda0*/  LDL.LU R182, [R1+0x5184] ;  /* 0x0051840001b67983 */ /* 0x000f220000300800 */
[----:B------:R-:W-:Y:S02]  /*abdb0*/  LOP3.LUT R92, R92, 0xffff, RZ, 0xc0, !PT ;  /* 0x0000ffff5c5c7812 */ /* 0x000fe400078ec0ff */
[----:B------:R-:W-:Y:S02]  /*abdc0*/  LOP3.LUT R84, R84, 0xffff, RZ, 0xc0, !PT ;  /* 0x0000ffff54547812 */ /* 0x000fe400078ec0ff */
[----:B------:R-:W-:Y:S02]  /*abdd0*/  PRMT R92, R92, 0x3340, R0 ;  /* 0x000033405c5c7816 */ /* 0x000fe40000000000 */
[----:B------:R-:W-:Y:S02]  /*abde0*/  PRMT R242, R85, 0x3340, R84 ;  /* 0x0000334055f27816 */ /* 0x000fe40000000054 */
[----:B------:R-:W-:Y:S02]  /*abdf0*/  SHF.R.U32.HI R85, RZ, 0x8, R166 ;  /* 0x00000008ff557819 */ /* 0x000fe400000116a6 */
[----:B------:R-:W-:-:S02]  /*abe00*/  SHF.R.U32.HI R84, RZ, 0x8, R212 ;  /* 0x00000008ff547819 */ /* 0x000fc400000116d4 */
[----:B------:R-:W-:Y:S02]  /*abe10*/  LOP3.LUT R85, R85, 0xffff, RZ, 0xc0, !PT ;  /* 0x0000ffff55557812 */ /* 0x000fe400078ec0ff */
[----:B------:R-:W-:Y:S02]  /*abe20*/  LOP3.LUT R84, R84, 0xffff, RZ, 0xc0, !PT ;  /* 0x0000ffff54547812 */ /* 0x000fe400078ec0ff */
[----:B---3--:R-:W-:Y:S02]  /*abe30*/  PRMT R93, R215, 0x5410, R92 ;  /* 0x00005410d75d7816 */ /* 0x008fe4000000005c */
[----:B------:R-:W-:-:S03]  /*abe40*/  SHF.R.U32.HI R92, RZ, 0x8, R189 ;  /* 0x00000008ff5c7819 */ /* 0x000fc600000116bd */
[----:B------:R0:W-:Y:S01]  /*abe50*/  STL [R1+0xd60], R93 ;  /* 0x000d605d01007387 */ /* 0x0001e20000100800 */
[----:B------:R-:W-:-:S03]  /*abe60*/  PRMT R246, R85, 0x3340, R84 ;  /* 0x0000334055f67816 */ /* 0x000fc60000000054 */
[----:B------:R-:W3:Y:S01]  /*abe70*/  LDL.LU R189, [R1+0x54f0] ;  /* 0x0054f00001bd7983 */ /* 0x000ee20000300800 */
[----:B------:R-:W-:Y:S02]  /*abe80*/  SHF.R.U32.HI R84, RZ, 0x8, R209 ;  /* 0x00000008ff547819 */ /* 0x000fe400000116d1 */
[----:B0-----:R-:W-:Y:S02]  /*abe90*/  SHF.R.U32.HI R93, RZ, 0x8, R188 ;  /* 0x00000008ff5d7819 */ /* 0x001fe400000116bc */
[----:B------:R-:W3:Y:S01]  /*abea0*/  LDL.LU R188, [R1+0x54ec] ;  /* 0x0054ec0001bc7983 */ /* 0x000ee20000300800 */
[----:B------:R-:W-:-:S03]  /*abeb0*/  SHF.R.U32.HI R85, RZ, 0x8, R208 ;  /* 0x00000008ff557819 */ /* 0x000fc600000116d0 */
[----:B------:R-:W3:Y:S04]  /*abec0*/  LDL.LU R210, [R1+0x47c4] ;  /* 0x0047c40001d27983 */ /* 0x000ee80000300800 */
[----:B------:R-:W3:Y:S04]  /*abed0*/  LDL.LU R211, [R1+0x47bc] ;  /* 0x0047bc0001d37983 */ /* 0x000ee80000300800 */
[----:B------:R-:W3:Y:S04]  /*abee0*/  LDL.LU R209, [R1+0x47b8] ;  /* 0x0047b80001d17983 */ /* 0x000ee80000300800 */
[----:B------:R-:W3:Y:S01]  /*abef0*/  LDL.LU R208, [R1+0x47b4] ;  /* 0x0047b40001d07983 */ /* 0x000ee20000300800 */
[----:B----4-:R-:W-:-:S03]  /*abf00*/  SHF.R.U32.HI R96, RZ, 0x8, R182 ;  /* 0x00000008ff607819 */ /* 0x010fc600000116b6 */
[----:B------:R-:W4:Y:S01]  /*abf10*/  LDL.LU R182, [R1+0x4780] ;  /* 0x0047800001b67983 */ /* 0x000f220000300800 */
[----:B------:R-:W-:Y:S02]  /*abf20*/  LOP3.LUT R197, R197, 0xffff, RZ, 0xc0, !PT ;  /* 0x0000ffffc5c57812 */ /* 0x000fe400078ec0ff */
[----:B------:R-:W-:Y:S01]  /*abf30*/  LOP3.LUT R198, R198, 0xffff, RZ, 0xc0, !PT ;  /* 0x0000ffffc6c67812 */ /* 0x000fe200078ec0ff */
[----:B------:R-:W4:Y:S01]  /*abf40*/  LDL.LU R206, [R1+0x477c] ;  /* 0x00477c0001ce7983 */ /* 0x000f220000300800 */
[----:B------:R-:W-:Y:S02]  /*abf50*/  PRMT R197, R197, 0x3340, R0 ;  /* 0x00003340c5c57816 */ /* 0x000fe40000000000 */
[----:B------:R-:W-:Y:S01]  /*abf60*/  SHF.R.U32.HI R110, RZ, 0x8, R172 ;  /* 0x00000008ff6e7819 */ /* 0x000fe200000116ac */
[----:B------:R-:W4:Y:S01]  /*abf70*/  LDL.LU R202, [R1+0xc] ;  /* 0x00000c0001ca7983 */ /* 0x000f220000300800 */
[----:B------:R-:W-:-:S03]  /*abf80*/  SHF.R.U32.HI R94, RZ, 0x8, R173 ;  /* 0x00000008ff5e7819 */ /* 0x000fc600000116ad */
[----:B------:R-:W4:Y:S01]  /*abf90*/  LDL.LU R172, [R1+0x4774] ;  /* 0x0047740001ac7983 */ /* 0x000f220000300800 */
[----:B------:R-:W-:Y:S02]  /*abfa0*/  PRMT R198, R198, 0x3340, R0 ;  /* 0x00003340c6c67816 */ /* 0x000fe40000000000 */
[----:B--2---:R-:W-:Y:S01]  /*abfb0*/  PRMT R197, R199, 0x5410, R197 ;  /* 0x00005410c7c57816 */ /* 0x004fe200000000c5 */
[----:B------:R-:W2:Y:S01]  /*abfc0*/  LDL.LU R203, [R1+0x8] ;  /* 0x0000080001cb7983 */ /* 0x000ea20000300800 */
[----:B------:R-:W-:Y:S02]  /*abfd0*/  SHF.R.U32.HI R88, RZ, 0x8, R90 ;  /* 0x00000008ff587819 */ /* 0x000fe4000001165a */
[----:B------:R-:W-:Y:S01]  /*abfe0*/  SHF.R.U32.HI R124, RZ, 0x8, R174 ;  /* 0x00000008ff7c7819 */ /* 0x000fe200000116ae */
[----:B------:R-:W2:Y:S01]  /*abff0*/  LDL.LU R173, [R1+0x4770] ;  /* 0x0047700001ad7983 */ /* 0x000ea20000300800 */
[----:B------:R-:W-:Y:S02]  /*ac000*/  SHF.R.U32.HI R90, RZ, 0x8, R113 ;  /* 0x00000008ff5a7819 */ /* 0x000fe40000011671 */
[----:B------:R-:W-:Y:S01]  /*ac010*/  SHF.R.U32.HI R95, RZ, 0x8, R179 ;  /* 0x00000008ff5f7819 */ /* 0x000fe200000116b3 */
[----:B------:R-:W2:Y:S01]  /*ac020*/  LDL.LU R199, [R1+0x4] ;  /* 0x0000040001c77983 */ /* 0x000ea20000300800 */
[----:B------:R-:W-:-:S03]  /*ac030*/  SHF.R.U32.HI R113, RZ, 0x8, R171 ;  /* 0x00000008ff717819 */ /* 0x000fc600000116ab */
[----:B------:R-:W2:Y:S01]  /*ac040*/  LDL.LU R174, [R1+0x476c] ;  /* 0x00476c0001ae7983 */ /* 0x000ea20000300800 */
[----:B------:R-:W-:Y:S02]  /*ac050*/  LOP3.LUT R204, R204, 0xffff, RZ, 0xc0, !PT ;  /* 0x0000ffffcccc7812 */ /* 0x000fe400078ec0ff */
[----:B------:R-:W-:Y:S01]  /*ac060*/  PRMT R198, R183, 0x5410, R198 ;  /* 0x00005410b7c67816 */ /* 0x000fe200000000c6 */
[----:B------:R-:W2:Y:S01]  /*ac070*/  LDL.LU R179, [R1] ;  /* 0x0000000001b37983 */ /* 0x000ea20000300800 */
[----:B------:R-:W-:-:S03]  /*ac080*/  LOP3.LUT R180, R180, 0xffff, RZ, 0xc0, !PT ;  /* 0x0000ffffb4b47812 */ /* 0x000fc600078ec0ff */
[----:B------:R-:W2:Y:S01]  /*ac090*/  LDL.LU R171, [R1+0x4768] ;  /* 0x0047680001ab7983 */ /* 0x000ea20000300800 */
[----:B------:R-:W-:Y:S02]  /*ac0a0*/  SHF.R.U32.HI R140, RZ, 0x8, R115 ;  /* 0x00000008ff8c7819 */ /* 0x000fe40000011673 */
[----:B------:R-:W-:Y:S01]  /*ac0b0*/  SHF.R.U32.HI R111, RZ, 0x8, R187 ;  /* 0x00000008ff6f7819 */ /* 0x000fe200000116bb */
[----:B------:R-:W2:Y:S01]  /*ac0c0*/  LDL.LU R183, [R1+0x4758] ;  /* 0x0047580001b77983 */ /* 0x000ea20000300800 */
[----:B------:R-:W-:Y:S02]  /*ac0d0*/  LOP3.LUT R190, R190, 0xffff, RZ, 0xc0, !PT ;  /* 0x0000ffffbebe7812 */ /* 0x000fe400078ec0ff */
[----:B------:R-:W-:Y:S01]  /*ac0e0*/  SHF.R.U32.HI R115, RZ, 0x8, R195 ;  /* 0x00000008ff737819 */ /* 0x000fe200000116c3 */
[----:B------:R-:W2:Y:S01]  /*ac0f0*/  LDL.LU R215, [R1+0x4754] ;  /* 0x0047540001d77983 */ /* 0x000ea20000300800 */
[----:B------:R-:W-:Y:S02]  /*ac100*/  PRMT R204, R204, 0x3340, R0 ;  /* 0x00003340cccc7816 */ /* 0x000fe40000000000 */
[----:B------:R-:W-:Y:S01]  /*ac110*/  SHF.R.U32.HI R112, RZ, 0x8, R191 ;  /* 0x00000008ff707819 */ /* 0x000fe200000116bf */
[----:B------:R-:W2:Y:S01]  /*ac120*/  LDL.LU R187, [R1+0x4748] ;  /* 0x0047480001bb7983 */ /* 0x000ea20000300800 */
[----:B------:R-:W-:-:S03]  /*ac130*/  LOP3.LUT R205, R205, 0xffff, RZ, 0xc0, !PT ;  /* 0x0000ffffcdcd7812 */ /* 0x000fc600078ec0ff */
[----:B------:R-:W2:Y:S01]  /*ac140*/  LDL.LU R195, [R1+0x4744] ;  /* 0x0047440001c37983 */ /* 0x000ea20000300800 */
[----:B------:R-:W-:-:S03]  /*ac150*/  PRMT R180, R180, 0x3340, R0 ;  /* 0x00003340b4b47816 */ /* 0x000fc60000000000 */
[----:B------:R-:W2:Y:S01]  /*ac160*/  LDL.LU R191, [R1+0xd10] ;  /* 0x000d100001bf7983 */ /* 0x000ea20000300800 */
[----:B------:R-:W-:Y:S02]  /*ac170*/  PRMT R190, R190, 0x3340, R0 ;  /* 0x00003340bebe7816 */ /* 0x000fe40000000000 */
[----:B------:R-:W-:Y:S01]  /*ac180*/  SHF.R.U32.HI R123, RZ, 0x8, R161 ;  /* 0x00000008ff7b7819 */ /* 0x000fe200000116a1 */
[----:B------:R-:W2:Y:S01]  /*ac190*/  LDL.LU R163, [R1+0xd14] ;  /* 0x000d140001a37983 */ /* 0x000ea20000300800 */
[----:B------:R-:W-:Y:S02]  /*ac1a0*/  SHF.R.U32.HI R121, RZ, 0x8, R160 ;  /* 0x00000008ff797819 */ /* 0x000fe400000116a0 */
[----:B------:R-:W-:Y:S01]  /*ac1b0*/  PRMT R204, R120, 0x5410, R204 ;  /* 0x0000541078cc7816 */ /* 0x000fe200000000cc */
[----:B------:R-:W2:Y:S01]  /*ac1c0*/  LDL.LU R162, [R1+0xd0c] ;  /* 0x000d0c0001a27983 */ /* 0x000ea20000300800 */
[----:B------:R-:W-:Y:S02]  /*ac1d0*/  PRMT R205, R205, 0x3340, R0 ;  /* 0x00003340cdcd7816 */ /* 0x000fe40000000000 */
[----:B------:R-:W-:Y:S01]  /*ac1e0*/  SHF.R.U32.HI R120, RZ, 0x8, R159 ;  /* 0x00000008ff787819 */ /* 0x000fe2000001169f */
[----:B------:R-:W2:Y:S01]  /*ac1f0*/  LDL.LU R161, [R1+0xd08] ;  /* 0x000d080001a17983 */ /* 0x000ea20000300800 */
[----:B---3--:R-:W-:-:S03]  /*ac200*/  PRMT R180, R208, 0x5410, R180 ;  /* 0x00005410d0b47816 */ /* 0x008fc600000000b4 */
[----:B------:R-:W3:Y:S01]  /*ac210*/  LDL.LU R160, [R1+0xd04] ;  /* 0x000d040001a07983 */ /* 0x000ee20000300800 */
[----:B------:R-:W-:Y:S02]  /*ac220*/  LOP3.LUT R181, R181, 0xffff, RZ, 0xc0, !PT ;  /* 0x0000ffffb5b57812 */ /* 0x000fe400078ec0ff */
[----:B------:R-:W-:Y:S01]  /*ac230*/  PRMT R190, R209, 0x5410, R190 ;  /* 0x00005410d1be7816 */ /* 0x000fe200000000be */
[----:B------:R-:W3:Y:S01]  /*ac240*/  LDL.LU R159, [R1+0xcf8] ;  /* 0x000cf800019f7983 */ /* 0x000ee20000300800 */
[----:B------:R-:W-:-:S03]  /*ac250*/  PRMT R189, R211, 0x5410, R189 ;  /* 0x00005410d3bd7816 */ /* 0x000fc600000000bd */
[----:B------:R-:W3:Y:S01]  /*ac260*/  LDL.LU R208, [R1+0xcfc] ;  /* 0x000cfc0001d07983 */ /* 0x000ee20000300800 */
[----:B------:R-:W-:Y:S02]  /*ac270*/  PRMT R205, R118, 0x5410, R205 ;  /* 0x0000541076cd7816 */ /* 0x000fe400000000cd */
[----:B------:R-:W-:Y:S01]  /*ac280*/  PRMT R188, R210, 0x5410, R188 ;  /* 0x00005410d2bc7816 */ /* 0x000fe200000000bc */
[----:B------:R-:W3:Y:S01]  /*ac290*/  LDL.LU R209, [R1+0xcf4] ;  /* 0x000cf40001d17983 */ /* 0x000ee20000300800 */
[----:B------:R-:W-:-:S03]  /*ac2a0*/  SHF.R.U32.HI R118, RZ, 0x8, R201 ;  /* 0x00000008ff767819 */ /* 0x000fc600000116c9 */
[----:B------:R-:W3:Y:S01]  /*ac2b0*/  LDL.LU R211, [R1+0xcec] ;  /* 0x000cec0001d37983 */ /* 0x000ee20000300800 */
[----:B------:R-:W-:-:S03]  /*ac2c0*/  PRMT R181, R181, 0x3340, R0 ;  /* 0x00003340b5b57816 */ /* 0x000fc60000000000 */
[----:B------:R-:W3:Y:S04]  /*ac2d0*/  LDL.LU R210, [R1+0xce8] ;  /* 0x000ce80001d27983 */ /* 0x000ee80000300800 */
[----:B------:R-:W3:Y:S04]  /*ac2e0*/  LDL.LU R201, [R1+0xce4] ;  /* 0x000ce40001c97983 */ /* 0x000ee80000300800 */
[----:B------:R-:W3:Y:S04]  /*ac2f0*/  LDL.LU R212, [R1+0xcd4] ;  /* 0x000cd40001d47983 */ /* 0x000ee80000300800 */
[----:B------:R-:W3:Y:S04]  /*ac300*/  LDL.LU R164, [R1+0xcb0] ;  /* 0x000cb00001a47983 */ /* 0x000ee80000300800 */
[----:B------:R-:W3:Y:S04]  /*ac310*/  LDL.LU R165, [R1+0xcac] ;  /* 0x000cac0001a57983 */ /* 0x000ee80000300800 */
[----:B------:R-:W3:Y:S01]  /*ac320*/  LDL.LU R166, [R1+0xca8] ;  /* 0x000ca80001a67983 */ /* 0x000ee20000300800 */
[----:B----4-:R-:W-:-:S03]  /*ac330*/  PRMT R181, R182, 0x5410, R181 ;  /* 0x00005410b6b57816 */ /* 0x010fc600000000b5 */
[----:B------:R-:W4:Y:S01]  /*ac340*/  LDL.LU R182, [R1+0x54e8] ;  /* 0x0054e80001b67983 */ /* 0x000f220000300800 */
[----:B------:R-:W-:Y:S02]  /*ac350*/  PRMT R172, R172, 0x5410, R202 ;  /* 0x00005410acac7816 */ /* 0x000fe400000000ca */
[----:B--2---:R-:W-:Y:S02]  /*ac360*/  PRMT R173, R173, 0x5410, R203 ;  /* 0x00005410adad7816 */ /* 0x004fe400000000cb */
[----:B------:R-:W-:Y:S02]  /*ac370*/  PRMT R174, R174, 0x5410, R199 ;  /* 0x00005410aeae7816 */ /* 0x000fe400000000c7 */
[----:B------:R-:W-:Y:S02]  /*ac380*/  PRMT R171, R171, 0x5410, R179 ;  /* 0x00005410abab7816 */ /* 0x000fe400000000b3 */
[----:B----4-:R-:W-:Y:S02]  /*ac390*/  PRMT R182, R206, 0x5410, R182 ;  /* 0x00005410ceb67816 */ /* 0x010fe400000000b6 */
[----:B------:R-:W2:Y:S04]  /*ac3a0*/  LDL.LU R206, [R1+0x54e4] ;  /* 0x0054e40001ce7983 */ /* 0x000ea80000300800 */
[----:B------:R-:W3:Y:S04]  /*ac3b0*/  LDL.LU R202, [R1+0x54e0] ;  /* 0x0054e00001ca7983 */ /* 0x000ee80000300800 */
[----:B------:R-:W4:Y:S04]  /*ac3c0*/  LDL.LU R203, [R1+0x54dc] ;  /* 0x0054dc0001cb7983 */ /* 0x000f280000300800 */
[----:B------:R-:W2:Y:S04]  /*ac3d0*/  LDL.LU R199, [R1+0x54d8] ;  /* 0x0054d80001c77983 */ /* 0x000ea80000300800 */
[----:B------:R-:W3:Y:S02]  /*ac3e0*/  LDL.LU R179, [R1+0x54d4] ;  /* 0x0054d40001b37983 */ /* 0x000ee40000300800 */
[----:B---3--:R-:W-:-:S02]  /*ac3f0*/  PRMT R179, R183, 0x5410, R179 ;  /* 0x00005410b7b37816 */ /* 0x008fc400000000b3 */
[----:B------:R-:W3:Y:S02]  /*ac400*/  LDL.LU R183, [R1+0x54d0] ;  /* 0x0054d00001b77983 */ /* 0x000ee40000300800 */
[----:B---3--:R-:W-:Y:S02]  /*ac410*/  PRMT R183, R215, 0x5410, R183 ;  /* 0x00005410d7b77816 */ /* 0x008fe400000000b7 */
[----:B------:R-:W3:Y:S02]  /*ac420*/  LDL.LU R215, [R1+0x54cc] ;  /* 0x0054cc0001d77983 */ /* 0x000ee40000300800 */
[----:B---3--:R-:W-:Y:S02]  /*ac430*/  PRMT R215, R187, 0x5410, R215 ;  /* 0x00005410bbd77816 */ /* 0x008fe400000000d7 */
[----:B------:R-:W3:Y:S04]  /*ac440*/  LDL.LU R187, [R1+0x54c8] ;  /* 0x0054c80001bb7983 */ /* 0x000ee80000300800 */
[----:B------:R0:W-:Y:S04]  /*ac450*/  STL [R1+0xd5c], R215 ;  /* 0x000d5cd701007387 */ /* 0x0001e80000100800 */
[----:B0-----:R-:W4:Y:S01]  /*ac460*/  LDL R215, [R1+0x400] ;  /* 0x0004000001d77983 */ /* 0x001f220000100800 */
[----:B---3--:R-:W-:-:S03]  /*ac470*/  PRMT R187, R195, 0x5410, R187 ;  /* 0x00005410c3bb7816 */ /* 0x008fc600000000bb */
[----:B------:R-:W3:Y:S01]  /*ac480*/  LDL.LU R195, [R1+0x54c4] ;  /* 0x0054c40001c37983 */ /* 0x000ee20000300800 */
[----:B------:R-:W-:Y:S02]  /*ac490*/  LOP3.LUT R207, R207, 0xffff, RZ, 0xc0, !PT ;  /* 0x0000ffffcfcf7812 */ /* 0x000fe400078ec0ff */
[----:B---3--:R-:W-:Y:S02]  /*ac4a0*/  PRMT R195, R191, 0x5410, R195 ;  /* 0x00005410bfc37816 */ /* 0x008fe400000000c3 */
[----:B------:R-:W3:Y:S01]  /*ac4b0*/  LDL.LU R191, [R1+0x54c0] ;  /* 0x0054c00001bf7983 */ /* 0x000ee20000300800 */
[----:B------:R-:W-:Y:S02]  /*ac4c0*/  PRMT R207, R207, 0x3340, R0 ;  /* 0x00003340cfcf7816 */ /* 0x000fe40000000000 */
[----:B--2---:R-:W-:Y:S02]  /*ac4d0*/  PRMT R199, R162, 0x5410, R199 ;  /* 0x00005410a2c77816 */ /* 0x004fe400000000c7 */
[----:B----4-:R-:W-:-:S02]  /*ac4e0*/  PRMT R203, R161, 0x5410, R203 ;  /* 0x00005410a1cb7816 */ /* 0x010fc400000000cb */
[----:B------:R-:W-:Y:S02]  /*ac4f0*/  PRMT R202, R160, 0x5410, R202 ;  /* 0x00005410a0ca7816 */ /* 0x000fe400000000ca */
[----:B------:R-:W-:Y:S02]  /*ac500*/  PRMT R206, R159, 0x5410, R206 ;  /* 0x000054109fce7816 */ /* 0x000fe400000000ce */
[----:B------:R-:W-:Y:S02]  /*ac510*/  PRMT R207, R208, 0x5410, R207 ;  /* 0x00005410d0cf7816 */ /* 0x000fe400000000cf */
[----:B---3--:R-:W-:Y:S02]  /*ac520*/  PRMT R191, R163, 0x5410, R191 ;  /* 0x00005410a3bf7816 */ /* 0x008fe400000000bf */
[----:B------:R-:W2:Y:S04]  /*ac530*/  LDL.LU R163, [R1+0xc98] ;  /* 0x000c980001a37983 */ /* 0x000ea80000300800 */
[----:B------:R-:W3:Y:S04]  /*ac540*/  LDL.LU R162, [R1+0xc94] ;  /* 0x000c940001a27983 */ /* 0x000ee80000300800 */
[----:B------:R-:W4:Y:S04]  /*ac550*/  LDL.LU R161, [R1+0xc8c] ;  /* 0x000c8c0001a17983 */ /* 0x000f280000300800 */
[----:B------:R-:W4:Y:S04]  /*ac560*/  LDL.LU R160, [R1+0xc90] ;  /* 0x000c900001a07983 */ /* 0x000f280000300800 */
[----:B------:R-:W4:Y:S04]  /*ac570*/  LDL.LU R159, [R1+0xc84] ;  /* 0x000c8400019f7983 */ /* 0x000f280000300800 */
[----:B------:R-:W2:Y:S02]  /*ac580*/  LDL.LU R208, [R1+0x54bc] ;  /* 0x0054bc0001d07983 */ /* 0x000ea40000300800 */
[----:B--2---:R-:W-:-:S02]  /*ac590*/  PRMT R208, R209, 0x5410, R208 ;  /* 0x00005410d1d07816 */ /* 0x004fc400000000d0 */
[----:B------:R-:W2:Y:S02]  /*ac5a0*/  LDL.LU R209, [R1+0x54b8] ;  /* 0x0054b80001d17983 */ /* 0x000ea40000300800 */
[----:B--2---:R-:W-:Y:S02]  /*ac5b0*/  PRMT R209, R211, 0x5410, R209 ;  /* 0x00005410d3d17816 */ /* 0x004fe400000000d1 */
[----:B------:R-:W2:Y:S02]  /*ac5c0*/  LDL.LU R211, [R1+0x54b4] ;  /* 0x0054b40001d37983 */ /* 0x000ea40000300800 */
[----:B--2---:R-:W-:Y:S02]  /*ac5d0*/  PRMT R211, R210, 0x5410, R211 ;  /* 0x00005410d2d37816 */ /* 0x004fe400000000d3 */
[----:B------:R-:W2:Y:S02]  /*ac5e0*/  LDL.LU R210, [R1+0x54b0] ;  /* 0x0054b00001d27983 */ /* 0x000ea40000300800 */
[----:B--2---:R-:W-:-:S02]  /*ac5f0*/  PRMT R210, R201, 0x5410, R210 ;  /* 0x00005410c9d27816 */ /* 0x004fc400000000d2 */
[----:B------:R-:W2:Y:S01]  /*ac600*/  LDL.LU R201, [R1+0x54ac] ;  /* 0x0054ac0001c97983 */ /* 0x000ea20000300800 */
[----:B------:R-:W-:-:S04]  /*ac610*/  LOP3.LUT R213, R213, 0xffff, RZ, 0xc0, !PT ;  /* 0x0000ffffd5d57812 */ /* 0x000fc800078ec0ff */
[----:B------:R-:W-:-:S04]  /*ac620*/  PRMT R213, R213, 0x3340, R0 ;  /* 0x00003340d5d57816 */ /* 0x000fc80000000000 */
[----:B------:R-:W-:Y:S02]  /*ac630*/  PRMT R213, R166, 0x5410, R213 ;  /* 0x00005410a6d57816 */ /* 0x000fe400000000d5 */
[----:B--2---:R-:W-:Y:S02]  /*ac640*/  PRMT R201, R212, 0x5410, R201 ;  /* 0x00005410d4c97816 */ /* 0x004fe400000000c9 */
[----:B------:R-:W2:Y:S04]  /*ac650*/  LDL.LU R212, [R1+0x54a8] ;  /* 0x0054a80001d47983 */ /* 0x000ea80000300800 */
[----:B------:R-:W-:Y:S04]  /*ac660*/  STL [R1+0xd58], R201 ;  /* 0x000d58c901007387 */ /* 0x000fe80000100800 */
[----:B------:R-:W2:Y:S01]  /*ac670*/  LDL.LU R166, [R1+0xc80] ;  /* 0x000c800001a67983 */ /* 0x000ea20000300800 */
[----:B------:R-:W-:-:S02]  /*ac680*/  LOP3.LUT R176, R176, 0xffff, RZ, 0xc0, !PT ;  /* 0x0000ffffb0b07812 */ /* 0x000fc400078ec0ff */
[----:B------:R-:W-:Y:S02]  /*ac690*/  LOP3.LUT R214, R214, 0xffff, RZ, 0xc0, !PT ;  /* 0x0000ffffd6d67812 */ /* 0x000fe400078ec0ff */
[----:B------:R-:W-:Y:S02]  /*ac6a0*/  LOP3.LUT R175, R175, 0xffff, RZ, 0xc0, !PT ;  /* 0x0000ffffafaf7812 */ /* 0x000fe400078ec0ff */
[--C-:B------:R-:W-:Y:S02]  /*ac6b0*/  PRMT R176, R176, 0x3340, R0.reuse ;  /* 0x00003340b0b07816 */ /* 0x100fe40000000000 */
[----:B------:R-:W-:Y:S02]  /*ac6c0*/  LOP3.LUT R170, R170, 0xffff, RZ, 0xc0, !PT ;  /* 0x0000ffffaaaa7812 */ /* 0x000fe400078ec0ff */
[--C-:B------:R-:W-:Y:S02]  /*ac6d0*/  PRMT R214, R214, 0x3340, R0.reuse ;  /* 0x00003340d6d67816 */ /* 0x100fe40000000000 */
[----:B------:R-:W-:-:S02]  /*ac6e0*/  PRMT R175, R175, 0x3340, R0 ;  /* 0x00003340afaf7816 */ /* 0x000fc40000000000 */
[----:B------:R-:W-:Y:S02]  /*ac6f0*/  LOP3.LUT R169, R169, 0xffff, RZ, 0xc0, !PT ;  /* 0x0000ffffa9a97812 */ /* 0x000fe400078ec0ff */
[----:B------:R-:W-:Y:S02]  /*ac700*/  PRMT R170, R170, 0x3340, R0 ;  /* 0x00003340aaaa7816 */ /* 0x000fe40000000000 */
[----:B------:R-:W-:Y:S02]  /*ac710*/  LOP3.LUT R168, R168, 0xffff, RZ, 0xc0, !PT ;  /* 0x0000ffffa8a87812 */ /* 0x000fe400078ec0ff */
[----:B------:R-:W-:Y:S02]  /*ac720*/  PRMT R176, R163, 0x5410, R176 ;  /* 0x00005410a3b07816 */ /* 0x000fe400000000b0 */
[----:B------:R-:W-:Y:S02]  /*ac730*/  PRMT R214, R165, 0x5410, R214 ;  /* 0x00005410a5d67816 */ /* 0x000fe400000000d6 */
[----:B------:R-:W-:Y:S01]  /*ac740*/  PRMT R169, R169, 0x3340, R0 ;  /* 0x00003340a9a97816 */ /* 0x000fe20000000000 */
[----:B------:R-:W2:Y:S01]  /*ac750*/  LDL.LU R165, [R1+0x404] ;  /* 0x0004040001a57983 */ /* 0x000ea20000300800 */
[----:B---3--:R-:W-:-:S02]  /*ac760*/  PRMT R175, R162, 0x5410, R175 ;  /* 0x00005410a2af7816 */ /* 0x008fc400000000af */
[----:B------:R-:W-:Y:S02]  /*ac770*/  PRMT R168, R168, 0x3340, R0 ;  /* 0x00003340a8a87816 */ /* 0x000fe40000000000 */
[----:B----4-:R-:W-:Y:S02]  /*ac780*/  PRMT R170, R161, 0x5410, R170 ;  /* 0x00005410a1aa7816 */ /* 0x010fe400000000aa */
[----:B------:R-:W-:Y:S02]  /*ac790*/  PRMT R169, R160, 0x5410, R169 ;  /* 0x00005410a0a97816 */ /* 0x000fe400000000a9 */
[----:B------:R-:W-:Y:S02]  /*ac7a0*/  SHF.R.U32.HI R185, RZ, 0x8, R185 ;  /* 0x00000008ffb97819 */ /* 0x000fe400000116b9 */
[----:B------:R-:W-:Y:S02]  /*ac7b0*/  PRMT R168, R159, 0x5410, R168 ;  /* 0x000054109fa87816 */ /* 0x000fe400000000a8 */
[----:B------:R-:W-:-:S02]  /*ac7c0*/  LOP3.LUT R177, R177, 0xffff, RZ, 0xc0, !PT ;  /* 0x0000ffffb1b17812 */ /* 0x000fc400078ec0ff */
[----:B------:R-:W-:Y:S02]  /*ac7d0*/  LOP3.LUT R178, R178, 0xffff, RZ, 0xc0, !PT ;  /* 0x0000ffffb2b27812 */ /* 0x000fe400078ec0ff */
[----:B------:R-:W-:Y:S02]  /*ac7e0*/  LOP3.LUT R184, R184, 0xffff, RZ, 0xc0, !PT ;  /* 0x0000ffffb8b87812 */ /* 0x000fe400078ec0ff */
[----:B------:R-:W-:Y:S02]  /*ac7f0*/  LOP3.LUT R185, R185, 0xffff, RZ, 0xc0, !PT ;  /* 0x0000ffffb9b97812 */ /* 0x000fe400078ec0ff */
[----:B------:R-:W-:Y:S02]  /*ac800*/  LOP3.LUT R186, R186, 0xffff, RZ, 0xc0, !PT ;  /* 0x0000ffffbaba7812 */ /* 0x000fe400078ec0ff */
[----:B------:R-:W-:Y:S02]  /*ac810*/  PRMT R177, R177, 0x3340, R0 ;  /* 0x00003340b1b17816 */ /* 0x000fe40000000000 */
[----:B------:R-:W-:-:S02]  /*ac820*/  LOP3.LUT R192, R192, 0xffff, RZ, 0xc0, !PT ;  /* 0x0000ffffc0c07812 */ /* 0x000fc400078ec0ff */
[--C-:B------:R-:W-:Y:S02]  /*ac830*/  PRMT R178, R178, 0x3340, R0.reuse ;  /* 0x00003340b2b27816 */ /* 0x100fe40000000000 */
[----:B------:R-:W-:Y:S02]  /*ac840*/  LOP3.LUT R193, R193, 0xffff, RZ, 0xc0, !PT ;  /* 0x0000ffffc1c17812 */ /* 0x000fe400078ec0ff */
[--C-:B------:R-:W-:Y:S02]  /*ac850*/  PRMT R184, R184, 0x3340, R0.reuse ;  /* 0x00003340b8b87816 */ /* 0x100fe40000000000 */
[----:B------:R-:W-:Y:S02]  /*ac860*/  LOP3.LUT R194, R194, 0xffff, RZ, 0xc0, !PT ;  /* 0x0000ffffc2c27812 */ /* 0x000fe400078ec0ff */
[----:B------:R-:W-:Y:S02]  /*ac870*/  PRMT R185, R185, 0x3340, R0 ;  /* 0x00003340b9b97816 */ /* 0x000fe40000000000 */
[----:B------:R-:W-:-:S02]  /*ac880*/  LOP3.LUT R200, R200, 0xffff, RZ, 0xc0, !PT ;  /* 0x0000ffffc8c87812 */ /* 0x000fc400078ec0ff */
[--C-:B------:R-:W-:Y:S02]  /*ac890*/  PRMT R186, R186, 0x3340, R0.reuse ;  /* 0x00003340baba7816 */ /* 0x100fe40000000000 */
[--C-:B------:R-:W-:Y:S02]  /*ac8a0*/  PRMT R192, R192, 0x3340, R0.reuse ;  /* 0x00003340c0c07816 */ /* 0x100fe40000000000 */
[----:B------:R-:W-:Y:S02]  /*ac8b0*/  PRMT R23, R23, 0x5410, R177 ;  /* 0x0000541017177816 */ /* 0x000fe400000000b1 */
[----:B------:R-:W-:Y:S02]  /*ac8c0*/  PRMT R193, R193, 0x3340, R0 ;  /* 0x00003340c1c17816 */ /* 0x000fe40000000000 */
[----:B------:R-:W-:Y:S02]  /*ac8d0*/  PRMT R217, R217, 0x5410, R178 ;  /* 0x00005410d9d97816 */ /* 0x000fe400000000b2 */
[----:B------:R-:W-:-:S02]  /*ac8e0*/  PRMT R194, R194, 0x3340, R0 ;  /* 0x00003340c2c27816 */ /* 0x000fc40000000000 */
[----:B------:R-:W-:Y:S02]  /*ac8f0*/  LOP3.LUT R167, R167, 0xffff, RZ, 0xc0, !PT ;  /* 0x0000ffffa7a77812 */ /* 0x000fe400078ec0ff */
[----:B------:R-:W-:Y:S02]  /*ac900*/  PRMT R219, R219, 0x5410, R184 ;  /* 0x00005410dbdb7816 */ /* 0x000fe400000000b8 */
        /* <DEDUP_REMOVED lines=8> */
[----:B--2---:R-:W-:Y:S02]  /*ac990*/  PRMT R212, R164, 0x5410, R212 ;  /* 0x00005410a4d47816 */ /* 0x004fe400000000d4 */
[----:B------:R-:W2:Y:S04]  /*ac9a0*/  LDL.LU R164, [R1+0x344] ;  /* 0x0003440001a47983 */ /* 0x000ea80000300800 */
[----:B------:R-:W3:Y:S04]  /*ac9b0*/  LDL.LU R163, [R1+0x34c] ;  /* 0x00034c0001a37983 */ /* 0x000ee80000300800 */
[----:B------:R-:W-:Y:S04]  /*ac9c0*/  STL [R1+0xd50], R176 ;  /* 0x000d50b001007387 */ /* 0x000fe80000100800 */
[----:B------:R-:W4:Y:S04]  /*ac9d0*/  LDL.LU R162, [R1+0x340] ;  /* 0x0003400001a27983 */ /* 0x000f280000300800 */
[----:B------:R-:W-:Y:S04]  /*ac9e0*/  STL [R1+0xd44], R175 ;  /* 0x000d44af01007387 */ /* 0x000fe80000100800 */
[----:B------:R-:W4:Y:S04]  /*ac9f0*/  LDL.LU R161, [R1+0x33c] ;  /* 0x00033c0001a17983 */ /* 0x000f280000300800 */
[----:B------:R-:W-:Y:S04]  /*aca00*/  STL [R1+0xd48], R170 ;  /* 0x000d48aa01007387 */ /* 0x000fe80000100800 */
[----:B------:R-:W4:Y:S04]  /*aca10*/  LDL.LU R160, [R1+0x338] ;  /* 0x0003380001a07983 */ /* 0x000f280000300800 */
[----:B------:R-:W-:Y:S04]  /*aca20*/  STL [R1+0xd40], R169 ;  /* 0x000d40a901007387 */ /* 0x000fe80000100800 */
[----:B------:R-:W4:Y:S04]  /*aca30*/  LDL.LU R159, [R1+0x334] ;  /* 0x00033400019f7983 */ /* 0x000f280000300800 */
[----:B------:R0:W-:Y:S04]  /*aca40*/  STL [R1+0xd34], R168 ;  /* 0x000d34a801007387 */ /* 0x0001e80000100800 */
        /* <DEDUP_REMOVED lines=12> */
[----:B------:R-:W4:Y:S04]  /*acb10*/  LDL.LU R193, [R1+0x210] ;  /* 0x0002100001c17983 */ /* 0x000f280000300800 */
[----:B------:R-:W4:Y:S04]  /*acb20*/  LDL.LU R194, [R1+0x20c] ;  /* 0x00020c0001c27983 */ /* 0x000f280000300800 */
[----:B------:R-:W4:Y:S04]  /*acb30*/  LDL.LU R200, [R1+0x204] ;  /* 0x0002040001c87983 */ /* 0x000f280000300800 */
[----:B------:R-:W4:Y:S04]  /*acb40*/  LDL.LU R201, [R1+0x208] ;  /* 0x0002080001c97983 */ /* 0x000f280000300800 */
[----:B------:R-:W2:Y:S04]  /*acb50*/  LDL.LU R166, [R1+0x54a4] ;  /* 0x0054a40001a67983 */ /* 0x000ea80000300800 */
[----:B------:R0:W-:Y:S04]  /*acb60*/  STL [R1+0xd38], R167 ;  /* 0x000d38a701007387 */ /* 0x0001e80000100800 */
[----:B0-----:R-:W4:Y:S01]  /*acb70*/  LDL.LU R167, [R1+0x24c] ;  /* 0x00024c0001a77983 */ /* 0x001f220000300800 */
[----:B--2---:R-:W-:-:S03]  /*acb80*/  PRMT R166, R165, 0x5410, R166 ;  /* 0x00005410a5a67816 */ /* 0x004fc600000000a6 */
[----:B------:R-:W2:Y:S04]  /*acb90*/  LDL.LU R165, [R1+0x54a0] ;  /* 0x0054a00001a57983 */ /* 0x000ea80000300800 */
[----:B------:R0:W-:Y:S04]  /*acba0*/  STL [R1+0xd30], R166 ;  /* 0x000d30a601007387 */ /* 0x0001e80000100800 */
[----:B0-----:R-:W4:Y:S01]  /*acbb0*/  LDL.LU R166, [R1+0x248] ;  /* 0x0002480001a67983 */ /* 0x001f220000300800 */
[----:B--2---:R-:W-:-:S03]  /*acbc0*/  PRMT R165, R164, 0x5410, R165 ;  /* 0x00005410a4a57816 */ /* 0x004fc600000000a5 */
[----:B------:R-:W3:Y:S04]  /*acbd0*/  LDL.LU R164, [R1+0x549c] ;  /* 0x00549c0001a47983 */ /* 0x000ee80000300800 */
[----:B------:R0:W-:Y:S04]  /*acbe0*/  STL [R1+0xd24], R165 ;  /* 0x000d24a501007387 */ /* 0x0001e80000100800 */
[----:B0-----:R-:W2:Y:S01]  /*acbf0*/  LDL.LU R165, [R1+0x250] ;  /* 0x0002500001a57983 */ /* 0x001ea20000300800 */
[----:B---3--:R-:W-:-:S03]  /*acc00*/  PRMT R164, R163, 0x5410, R164 ;  /* 0x00005410a3a47816 */ /* 0x008fc600000000a4 */
[----:B------:R-:W4:Y:S04]  /*acc10*/  LDL.LU R163, [R1+0x5498] ;  /* 0x0054980001a37983 */ /* 0x000f280000300800 */
[----:B------:R0:W-:Y:S04]  /*acc20*/  STL [R1+0xd20], R164 ;  /* 0x000d20a401007387 */ /* 0x0001e80000100800 */
[----:B0-----:R-:W3:Y:S01]  /*acc30*/  LDL.LU R164, [R1+0x254] ;  /* 0x0002540001a47983 */ /* 0x001ee20000300800 */
[----:B----4-:R-:W-:-:S03]  /*acc40*/  PRMT R163, R162, 0x5410, R163 ;  /* 0x00005410a2a37816 */ /* 0x010fc600000000a3 */
[----:B------:R-:W4:Y:S04]  /*acc50*/  LDL.LU R162, [R1+0x5494] ;  /* 0x0054940001a27983 */ /* 0x000f280000300800 */
[----:B------:R0:W-:Y:S04]  /*acc60*/  STL [R1+0xd1c], R163 ;  /* 0x000d1ca301007387 */ /* 0x0001e80000100800 */
[----:B0-----:R-:W2:Y:S01]  /*acc70*/  LDL.LU R163, [R1+0x258] ;  /* 0x0002580001a37983 */ /* 0x001ea20000300800 */
[----:B----4-:R-:W-:-:S03]  /*acc80*/  PRMT R162, R161, 0x5410, R162 ;  /* 0x00005410a1a27816 */ /* 0x010fc600000000a2 */
        /* <DEDUP_REMOVED lines=8> */
[----:B------:R-:W4:Y:S01]  /*acd10*/  LDL.LU R159, [R1+0x5488] ;  /* 0x00548800019f7983 */ /* 0x000f220000300800 */
        /* <DEDUP_REMOVED lines=10> */
[--C-:B------:R-:W-:Y:S02]  /*acdc0*/  PRMT R155, R155, 0x3340, R0.reuse ;  /* 0x000033409b9b7816 */ /* 0x100fe40000000000 */
[----:B------:R-:W-:-:S02]  /*acdd0*/  PRMT R154, R154, 0x3340, R0 ;  /* 0x000033409a9a7816 */ /* 0x000fc40000000000 */
[----:B---3--:R-:W-:Y:S02]  /*acde0*/  PRMT R158, R162, 0x5410, R158 ;  /* 0x00005410a29e7816 */ /* 0x008fe4000000009e */
[--C-:B------:R-:W-:Y:S02]  /*acdf0*/  PRMT R153, R153, 0x3340, R0.reuse ;  /* 0x0000334099997816 */ /* 0x100fe40000000000 */
[----:B--2---:R-:W-:Y:S01]  /*ace00*/  PRMT R157, R163, 0x5410, R157 ;  /* 0x00005410a39d7816 */ /* 0x004fe2000000009d */
[----:B------:R-:W-:Y:S01]  /*ace10*/  STL [R1+0xd08], R160 ;  /* 0x000d08a001007387 */ /* 0x000fe20000100800 */
[----:B------:R-:W-:Y:S02]  /*ace20*/  PRMT R152, R152, 0x3340, R0 ;  /* 0x0000334098987816 */ /* 0x000fe40000000000 */
[----:B------:R-:W-:Y:S02]  /*ace30*/  LOP3.LUT R148, R148, 0xffff, RZ, 0xc0, !PT ;  /* 0x0000ffff94947812 */ /* 0x000fe400078ec0ff */
[----:B------:R-:W-:-:S02]  /*ace40*/  PRMT R156, R164, 0x5410, R156 ;  /* 0x00005410a49c7816 */ /* 0x000fc4000000009c */
[----:B------:R-:W-:Y:S02]  /*ace50*/  PRMT R155, R165, 0x5410, R155 ;  /* 0x00005410a59b7816 */ /* 0x000fe4000000009b */
[----:B------:R-:W-:Y:S02]  /*ace60*/  PRMT R154, R166, 0x5410, R154 ;  /* 0x00005410a69a7816 */ /* 0x000fe4000000009a */
[----:B------:R-:W-:Y:S02]  /*ace70*/  PRMT R153, R167, 0x5410, R153 ;  /* 0x00005410a7997816 */ /* 0x000fe40000000099 */
        /* <DEDUP_REMOVED lines=18> */
[----:B----4-:R-:W-:-:S05]  /*acfa0*/  PRMT R159, R161, 0x5410, R159 ;  /* 0x00005410a19f7816 */ /* 0x010fca000000009f */
        /* <DEDUP_REMOVED lines=20> */
[----:B0-----:R-:W2:Y:S04]  /*ad0f0*/  LDL.LU R153, [R1+0x200] ;  /* 0x0002000001997983 */ /* 0x001ea80000300800 */
[----:B------:R-:W-:Y:S04]  /*ad100*/  STL [R1+0xc94], R108 ;  /* 0x000c946c01007387 */ /* 0x000fe80000100800 */
[----:B------:R-:W3:Y:S04]  /*ad110*/  LDL.LU R154, [R1+0x1fc] ;  /* 0x0001fc00019a7983 */ /* 0x000ee80000300800 */
        /* <DEDUP_REMOVED lines=29> */
[----:B------:R-:W-:-:S04]  /*ad2f0*/  LOP3.LUT R24, R24, 0xffff, RZ, 0xc0, !PT ;  /* 0x0000ffff18187812 */ /* 0x000fc800078ec0ff */
[--C-:B------:R-:W-:Y:S02]  /*ad300*/  PRMT R24, R24, 0x3340, R0.reuse ;  /* 0x0000334018187816 */ /* 0x100fe40000000000 */
[----:B------:R-:W-:Y:S02]  /*ad310*/  LOP3.LUT R28, R28, 0xffff, RZ, 0xc0, !PT ;  /* 0x0000ffff1c1c7812 */ /* 0x000fe400078ec0ff */
[----:B------:R-:W-:Y:S02]  /*ad320*/  LOP3.LUT R29, R29, 0xffff, RZ, 0xc0, !PT ;  /* 0x0000ffff1d1d7812 */ /* 0x000fe400078ec0ff */
[--C-:B------:R-:W-:Y:S02]  /*ad330*/  PRMT R28, R28, 0x3340, R0.reuse ;  /* 0x000033401c1c7816 */ /* 0x100fe40000000000 */
[----:B------:R-:W-:Y:S02]  /*ad340*/  LOP3.LUT R31, R31, 0xffff, RZ, 0xc0, !PT ;  /* 0x0000ffff1f1f7812 */ /* 0x000fe400078ec0ff */
[----:B------:R-:W-:-:S02]  /*ad350*/  PRMT R29, R29, 0x3340, R0 ;  /* 0x000033401d1d7816 */ /* 0x000fc40000000000 */
[--C-:B------:R-:W-:Y:S02]  /*ad360*/  PRMT R30, R30, 0x3340, R0.reuse ;  /* 0x000033401e1e7816 */ /* 0x100fe40000000000 */
[--C-:B------:R-:W-:Y:S02]  /*ad370*/  PRMT R31, R31, 0x3340, R0.reuse ;  /* 0x000033401f1f7816 */ /* 0x100fe40000000000 */
[----:B------:R-:W-:Y:S02]  /*ad380*/  LOP3.LUT R32, R32, 0xffff, RZ, 0xc0, !PT ;  /* 0x0000ffff20207812 */ /* 0x000fe400078ec0ff */
[----:B------:R-:W-:Y:S02]  /*ad390*/  LOP3.LUT R34, R34, 0xffff, RZ, 0xc0, !PT ;  /* 0x0000ffff22227812 */ /* 0x000fe400078ec0ff */
[--C-:B------:R-:W-:Y:S02]  /*ad3a0*/  PRMT R32, R32, 0x3340, R0.reuse ;  /* 0x0000334020207816 */ /* 0x100fe40000000000 */
[----:B------:R-:W-:-:S02]  /*ad3b0*/  PRMT R34, R34, 0x3340, R0 ;  /* 0x0000334022227816 */ /* 0x000fc40000000000 */
[----:B------:R-:W-:Y:S02]  /*ad3c0*/  LOP3.LUT R35, R35, 0xffff, RZ, 0xc0, !PT ;  /* 0x0000ffff23237812 */ /* 0x000fe400078ec0ff */
[----:B------:R-:W-:Y:S02]  /*ad3d0*/  LOP3.LUT R36, R36, 0xffff, RZ, 0xc0, !PT ;  /* 0x0000ffff24247812 */ /* 0x000fe400078ec0ff */
[----:B------:R-:W-:Y:S02]  /*ad3e0*/  LOP3.LUT R37, R37, 0xffff, RZ, 0xc0, !PT ;  /* 0x0000ffff25257812 */ /* 0x000fe400078ec0ff */
[--C-:B------:R-:W-:Y:S02]  /*ad3f0*/  PRMT R35, R35, 0x3340, R0.reuse ;  /* 0x0000334023237816 */ /* 0x100fe40000000000 */
[--C-:B------:R-:W-:Y:S02]  /*ad400*/  PRMT R36, R36, 0x3340, R0.reuse ;  /* 0x0000334024247816 */ /* 0x100fe40000000000 */
[----:B------:R-:W-:-:S02]  /*ad410*/  PRMT R37, R37, 0x3340, R0 ;  /* 0x0000334025257816 */ /* 0x000fc40000000000 */
[----:B------:R-:W-:Y:S02]  /*ad420*/  LOP3.LUT R39, R39, 0xffff, RZ, 0xc0, !PT ;  /* 0x0000ffff27277812 */ /* 0x000fe400078ec0ff */
[----:B------:R-:W-:Y:S02]  /*ad430*/  LOP3.LUT R40, R40, 0xffff, RZ, 0xc0, !PT ;  /* 0x0000ffff28287812 */ /* 0x000fe400078ec0ff */
[--C-:B------:R-:W-:Y:S02]  /*ad440*/  PRMT R39, R39, 0x3340, R0.reuse ;  /* 0x0000334027277816 */ /* 0x100fe40000000000 */
[----:B------:R-:W-:Y:S02]  /*ad450*/  PRMT R40, R40, 0x3340, R0 ;  /* 0x0000334028287816 */ /* 0x000fe40000000000 */
[----:B------:R-:W-:Y:S02]  /*ad460*/  LOP3.LUT R41, R41, 0xffff, RZ, 0xc0, !PT ;  /* 0x0000ffff29297812 */ /* 0x000fe400078ec0ff */
[----:B------:R-:W-:-:S02]  /*ad470*/  LOP3.LUT R43, R43, 0xffff, RZ, 0xc0, !PT ;  /* 0x0000ffff2b2b7812 */ /* 0x000fc400078ec0ff */
[--C-:B------:R-:W-:Y:S02]  /*ad480*/  PRMT R41, R41, 0x3340, R0.reuse ;  /* 0x0000334029297816 */ /* 0x100fe40000000000 */
[--C-:B------:R-:W-:Y:S02]  /*ad490*/  PRMT R45, R45, 0x3340, R0.reuse ;  /* 0x000033402d2d7816 */ /* 0x100fe40000000000 */
[----:B------:R-:W-:Y:S02]  /*ad4a0*/  PRMT R43, R43, 0x3340, R0 ;  /* 0x000033402b2b7816 */ /* 0x000fe40000000000 */
[----:B--2---:R-:W-:Y:S02]  /*ad4b0*/  PRMT R107, R153, 0x5410, R106 ;  /* 0x00005410996b7816 */ /* 0x004fe4000000006a */
[----:B---3--:R-:W-:-:S03]  /*ad4c0*/  PRMT R106, R154, 0x5410, R105 ;  /* 0x000054109a6a7816 */ /* 0x008fc60000000069 */
[----:B------:R-:W-:Y:S01]  /*ad4d0*/  STL [R1+0xc8c], R107 ;  /* 0x000c8c6b01007387 */ /* 0x000fe20000100800 */
[----:B----4-:R-:W-:-:S03]  /*ad4e0*/  PRMT R105, R155, 0x5410, R104 ;  /* 0x000054109b697816 */ /* 0x010fc60000000068 */
[----:B------:R-:W-:Y:S01]  /*ad4f0*/  STL [R1+0xc80], R106 ;  /* 0x000c806a01007387 */ /* 0x000fe20000100800 */
[----:B------:R-:W-:-:S03]  /*ad500*/  PRMT R104, R156, 0x5410, R103 ;  /* 0x000054109c687816 */ /* 0x000fc60000000067 */
        /* <DEDUP_REMOVED lines=18> */
[----:B------:R0:W-:Y:S01]  /*ad630*/  STL [R1+0x24c], R24 ;  /* 0x00024c1801007387 */ /* 0x0001e20000100800 */
[----:B------:R-:W-:-:S03]  /*ad640*/  PRMT R25, R166, 0x5410, R27 ;  /* 0x00005410a6197816 */ /* 0x000fc6000000001b */
[----:B------:R1:W-:Y:S01]  /*ad650*/  STL [R1+0x248], R26 ;  /* 0x0002481a01007387 */ /* 0x0003e20000100800 */
[----:B0-----:R-:W-:-:S03]  /*ad660*/  PRMT R24, R167, 0x5410, R28 ;  /* 0x00005410a7187816 */ /* 0x001fc6000000001c */
[----:B------:R0:W-:Y:S01]  /*ad670*/  STL [R1+0x244], R25 ;  /* 0x0002441901007387 */ /* 0x0001e20000100800 */
[----:B-1----:R-:W-:-:S03]  /*ad680*/  PRMT R26, R168, 0x5410, R29 ;  /* 0x00005410a81a7816 */ /* 0x002fc6000000001d */
[----:B------:R1:W-:Y:S01]  /*ad690*/  STL [R1+0x240], R24 ;  /* 0x0002401801007387 */ /* 0x0003e20000100800 */
[----:B0-----:R-:W-:-:S03]  /*ad6a0*/  PRMT R25, R169, 0x5410, R30 ;  /* 0x00005410a9197816 */ /* 0x001fc6000000001e */
[----:B------:R0:W-:Y:S01]  /*ad6b0*/  STL [R1+0x23c], R26 ;  /* 0x00023c1a01007387 */ /* 0x0001e20000100800 */
[----:B-1----:R-:W-:-:S03]  /*ad6c0*/  PRMT R24, R170, 0x5410, R31 ;  /* 0x00005410aa187816 */ /* 0x002fc6000000001f */
[----:B------:R1:W-:Y:S04]  /*ad6d0*/  STL [R1+0x238], R25 ;  /* 0x0002381901007387 */ /* 0x0003e80000100800 */
[----:B------:R2:W-:Y:S01]  /*ad6e0*/  STL [R1+0x234], R24 ;  /* 0x0002341801007387 */ /* 0x0005e20000100800 */
[----:B0-----:R-:W-:Y:S02]  /*ad6f0*/  PRMT R26, R175, 0x5410, R32 ;  /* 0x00005410af1a7816 */ /* 0x001fe40000000020 */
[----:B-1----:R-:W-:-:S03]  /*ad700*/  PRMT R25, R176, 0x5410, R33 ;  /* 0x00005410b0197816 */ /* 0x002fc60000000021 */
[----:B------:R0:W-:Y:S01]  /*ad710*/  STL [R1+0x22c], R26 ;  /* 0x00022c1a01007387 */ /* 0x0001e20000100800 */
[----:B--2---:R-:W-:-:S03]  /*ad720*/  PRMT R24, R177, 0x5410, R34 ;  /* 0x00005410b1187816 */ /* 0x004fc60000000022 */
        /* <DEDUP_REMOVED lines=10> */
[----:B------:R-:W-:Y:S01]  /*ad7d0*/  STL [R1+0x210], R26 ;  /* 0x0002101a01007387 */ /* 0x000fe20000100800 */
[----:B--2---:R-:W-:-:S03]  /*ad7e0*/  PRMT R24, R193, 0x5410, R40 ;  /* 0x00005410c1187816 */ /* 0x004fc60000000028 */
[----:B------:R-:W-:Y:S04]  /*ad7f0*/  STL [R1+0x20c], R25 ;  /* 0x00020c1901007387 */ /* 0x000fe80000100800 */
[----:B------:R0:W-:Y:S04]  /*ad800*/  STL [R1+0x208], R24 ;  /* 0x0002081801007387 */ /* 0x0001e80000100800 */
[----:B------:R-:W2:Y:S04]  /*ad810*/  LDL.LU R153, [R1+0x11c] ;  /* 0x00011c0001997983 */ /* 0x000ea80000300800 */
[----:B------:R-:W3:Y:S04]  /*ad820*/  LDL.LU R154, [R1+0x118] ;  /* 0x00011800019a7983 */ /* 0x000ee80000300800 */
[----:B------:R-:W4:Y:S04]  /*ad830*/  LDL.LU R155, [R1+0x114] ;  /* 0x00011400019b7983 */ /* 0x000f280000300800 */
[----:B------:R-:W2:Y:S04]  /*ad840*/  LDL.LU R156, [R1+0x10c] ;  /* 0x00010c00019c7983 */ /* 0x000ea80000300800 */
[----:B------:R-:W3:Y:S04]  /*ad850*/  LDL.LU R157, [R1+0x108] ;  /* 0x00010800019d7983 */ /* 0x000ee80000300800 */
[----:B------:R-:W4:Y:S04]  /*ad860*/  LDL.LU R158, [R1+0x100] ;  /* 0x00010000019e7983 */ /* 0x000f280000300800 */
[----:B------:R-:W2:Y:S04]  /*ad870*/  LDL.LU R159, [R1+0x104] ;  /* 0x00010400019f7983 */ /* 0x000ea80000300800 */
        /* <DEDUP_REMOVED lines=11> */
[----:B------:R-:W4:Y:S04]  /*ad930*/  LDL.LU R175, [R1+0xc0] ;  /* 0x0000c00001af7983 */ /* 0x000f280000300800 */
[----:B------:R-:W3:Y:S04]  /*ad940*/  LDL.LU R176, [R1+0xb8] ;  /* 0x0000b80001b07983 */ /* 0x000ee80000300800 */
[----:B------:R-:W3:Y:S04]  /*ad950*/  LDL.LU R177, [R1+0xa4] ;  /* 0x0000a40001b17983 */ /* 0x000ee80000300800 */
[----:B------:R-:W3:Y:S04]  /*ad960*/  LDL.LU R178, [R1+0xac] ;  /* 0x0000ac0001b27983 */ /* 0x000ee80000300800 */
[----:B------:R-:W2:Y:S04]  /*ad970*/  LDL.LU R184, [R1+0xa0] ;  /* 0x0000a00001b87983 */ /* 0x000ea80000300800 */
[----:B------:R-:W4:Y:S04]  /*ad980*/  LDL.LU R185, [R1+0x8c] ;  /* 0x00008c0001b97983 */ /* 0x000f280000300800 */
[----:B------:R-:W3:Y:S04]  /*ad990*/  LDL.LU R186, [R1+0x88] ;  /* 0x0000880001ba7983 */ /* 0x000ee80000300800 */
[----:B------:R-:W3:Y:S01]  /*ad9a0*/  LDL.LU R192, [R1+0x84] ;  /* 0x0000840001c07983 */ /* 0x000ee20000300800 */
[----:B------:R-:W-:-:S02]  /*ad9b0*/  PRMT R41, R194, 0x5410, R41 ;  /* 0x00005410c2297816 */ /* 0x000fc40000000029 */
[----:B------:R-:W-:Y:S01]  /*ad9c0*/  PRMT R45, R200, 0x5410, R45 ;  /* 0x00005410c82d7816 */ /* 0x000fe2000000002d */
[----:B------:R-:W3:Y:S01]  /*ad9d0*/  LDL.LU R193, [R1+0x80] ;  /* 0x0000800001c17983 */ /* 0x000ee20000300800 */
[----:B------:R-:W-:-:S03]  /*ad9e0*/  PRMT R43, R201, 0x5410, R43 ;  /* 0x00005410c92b7816 */ /* 0x000fc6000000002b */
[----:B------:R-:W3:Y:S04]  /*ad9f0*/  LDL.LU R194, [R1+0x6c] ;  /* 0x00006c0001c27983 */ /* 0x000ee80000300800 */
[----:B------:R-:W3:Y:S04]  /*ada00*/  LDL.LU R200, [R1+0x68] ;  /* 0x0000680001c87983 */ /* 0x000ee80000300800 */
[----:B------:R-:W3:Y:S01]  /*ada10*/  LDL.LU R201, [R1+0x64] ;  /* 0x0000640001c97983 */ /* 0x000ee20000300800 */
[----:B------:R-:W-:Y:S02]  /*ada20*/  LOP3.LUT R71, R71, 0xffff, RZ, 0xc0, !PT ;  /* 0x0000ffff47477812 */ /* 0x000fe400078ec0ff */
[----:B------:R-:W-:-:S02]  /*ada30*/  LOP3.LUT R72, R72, 0xffff, RZ, 0xc0, !PT ;  /* 0x0000ffff48487812 */ /* 0x000fc400078ec0ff */
[----:B------:R-:W-:Y:S02]  /*ada40*/  LOP3.LUT R73, R73, 0xffff, RZ, 0xc0, !PT ;  /* 0x0000ffff49497812 */ /* 0x000fe400078ec0ff */
[----:B------:R-:W-:Y:S02]  /*ada50*/  LOP3.LUT R74, R74, 0xffff, RZ, 0xc0, !PT ;  /* 0x0000ffff4a4a7812 */ /* 0x000fe400078ec0ff */
[--C-:B------:R-:W-:Y:S02]  /*ada60*/  PRMT R71, R71, 0x3340, R0.reuse ;  /* 0x0000334047477816 */ /* 0x100fe40000000000 */
[----:B------:R-:W-:Y:S02]  /*ada70*/  LOP3.LUT R75, R75, 0xffff, RZ, 0xc0, !PT ;  /* 0x0000ffff4b4b7812 */ /* 0x000fe400078ec0ff */
[----:B------:R-:W-:Y:S02]  /*ada80*/  PRMT R72, R72, 0x3340, R0 ;  /* 0x0000334048487816 */ /* 0x000fe40000000000 */
[----:B------:R-:W-:-:S02]  /*ada90*/  LOP3.LUT R65, R65, 0xffff, RZ, 0xc0, !PT ;  /* 0x0000ffff41417812 */ /* 0x000fc400078ec0ff */
[--C-:B------:R-:W-:Y:S02]  /*adaa0*/  PRMT R73, R73, 0x3340, R0.reuse ;  /* 0x0000334049497816 */ /* 0x100fe40000000000 */
[----:B------:R-:W-:Y:S02]  /*adab0*/  LOP3.LUT R69, R69, 0xffff, RZ, 0xc0, !PT ;  /* 0x0000ffff45457812 */ /* 0x000fe400078ec0ff */
[--C-:B------:R-:W-:Y:S02]  /*adac0*/  PRMT R74, R74, 0x3340, R0.reuse ;  /* 0x000033404a4a7816 */ /* 0x100fe40000000000 */
[----:B------:R-:W-:Y:S02]  /*adad0*/  PRMT R32, R17, 0x5410, R7 ;  /* 0x0000541011207816 */ /* 0x000fe40000000007 */
[----:B------:R-:W-:Y:S01]  /*adae0*/  PRMT R75, R75, 0x3340, R0 ;  /* 0x000033404b4b7816 */ /* 0x000fe20000000000 */
[----:B------:R-:W3:Y:S01]  /*adaf0*/  LDL.LU R17, [R1+0x5484] ;  /* 0x0054840001117983 */ /* 0x000ee20000300800 */
[----:B------:R-:W-:-:S02]  /*adb00*/  LOP3.LUT R76, R76, 0xffff, RZ, 0xc0, !PT ;  /* 0x0000ffff4c4c7812 */ /* 0x000fc400078ec0ff */
[----:B------:R-:W-:Y:S02]  /*adb10*/  PRMT R71, R216, 0x5410, R71 ;  /* 0x00005410d8477816 */ /* 0x000fe40000000047 */
[----:B------:R-:W-:Y:S01]  /*adb20*/  LOP3.LUT R77, R77, 0xffff, RZ, 0xc0, !PT ;  /* 0x0000ffff4d4d7812 */ /* 0x000fe200078ec0ff */
[----:B------:R-:W3:Y:S01]  /*adb30*/  LDL.LU R216, [R1+0x5480] ;  /* 0x0054800001d87983 */ /* 0x000ee20000300800 */
[----:B------:R-:W-:Y:S02]  /*adb40*/  PRMT R72, R3, 0x5410, R72 ;  /* 0x0000541003487816 */ /* 0x000fe40000000048 */
[--C-:B------:R-:W-:Y:S01]  /*adb50*/  PRMT R65, R65, 0x3340, R0.reuse ;  /* 0x0000334041417816 */ /* 0x100fe20000000000 */
[----:B------:R-:W3:Y:S01]  /*adb60*/  LDL.LU R3, [R1+0x547c] ;  /* 0x00547c0001037983 */ /* 0x000ee20000300800 */
[----:B------:R-:W-:Y:S02]  /*adb70*/  PRMT R73, R18, 0x5410, R73 ;  /* 0x0000541012497816 */ /* 0x000fe40000000049 */
[----:B------:R-:W-:Y:S01]  /*adb80*/  PRMT R69, R69, 0x3340, R0 ;  /* 0x0000334045457816 */ /* 0x000fe20000000000 */
[----:B------:R-:W3:Y:S01]  /*adb90*/  LDL.LU R18, [R1+0x5478] ;  /* 0x0054780001127983 */ /* 0x000ee20000300800 */
[----:B------:R-:W-:-:S02]  /*adba0*/  PRMT R74, R13, 0x5410, R74 ;  /* 0x000054100d4a7816 */ /* 0x000fc4000000004a */
[--C-:B------:R-:W-:Y:S01]  /*adbb0*/  PRMT R76, R76, 0x3340, R0.reuse ;  /* 0x000033404c4c7816 */ /* 0x100fe20000000000 */
[----:B------:R-:W3:Y:S01]  /*adbc0*/  LDL.LU R13, [R1+0x5474] ;  /* 0x00547400010d7983 */ /* 0x000ee20000300800 */
[----:B------:R-:W-:Y:S02]  /*adbd0*/  PRMT R75, R2, 0x5410, R75 ;  /* 0x00005410024b7816 */ /* 0x000fe4000000004b */
[----:B------:R-:W-:Y:S01]  /*adbe0*/  PRMT R77, R77, 0x3340, R0 ;  /* 0x000033404d4d7816 */ /* 0x000fe20000000000 */
[----:B------:R-:W3:Y:S01]  /*adbf0*/  LDL.LU R2, [R1+0x5470] ;  /* 0x0054700001027983 */ /* 0x000ee20000300800 */
[----:B------:R-:W-:Y:S02]  /*adc00*/  LOP3.LUT R81, R81, 0xffff, RZ, 0xc0, !PT ;  /* 0x0000ffff51517812 */ /* 0x000fe400078ec0ff */
[----:B------:R-:W-:Y:S02]  /*adc10*/  LOP3.LUT R142, R142, 0xffff, RZ, 0xc0, !PT ;  /* 0x0000ffff8e8e7812 */ /* 0x000fe400078ec0ff */
[----:B------:R-:W-:-:S02]  /*adc20*/  LOP3.LUT R133, R133, 0xffff, RZ, 0xc0, !PT ;  /* 0x0000ffff85857812 */ /* 0x000fc400078ec0ff */
[----:B------:R-:W-:Y:S02]  /*adc30*/  PRMT R76, R231, 0x5410, R76 ;  /* 0x00005410e74c7816 */ /* 0x000fe4000000004c */
[----:B------:R-:W-:Y:S02]  /*adc40*/  LOP3.LUT R82, R82, 0xffff, RZ, 0xc0, !PT ;  /* 0x0000ffff52527812 */ /* 0x000fe400078ec0ff */
[----:B------:R-:W-:Y:S02]  /*adc50*/  PRMT R77, R225, 0x5410, R77 ;  /* 0x00005410e14d7816 */ /* 0x000fe4000000004d */
[----:B------:R-:W-:Y:S02]  /*adc60*/  LOP3.LUT R4, R4, 0xffff, RZ, 0xc0, !PT ;  /* 0x0000ffff04047812 */ /* 0x000fe400078ec0ff */
[----:B------:R-:W-:Y:S02]  /*adc70*/  PRMT R81, R81, 0x3340, R0 ;  /* 0x0000334051517816 */ /* 0x000fe40000000000 */
        /* <DEDUP_REMOVED lines=10> */
[--C-:B------:R-:W-:Y:S02]  /*add20*/  PRMT R82, R82, 0x3340, R0.reuse ;  /* 0x0000334052527816 */ /* 0x100fe40000000000 */
[--C-:B------:R-:W-:Y:S02]  /*add30*/  PRMT R4, R4, 0x3340, R0.reuse ;  /* 0x0000334004047816 */ /* 0x100fe40000000000 */
[----:B------:R-:W-:-:S02]  /*add40*/  PRMT R83, R83, 0x3340, R0 ;  /* 0x0000334053537816 */ /* 0x000fc40000000000 */
[----:B------:R-:W-:Y:S02]  /*add50*/  PRMT R81, R220, 0x5410, R81 ;  /* 0x00005410dc517816 */ /* 0x000fe40000000051 */
[--C-:B------:R-:W-:Y:S02]  /*add60*/  PRMT R5, R5, 0x3340, R0.reuse ;  /* 0x0000334005057816 */ /* 0x100fe40000000000 */
        /* <DEDUP_REMOVED lines=8> */
[----:B------:R-:W-:Y:S02]  /*addf0*/  PRMT R82, R241, 0x5410, R82 ;  /* 0x00005410f1527816 */ /* 0x000fe40000000052 */
[----:B------:R-:W-:-:S02]  /*ade00*/  LOP3.LUT R91, R91, 0xffff, RZ, 0xc0, !PT ;  /* 0x0000ffff5b5b7812 */ /* 0x000fc400078ec0ff */
[----:B------:R-:W-:Y:S02]  /*ade10*/  PRMT R83, R237, 0x5410, R83 ;  /* 0x00005410ed537816 */ /* 0x000fe40000000053 */
[--C-:B------:R-:W-:Y:S02]  /*ade20*/  PRMT R88, R88, 0x3340, R0.reuse ;  /* 0x0000334058587816 */ /* 0x100fe40000000000 */
[--C-:B------:R-:W-:Y:S02]  /*ade30*/  PRMT R89, R89, 0x3340, R0.reuse ;  /* 0x0000334059597816 */ /* 0x100fe40000000000 */
        /* <DEDUP_REMOVED lines=10> */
[----:B--2---:R-:W-:Y:S02]  /*adee0*/  PRMT R66, R184, 0x5410, R66 ;  /* 0x00005410b8427816 */ /* 0x004fe40000000042 */
[----:B------:R-:W2:Y:S01]  /*adef0*/  LDL.LU R184, [R1+0x16c] ;  /* 0x00016c0001b87983 */ /* 0x000ea20000300800 */
[----:B----4-:R-:W-:-:S03]  /*adf00*/  PRMT R65, R185, 0x5410, R65 ;  /* 0x00005410b9417816 */ /* 0x010fc60000000041 */
[----:B------:R-:W4:Y:S01]  /*adf10*/  LDL.LU R185, [R1+0x17c] ;  /* 0x00017c0001b97983 */ /* 0x000f220000300800 */
[----:B---3--:R-:W-:-:S03]  /*adf20*/  PRMT R69, R186, 0x5410, R69 ;  /* 0x00005410ba457816 */ /* 0x008fc60000000045 */
[----:B------:R-:W3:Y:S04]  /*adf30*/  LDL.LU R186, [R1+0x1a4] ;  /* 0x0001a40001ba7983 */ /* 0x000ee80000300800 */
[----:B------:R-:W3:Y:S01]  /*adf40*/  LDL.LU R231, [R1+0x546c] ;  /* 0x00546c0001e77983 */ /* 0x000ee20000300800 */
[----:B------:R-:W-:-:S03]  /*adf50*/  PRMT R68, R192, 0x5410, R68 ;  /* 0x00005410c0447816 */ /* 0x000fc60000000044 */
[----:B------:R-:W3:Y:S01]  /*adf60*/  LDL.LU R225, [R1+0x5468] ;  /* 0x0054680001e17983 */ /* 0x000ee20000300800 */
[----:B------:R-:W-:-:S03]  /*adf70*/  IMAD.MOV.U32 R192, RZ, RZ, R215 ;  /* 0x000000ffffc07224 */ /* 0x000fc600078e00d7 */
[----:B------:R-:W3:Y:S04]  /*adf80*/  LDL.LU R228, [R1+0x5464] ;  /* 0x0054640001e47983 */ /* 0x000ee80000300800 */
[----:B------:R-:W2:Y:S04]  /*adf90*/  LDL.LU R11, [R1+0x5460] ;  /* 0x00546000010b7983 */ /* 0x000ea80000300800 */
[----:B------:R-:W3:Y:S04]  /*adfa0*/  LDL.LU R244, [R1+0x545c] ;  /* 0x00545c0001f47983 */ /* 0x000ee80000300800 */
[----:B------:R-:W3:Y:S01]  /*adfb0*/  LDL.LU R215, [R1+0x1ec] ;  /* 0x0001ec0001d77983 */ /* 0x000ee20000300800 */
[----:B------:R-:W-:-:S03]  /*adfc0*/  PRMT R34, R194, 0x5410, R4 ;  /* 0x00005410c2227816 */ /* 0x000fc60000000004 */
[----:B------:R-:W3:Y:S01]  /*adfd0*/  LDL.LU R220, [R1+0x5458] ;  /* 0x0054580001dc7983 */ /* 0x000ee20000300800 */
[----:B------:R-:W-:-:S03]  /*adfe0*/  PRMT R35, R200, 0x5410, R5 ;  /* 0x00005410c8237816 */ /* 0x000fc60000000005 */
[----:B------:R-:W3:Y:S01]  /*adff0*/  LDL.LU R240, [R1+0x5454] ;  /* 0x0054540001f07983 */ /* 0x000ee20000300800 */
[----:B------:R-:W-:-:S03]  /*ae000*/  PRMT R4, R248, 0x5410, R84 ;  /* 0x00005410f8047816 */ /* 0x000fc60000000054 */
[----:B------:R-:W3:Y:S01]  /*ae010*/  LDL.LU R234, [R1+0x5450] ;  /* 0x0054500001ea7983 */ /* 0x000ee20000300800 */
[----:B------:R-:W-:-:S03]  /*ae020*/  PRMT R33, R201, 0x5410, R6 ;  /* 0x00005410c9217816 */ /* 0x000fc60000000006 */
[----:B------:R-:W4:Y:S01]  /*ae030*/  LDL.LU R241, [R1+0x544c] ;  /* 0x00544c0001f17983 */ /* 0x000f220000300800 */
[----:B------:R-:W-:-:S03]  /*ae040*/  PRMT R5, R246, 0x5410, R85 ;  /* 0x00005410f6057816 */ /* 0x000fc60000000055 */
[----:B------:R-:W3:Y:S01]  /*ae050*/  LDL.LU R237, [R1+0x5448] ;  /* 0x0054480001ed7983 */ /* 0x000ee20000300800 */
[----:B------:R-:W-:-:S03]  /*ae060*/  PRMT R6, R9, 0x5410, R86 ;  /* 0x0000541009067816 */ /* 0x000fc60000000056 */
        /* <DEDUP_REMOVED lines=10> */
[----:B------:R-:W-:-:S02]  /*ae110*/  SHF.R.U32.HI R139, RZ, 0x8, R139 ;  /* 0x00000008ff8b7819 */ /* 0x000fc4000001168b */
[----:B------:R-:W-:Y:S02]  /*ae120*/  LOP3.LUT R70, R70, 0xffff, RZ, 0xc0, !PT ;  /* 0x0000ffff46467812 */ /* 0x000fe400078ec0ff */
[----:B------:R-:W-:Y:S02]  /*ae130*/  SHF.R.U32.HI R138, RZ, 0x8, R138 ;  /* 0x00000008ff8a7819 */ /* 0x000fe4000001168a */
[----:B------:R-:W-:Y:S02]  /*ae140*/  SHF.R.U32.HI R137, RZ, 0x8, R137 ;  /* 0x00000008ff897819 */ /* 0x000fe40000011689 */
[----:B------:R-:W-:Y:S02]  /*ae150*/  SHF.R.U32.HI R132, RZ, 0x8, R132 ;  /* 0x00000008ff847819 */ /* 0x000fe40000011684 */
[----:B------:R-:W-:Y:S02]  /*ae160*/  LOP3.LUT R139, R139, 0xffff, RZ, 0xc0, !PT ;  /* 0x0000ffff8b8b7812 */ /* 0x000fe400078ec0ff */
[----:B------:R-:W-:-:S02]  /*ae170*/  PRMT R70, R70, 0x3340, R0 ;  /* 0x0000334046467816 */ /* 0x000fc40000000000 */
[----:B------:R-:W-:Y:S02]  /*ae180*/  LOP3.LUT R138, R138, 0xffff, RZ, 0xc0, !PT ;  /* 0x0000ffff8a8a7812 */ /* 0x000fe400078ec0ff */
[----:B------:R-:W-:Y:S02]  /*ae190*/  LOP3.LUT R64, R64, 0xffff, RZ, 0xc0, !PT ;  /* 0x0000ffff40407812 */ /* 0x000fe400078ec0ff */
[----:B------:R-:W-:Y:S02]  /*ae1a0*/  LOP3.LUT R137, R137, 0xffff, RZ, 0xc0, !PT ;  /* 0x0000ffff89897812 */ /* 0x000fe400078ec0ff */
[----:B------:R-:W-:Y:S02]  /*ae1b0*/  LOP3.LUT R132, R132, 0xffff, RZ, 0xc0, !PT ;  /* 0x0000ffff84847812 */ /* 0x000fe400078ec0ff */
[--C-:B------:R-:W-:Y:S02]  /*ae1c0*/  PRMT R139, R139, 0x3340, R0.reuse ;  /* 0x000033408b8b7816 */ /* 0x100fe40000000000 */
[----:B------:R-:W-:-:S02]  /*ae1d0*/  PRMT R138, R138, 0x3340, R0 ;  /* 0x000033408a8a7816 */ /* 0x000fc40000000000 */
[----:B------:R-:W-:Y:S02]  /*ae1e0*/  PRMT R70, R193, 0x5410, R70 ;  /* 0x00005410c1467816 */ /* 0x000fe40000000046 */
[--C-:B------:R-:W-:Y:S01]  /*ae1f0*/  PRMT R64, R64, 0x3340, R0.reuse ;  /* 0x0000334040407816 */ /* 0x100fe20000000000 */
[----:B------:R-:W3:Y:S01]  /*ae200*/  LDL.LU R193, [R1+0x274] ;  /* 0x0002740001c17983 */ /* 0x000ee20000300800 */
[--C-:B------:R-:W-:Y:S02]  /*ae210*/  PRMT R137, R137, 0x3340, R0.reuse ;  /* 0x0000334089897816 */ /* 0x100fe40000000000 */
[----:B------:R-:W-:Y:S01]  /*ae220*/  PRMT R132, R132, 0x3340, R0 ;  /* 0x0000334084847816 */ /* 0x000fe20000000000 */
[----:B------:R-:W3:Y:S01]  /*ae230*/  LDL.LU R200, [R1+0x288] ;  /* 0x0002880001c87983 */ /* 0x000ee20000300800 */
[----:B------:R-:W-:-:S03]  /*ae240*/  PRMT R64, R175, 0x5410, R64 ;  /* 0x00005410af407816 */ /* 0x000fc60000000040 */
[----:B------:R-:W3:Y:S01]  /*ae250*/  LDL.LU R201, [R1+0x29c] ;  /* 0x00029c0001c97983 */ /* 0x000ee20000300800 */
[----:B--2---:R-:W-:-:S03]  /*ae260*/  PRMT R139, R11, 0x5410, R139 ;  /* 0x000054100b8b7816 */ /* 0x004fc6000000008b */
[----:B------:R-:W2:Y:S01]  /*ae270*/  LDL.LU R11, [R1+0x5420] ;  /* 0x00542000010b7983 */ /* 0x000ea20000300800 */
[----:B----4-:R-:W-:-:S03]  /*ae280*/  PRMT R138, R241, 0x5410, R138 ;  /* 0x00005410f18a7816 */ /* 0x010fc6000000008a */
[----:B------:R-:W4:Y:S01]  /*ae290*/  LDL.LU R241, [R1+0x541c] ;  /* 0x00541c0001f17983 */ /* 0x000f220000300800 */
[----:B---3--:R-:W-:-:S03]  /*ae2a0*/  PRMT R137, R232, 0x5410, R137 ;  /* 0x00005410e8897816 */ /* 0x008fc60000000089 */
[----:B------:R-:W3:Y:S01]  /*ae2b0*/  LDL.LU R232, [R1+0x5418] ;  /* 0x0054180001e87983 */ /* 0x000ee20000300800 */
[----:B------:R-:W-:-:S03]  /*ae2c0*/  PRMT R175, R222, 0x5410, R132 ;  /* 0x00005410deaf7816 */ /* 0x000fc60000000084 */
[----:B------:R-:W0:Y:S01]  /*ae2d0*/  LDL.LU R222, [R1+0x5414] ;  /* 0x0054140001de7983 */ /* 0x000e220000300800 */
[----:B------:R-:W-:Y:S02]  /*ae2e0*/  LOP3.LUT R51, R51, 0xffff, RZ, 0xc0, !PT ;  /* 0x0000ffff33337812 */ /* 0x000fe400078ec0ff */
[----:B------:R-:W-:Y:S02]  /*ae2f0*/  LOP3.LUT R49, R49, 0xffff, RZ, 0xc0, !PT ;  /* 0x0000ffff31317812 */ /* 0x000fe400078ec0ff */
[--C-:B------:R-:W-:Y:S02]  /*ae300*/  PRMT R51, R51, 0x3340, R0.reuse ;  /* 0x0000334033337816 */ /* 0x100fe40000000000 */
[----:B------:R-:W-:Y:S02]  /*ae310*/  LOP3.LUT R53, R53, 0xffff, RZ, 0xc0, !PT ;  /* 0x0000ffff35357812 */ /* 0x000fe400078ec0ff */
[----:B------:R-:W-:Y:S02]  /*ae320*/  PRMT R49, R49, 0x3340, R0 ;  /* 0x0000334031317816 */ /* 0x000fe40000000000 */
[----:B------:R-:W-:-:S02]  /*ae330*/  LOP3.LUT R52, R52, 0xffff, RZ, 0xc0, !PT ;  /* 0x0000ffff34347812 */ /* 0x000fc400078ec0ff */
[----:B------:R-:W-:Y:S02]  /*ae340*/  LOP3.LUT R58, R58, 0xffff, RZ, 0xc0, !PT ;  /* 0x0000ffff3a3a7812 */ /* 0x000fe400078ec0ff */
[----:B------:R-:W-:Y:S02]  /*ae350*/  SHF.R.U32.HI R130, RZ, 0x8, R130 ;  /* 0x00000008ff827819 */ /* 0x000fe40000011682 */
[--C-:B------:R-:W-:Y:S02]  /*ae360*/  PRMT R53, R53, 0x3340, R0.reuse ;  /* 0x0000334035357816 */ /* 0x100fe40000000000 */
[----:B------:R-:W-:Y:S02]  /*ae370*/  LOP3.LUT R56, R56, 0xffff, RZ, 0xc0, !PT ;  /* 0x0000ffff38387812 */ /* 0x000fe400078ec0ff */
[----:B------:R-:W-:Y:S02]  /*ae380*/  PRMT R51, R158, 0x5410, R51 ;  /* 0x000054109e337816 */ /* 0x000fe40000000033 */
[----:B------:R-:W-:Y:S01]  /*ae390*/  PRMT R52, R52, 0x3340, R0 ;  /* 0x0000334034347816 */ /* 0x000fe20000000000 */
[----:B------:R-:W2:Y:S01]  /*ae3a0*/  LDL.LU R158, [R1+0x304] ;  /* 0x00030400019e7983 */ /* 0x000ea20000300800 */
[----:B------:R-:W-:-:S02]  /*ae3b0*/  LOP3.LUT R61, R61, 0xffff, RZ, 0xc0, !PT ;  /* 0x0000ffff3d3d7812 */ /* 0x000fc400078ec0ff */
[----:B------:R-:W-:Y:S02]  /*ae3c0*/  PRMT R49, R159, 0x5410, R49 ;  /* 0x000054109f317816 */ /* 0x000fe40000000031 */
[----:B------:R-:W-:Y:S01]  /*ae3d0*/  PRMT R58, R58, 0x3340, R0 ;  /* 0x000033403a3a7816 */ /* 0x000fe20000000000 */
[----:B------:R-:W4:Y:S01]  /*ae3e0*/  LDL.LU R159, [R1+0x328] ;  /* 0x00032800019f7983 */ /* 0x000f220000300800 */
[----:B------:R-:W-:Y:S02]  /*ae3f0*/  LOP3.LUT R130, R130, 0xffff, RZ, 0xc0, !PT ;  /* 0x0000ffff82827812 */ /* 0x000fe400078ec0ff */
[----:B------:R-:W-:Y:S02]  /*ae400*/  PRMT R50, R160, 0x5410, R50 ;  /* 0x00005410a0327816 */ /* 0x000fe40000000032 */
[----:B------:R-:W-:Y:S01]  /*ae410*/  PRMT R57, R57, 0x3340, R0 ;  /* 0x0000334039397816 */ /* 0x000fe20000000000 */
[----:B------:R-:W3:Y:S01]  /*ae420*/  LDL.LU R160, [R1+0x348] ;  /* 0x0003480001a07983 */ /* 0x000ee20000300800 */
[----:B------:R-:W-:-:S02]  /*ae430*/  PRMT R54, R161, 0x5410, R54 ;  /* 0x00005410a1367816 */ /* 0x000fc40000000036 */
[--C-:B------:R-:W-:Y:S01]  /*ae440*/  PRMT R56, R56, 0x3340, R0.reuse ;  /* 0x0000334038387816 */ /* 0x100fe20000000000 */
[----:B------:R-:W4:Y:S01]  /*ae450*/  LDL.LU R161, [R1+0xc88] ;  /* 0x000c880001a17983 */ /* 0x000f220000300800 */
[----:B------:R-:W-:Y:S02]  /*ae460*/  PRMT R53, R162, 0x5410, R53 ;  /* 0x00005410a2357816 */ /* 0x000fe40000000035 */
[----:B------:R-:W-:Y:S01]  /*ae470*/  PRMT R61, R61, 0x3340, R0 ;  /* 0x000033403d3d7816 */ /* 0x000fe20000000000 */
[----:B------:R-:W4:Y:S01]  /*ae480*/  LDL.LU R162, [R1+0xccc] ;  /* 0x000ccc0001a27983 */ /* 0x000f220000300800 */
[----:B------:R-:W-:Y:S02]  /*ae490*/  PRMT R52, R163, 0x5410, R52 ;  /* 0x00005410a3347816 */ /* 0x000fe40000000034 */
[----:B------:R-:W-:Y:S01]  /*ae4a0*/  PRMT R130, R130, 0x3340, R0 ;  /* 0x0000334082827816 */ /* 0x000fe20000000000 */
[----:B------:R-:W4:Y:S01]  /*ae4b0*/  LDL.LU R163, [R1+0xcdc] ;  /* 0x000cdc0001a37983 */ /* 0x000f220000300800 */
[----:B------:R-:W-:-:S02]  /*ae4c0*/  PRMT R58, R164, 0x5410, R58 ;  /* 0x00005410a43a7816 */ /* 0x000fc4000000003a */
[----:B------:R-:W-:Y:S01]  /*ae4d0*/  PRMT R57, R165, 0x5410, R57 ;  /* 0x00005410a5397816 */ /* 0x000fe20000000039 */
[----:B------:R-:W4:Y:S01]  /*ae4e0*/  LDL.LU R164, [R1+0xce0] ;  /* 0x000ce00001a47983 */ /* 0x000f220000300800 */
[----:B------:R-:W-:Y:S02]  /*ae4f0*/  PRMT R56, R166, 0x5410, R56 ;  /* 0x00005410a6387816 */ /* 0x000fe40000000038 */
[----:B------:R-:W-:Y:S01]  /*ae500*/  PRMT R61, R168, 0x5410, R61 ;  /* 0x00005410a83d7816 */ /* 0x000fe2000000003d */
[----:B------:R-:W4:Y:S04]  /*ae510*/  LDL.LU R165, [R1+0xcf0] ;  /* 0x000cf00001a57983 */ /* 0x000f280000300800 */
[----:B------:R-:W4:Y:S04]  /*ae520*/  LDL.LU R166, [R1+0xd00] ;  /* 0x000d000001a67983 */ /* 0x000f280000300800 */
[----:B------:R-:W4:Y:S01]  /*ae530*/  LDL.LU R168, [R1+0x4710] ;  /* 0x0047100001a87983 */ /* 0x000f220000300800 */
[----:B0-----:R-:W-:-:S03]  /*ae540*/  PRMT R24, R222, 0x5410, R130 ;  /* 0x00005410de187816 */ /* 0x001fc60000000082 */
[----:B------:R-:W2:Y:S01]  /*ae550*/  LDL.LU R222, [R1+0x5410] ;  /* 0x0054100001de7983 */ /* 0x000ea20000300800 */
[----:B------:R-:W-:Y:S02]  /*ae560*/  LOP3.LUT R59, R59, 0xffff, RZ, 0xc0, !PT ;  /* 0x0000ffff3b3b7812 */ /* 0x000fe400078ec0ff */
[----:B------:R-:W-:Y:S02]  /*ae570*/  SHF.R.U32.HI R136, RZ, 0x8, R136 ;  /* 0x00000008ff887819 */ /* 0x000fe40000011688 */
[----:B------:R-:W-:Y:S02]  /*ae580*/  SHF.R.U32.HI R129, RZ, 0x8, R129 ;  /* 0x00000008ff817819 */ /* 0x000fe40000011681 */
[----:B------:R-:W-:Y:S02]  /*ae590*/  LOP3.LUT R60, R60, 0xffff, RZ, 0xc0, !PT ;  /* 0x0000ffff3c3c7812 */ /* 0x000fe400078ec0ff */
[----:B------:R-:W-:Y:S02]  /*ae5a0*/  SHF.R.U32.HI R135, RZ, 0x8, R135 ;  /* 0x00000008ff877819 */ /* 0x000fe40000011687 */
[----:B------:R-:W-:-:S02]  /*ae5b0*/  SHF.R.U32.HI R128, RZ, 0x8, R128 ;  /* 0x00000008ff807819 */ /* 0x000fc40000011680 */
[----:B------:R-:W-:Y:S02]  /*ae5c0*/  SHF.R.U32.HI R134, RZ, 0x8, R134 ;  /* 0x00000008ff867819 */ /* 0x000fe40000011686 */
[----:B------:R-:W-:Y:S02]  /*ae5d0*/  SHF.R.U32.HI R126, RZ, 0x8, R126 ;  /* 0x00000008ff7e7819 */ /* 0x000fe4000001167e */
[--C-:B------:R-:W-:Y:S02]  /*ae5e0*/  PRMT R59, R59, 0x3340, R0.reuse ;  /* 0x000033403b3b7816 */ /* 0x100fe40000000000 */
[----:B------:R-:W-:Y:S02]  /*ae5f0*/  LOP3.LUT R136, R136, 0xffff, RZ, 0xc0, !PT ;  /* 0x0000ffff88887812 */ /* 0x000fe400078ec0ff */
        /* <DEDUP_REMOVED lines=10> */
[----:B------:R-:W4:Y:S01]  /*ae6a0*/  LDL.LU R169, [R1+0x4778] ;  /* 0x0047780001a97983 */ /* 0x000f220000300800 */
[----:B------:R-:W-:Y:S02]  /*ae6b0*/  PRMT R128, R128, 0x3340, R0 ;  /* 0x0000334080807816 */ /* 0x000fe40000000000 */
[----:B------:R-:W-:Y:S02]  /*ae6c0*/  PRMT R60, R170, 0x5410, R60 ;  /* 0x00005410aa3c7816 */ /* 0x000fe4000000003c */
[--C-:B------:R-:W-:Y:S01]  /*ae6d0*/  PRMT R134, R134, 0x3340, R0.reuse ;  /* 0x0000334086867816 */ /* 0x100fe20000000000 */
[----:B------:R-:W4:Y:S01]  /*ae6e0*/  LDL.LU R170, [R1+0x47d0] ;  /* 0x0047d00001aa7983 */ /* 0x000f220000300800 */
[----:B------:R-:W-:-:S02]  /*ae6f0*/  PRMT R126, R126, 0x3340, R0 ;  /* 0x000033407e7e7816 */ /* 0x000fc40000000000 */
[----:B------:R-:W-:Y:S01]  /*ae700*/  LOP3.LUT R124, R124, 0xffff, RZ, 0xc0, !PT ;  /* 0x0000ffff7c7c7812 */ /* 0x000fe200078ec0ff */
[----:B------:R0:W-:Y:S01]  /*ae710*/  STL [R1+0x200], R24 ;  /* 0x0002001801007387 */ /* 0x0001e20000100800 */
[----:B------:R-:W-:Y:S02]  /*ae720*/  PRMT R62, R176, 0x5410, R62 ;  /* 0x00005410b03e7816 */ /* 0x000fe4000000003e */
[----:B------:R-:W-:Y:S01]  /*ae730*/  PRMT R136, R184, 0x5410, R136 ;  /* 0x00005410b8887816 */ /* 0x000fe20000000088 */
[----:B------:R-:W4:Y:S01]  /*ae740*/  LDL.LU R176, [R1+0x47d4] ;  /* 0x0047d40001b07983 */ /* 0x000f220000300800 */
[----:B------:R-:W-:Y:S02]  /*ae750*/  PRMT R25, R194, 0x5410, R129 ;  /* 0x00005410c2197816 */ /* 0x000fe40000000081 */
[----:B------:R-:W-:Y:S01]  /*ae760*/  PRMT R135, R185, 0x5410, R135 ;  /* 0x00005410b9877816 */ /* 0x000fe20000000087 */
[----:B------:R-:W4:Y:S01]  /*ae770*/  LDL.LU R184, [R1+0x4c04] ;  /* 0x004c040001b87983 */ /* 0x000f220000300800 */
[----:B------:R-:W-:-:S02]  /*ae780*/  PRMT R134, R186, 0x5410, R134 ;  /* 0x00005410ba867816 */ /* 0x000fc40000000086 */
[----:B0-----:R-:W-:Y:S01]  /*ae790*/  PRMT R24, R193, 0x5410, R128 ;  /* 0x00005410c1187816 */ /* 0x001fe20000000080 */
[----:B------:R-:W4:Y:S01]  /*ae7a0*/  LDL.LU R185, [R1+0x4c44] ;  /* 0x004c440001b97983 */ /* 0x000f220000300800 */
[----:B------:R-:W-:Y:S02]  /*ae7b0*/  PRMT R26, R200, 0x5410, R126 ;  /* 0x00005410c81a7816 */ /* 0x000fe4000000007e */
[----:B------:R-:W-:Y:S01]  /*ae7c0*/  PRMT R124, R124, 0x3340, R0 ;  /* 0x000033407c7c7816 */ /* 0x000fe20000000000 */
[----:B------:R-:W4:Y:S04]  /*ae7d0*/  LDL.LU R186, [R1+0x4f30] ;  /* 0x004f300001ba7983 */ /* 0x000f280000300800 */
[----:B------:R-:W4:Y:S04]  /*ae7e0*/  LDL.LU R194, [R1+0x51c4] ;  /* 0x0051c40001c27983 */ /* 0x000f280000300800 */
[----:B------:R-:W-:Y:S04]  /*ae7f0*/  STL [R1+0x204], R25 ;  /* 0x0002041901007387 */ /* 0x000fe80000100800 */
[----:B------:R2:W-:Y:S04]  /*ae800*/  STL [R1+0x214], R24 ;  /* 0x0002141801007387 */ /* 0x0005e80000100800 */
[----:B------:R-:W-:Y:S01]  /*ae810*/  STL [R1+0x224], R26 ;  /* 0x0002241a01007387 */ /* 0x000fe20000100800 */
[----:B--2---:R-:W-:-:S03]  /*ae820*/  PRMT R24, R222, 0x5410, R124 ;  /* 0x00005410de187816 */ /* 0x004fc6000000007c */
[----:B------:R-:W2:Y:S01]  /*ae830*/  LDL.LU R222, [R1+0x540c] ;  /* 0x00540c0001de7983 */ /* 0x000ea20000300800 */
[----:B------:R-:W-:-:S04]  /*ae840*/  SHF.R.U32.HI R125, RZ, 0x8, R125 ;  /* 0x00000008ff7d7819 */ /* 0x000fc8000001167d */
[----:B------:R-:W-:Y:S02]  /*ae850*/  LOP3.LUT R125, R125, 0xffff, RZ, 0xc0, !PT ;  /* 0x0000ffff7d7d7812 */ /* 0x000fe400078ec0ff */
[----:B------:R-:W-:Y:S02]  /*ae860*/  SHF.R.U32.HI R122, RZ, 0x8, R122 ;  /* 0x00000008ff7a7819 */ /* 0x000fe4000001167a */
[----:B------:R-:W-:Y:S02]  /*ae870*/  PRMT R125, R125, 0x3340, R0 ;  /* 0x000033407d7d7816 */ /* 0x000fe40000000000 */
[----:B------:R-:W-:Y:S02]  /*ae880*/  LOP3.LUT R67, R67, 0xffff, RZ, 0xc0, !PT ;  /* 0x0000ffff43437812 */ /* 0x000fe400078ec0ff */
[----:B------:R-:W-:Y:S02]  /*ae890*/  LOP3.LUT R55, R55, 0xffff, RZ, 0xc0, !PT ;  /* 0x0000ffff37377812 */ /* 0x000fe400078ec0ff */
[----:B------:R-:W-:-:S02]  /*ae8a0*/  LOP3.LUT R123, R123, 0xffff, RZ, 0xc0, !PT ;  /* 0x0000ffff7b7b7812 */ /* 0x000fc400078ec0ff */
[----:B------:R-:W-:Y:S02]  /*ae8b0*/  PRMT R25, R201, 0x5410, R125 ;  /* 0x00005410c9197816 */ /* 0x000fe4000000007d */
[----:B------:R-:W-:Y:S02]  /*ae8c0*/  LOP3.LUT R122, R122, 0xffff, RZ, 0xc0, !PT ;  /* 0x0000ffff7a7a7812 */ /* 0x000fe400078ec0ff */
[--C-:B------:R-:W-:Y:S02]  /*ae8d0*/  PRMT R67, R67, 0x3340, R0.reuse ;  /* 0x0000334043437816 */ /* 0x100fe40000000000 */
[----:B------:R-:W-:Y:S02]  /*ae8e0*/  LOP3.LUT R121, R121, 0xffff, RZ, 0xc0, !PT ;  /* 0x0000ffff79797812 */ /* 0x000fe400078ec0ff */
[--C-:B------:R-:W-:Y:S02]  /*ae8f0*/  PRMT R55, R55, 0x3340, R0.reuse ;  /* 0x0000334037377816 */ /* 0x100fe40000000000 */
[----:B------:R-:W-:Y:S01]  /*ae900*/  SHF.R.U32.HI R119, RZ, 0x8, R119 ;  /* 0x00000008ff777819 */ /* 0x000fe20000011677 */
[----:B------:R0:W-:Y:S01]  /*ae910*/  STL [R1+0x330], R25 ;  /* 0x0003301901007387 */ /* 0x0001e20000100800 */
[----:B------:R-:W-:-:S02]  /*ae920*/  PRMT R123, R123, 0x3340, R0 ;  /* 0x000033407b7b7816 */ /* 0x000fc40000000000 */
[--C-:B------:R-:W-:Y:S02]  /*ae930*/  PRMT R122, R122, 0x3340, R0.reuse ;  /* 0x000033407a7a7816 */ /* 0x100fe40000000000 */
[----:B------:R-:W-:Y:S02]  /*ae940*/  PRMT R63, R177, 0x5410, R63 ;  /* 0x00005410b13f7816 */ /* 0x000fe4000000003f */
[----:B------:R-:W-:Y:S01]  /*ae950*/  PRMT R121, R121, 0x3340, R0 ;  /* 0x0000334079797816 */ /* 0x000fe20000000000 */
[----:B------:R-:W2:Y:S01]  /*ae960*/  LDL.LU R177, [R1+0x51c0] ;  /* 0x0051c00001b17983 */ /* 0x000ea20000300800 */
[----:B------:R-:W-:Y:S02]  /*ae970*/  PRMT R67, R178, 0x5410, R67 ;  /* 0x00005410b2437816 */ /* 0x000fe40000000043 */
[----:B------:R-:W-:Y:S01]  /*ae980*/  LOP3.LUT R119, R119, 0xffff, RZ, 0xc0, !PT ;  /* 0x0000ffff77777812 */ /* 0x000fe200078ec0ff */
[----:B------:R-:W2:Y:S01]  /*ae990*/  LDL.LU R178, [R1+0x51bc] ;  /* 0x0051bc0001b27983 */ /* 0x000ea20000300800 */
[----:B------:R-:W-:Y:S01]  /*ae9a0*/  PRMT R55, R167, 0x5410, R55 ;  /* 0x00005410a7377816 */ /* 0x000fe20000000037 */
[----:B------:R-:W-:Y:S01]  /*ae9b0*/  IMAD.MOV.U32 R167, RZ, RZ, R192 ;  /* 0x000000ffffa77224 */ /* 0x000fe200078e00c0 */
[----:B0-----:R-:W-:Y:S01]  /*ae9c0*/  PRMT R25, R158, 0x5410, R123 ;  /* 0x000054109e197816 */ /* 0x001fe2000000007b */
[----:B------:R4:W-:Y:S01]  /*ae9d0*/  STL [R1+0x334], R24 ;  /* 0x0003341801007387 */ /* 0x0009e20000100800 */
[----:B---3--:R-:W-:-:S03]  /*ae9e0*/  PRMT R26, R160, 0x5410, R121 ;  /* 0x00005410a01a7816 */ /* 0x008fc60000000079 */
[----:B------:R-:W3:Y:S01]  /*ae9f0*/  LDL.LU R192, [R1+0x51b8] ;  /* 0x0051b80001c07983 */ /* 0x000ee20000300800 */
[----:B------:R-:W-:-:S03]  /*aea00*/  PRMT R119, R119, 0x3340, R0 ;  /* 0x0000334077777816 */ /* 0x000fc60000000000 */
[----:B------:R-:W3:Y:S01]  /*aea10*/  LDL.LU R193, [R1+0x499c] ;  /* 0x00499c0001c17983 */ /* 0x000ee20000300800 */
[----:B----4-:R-:W-:-:S03]  /*aea20*/  PRMT R24, R159, 0x5410, R122 ;  /* 0x000054109f187816 */ /* 0x010fc6000000007a */
[----:B------:R-:W4:Y:S04]  /*aea30*/  LDL.LU R200, [R1+0x4998] ;  /* 0x0049980001c87983 */ /* 0x000f280000300800 */
[----:B------:R-:W4:Y:S04]  /*aea40*/  LDL.LU R201, [R1+0x31c] ;  /* 0x00031c0001c97983 */ /* 0x000f280000300800 */
[----:B------:R-:W-:Y:S04]  /*aea50*/  STL [R1+0x338], R25 ;  /* 0x0003381901007387 */ /* 0x000fe80000100800 */
[----:B------:R2:W-:Y:S04]  /*aea60*/  STL [R1+0x344], R24 ;  /* 0x0003441801007387 */ /* 0x0005e80000100800 */
[----:B------:R0:W-:Y:S01]  /*aea70*/  STL [R1+0x348], R26 ;  /* 0x0003481a01007387 */ /* 0x0001e20000100800 */
[----:B------:R-:W-:-:S02]  /*aea80*/  LOP3.LUT R120, R120, 0xffff, RZ, 0xc0, !PT ;  /* 0x0000ffff78787812 */ /* 0x000fc400078ec0ff */
[----:B------:R-:W-:Y:S01]  /*aea90*/  LOP3.LUT R118, R118, 0xffff, RZ, 0xc0, !PT ;  /* 0x0000ffff76767812 */ /* 0x000fe200078ec0ff */
[----:B------:R-:W1:Y:S01]  /*aeaa0*/  LDS.128 R84, [R167] ;  /* 0x00000000a7547984 */ /* 0x000e620000000c00 */
[----:B--2---:R-:W-:-:S03]  /*aeab0*/  PRMT R24, R222, 0x5410, R119 ;  /* 0x00005410de187816 */ /* 0x004fc60000000077 */
[----:B------:R-:W2:Y:S01]  /*aeac0*/  LDL.LU R222, [R1+0x5408] ;  /* 0x0054080001de7983 */ /* 0x000ea20000300800 */
[----:B------:R-:W-:Y:S02]  /*aead0*/  PRMT R120, R120, 0x3340, R0 ;  /* 0x0000334078787816 */ /* 0x000fe40000000000 */
[----:B------:R-:W-:Y:S02]  /*aeae0*/  LOP3.LUT R117, R117, 0xffff, RZ, 0xc0, !PT ;  /* 0x0000ffff75757812 */ /* 0x000fe400078ec0ff */
[----:B------:R-:W-:Y:S02]  /*aeaf0*/  SHF.R.U32.HI R116, RZ, 0x8, R116 ;  /* 0x00000008ff747819 */ /* 0x000fe40000011674 */
[----:B------:R-:W-:Y:S02]  /*aeb00*/  PRMT R25, R161, 0x5410, R120 ;  /* 0x00005410a1197816 */ /* 0x000fe40000000078 */
[--C-:B------:R-:W-:Y:S02]  /*aeb10*/  PRMT R118, R118, 0x3340, R0.reuse ;  /* 0x0000334076767816 */ /* 0x100fe40000000000 */
[----:B------:R-:W-:-:S02]  /*aeb20*/  PRMT R117, R117, 0x3340, R0 ;  /* 0x0000334075757816 */ /* 0x000fc40000000000 */
[----:B------:R-:W-:Y:S01]  /*aeb30*/  LOP3.LUT R116, R116, 0xffff, RZ, 0xc0, !PT ;  /* 0x0000ffff74747812 */ /* 0x000fe200078ec0ff */
[----:B------:R1:W-:Y:S01]  /*aeb40*/  STL [R1+0xc88], R25 ;  /* 0x000c881901007387 */ /* 0x0003e20000100800 */
[----:B------:R-:W-:Y:S02]  /*aeb50*/  LOP3.LUT R115, R115, 0xffff, RZ, 0xc0, !PT ;  /* 0x0000ffff73737812 */ /* 0x000fe400078ec0ff */
[----:B------:R-:W-:Y:S02]  /*aeb60*/  LOP3.LUT R114, R114, 0xffff, RZ, 0xc0, !PT ;  /* 0x0000ffff72727812 */ /* 0x000fe400078ec0ff */
[----:B------:R-:W-:Y:S02]  /*aeb70*/  PRMT R116, R116, 0x3340, R0 ;  /* 0x0000334074747816 */ /* 0x000fe40000000000 */
[----:B0-----:R-:W-:Y:S02]  /*aeb80*/  PRMT R26, R163, 0x5410, R117 ;  /* 0x00005410a31a7816 */ /* 0x001fe40000000075 */
[----:B-1----:R-:W-:-:S02]  /*aeb90*/  PRMT R25, R162, 0x5410, R118 ;  /* 0x00005410a2197816 */ /* 0x002fc40000000076 */
[--C-:B------:R-:W-:Y:S01]  /*aeba0*/  PRMT R115, R115, 0x3340, R0.reuse ;  /* 0x0000334073737816 */ /* 0x100fe20000000000 */
[----:B------:R0:W-:Y:S01]  /*aebb0*/  STL [R1+0xca4], R24 ;  /* 0x000ca41801007387 */ /* 0x0001e20000100800 */
[----:B------:R-:W-:Y:S02]  /*aebc0*/  PRMT R114, R114, 0x3340, R0 ;  /* 0x0000334072727816 */ /* 0x000fe40000000000 */
[----:B------:R-:W-:Y:S01]  /*aebd0*/  LOP3.LUT R112, R112, 0xffff, RZ, 0xc0, !PT ;  /* 0x0000ffff70707812 */ /* 0x000fe200078ec0ff */
[----:B------:R1:W-:Y:S04]  /*aebe0*/  STL [R1+0xcb4], R25 ;  /* 0x000cb41901007387 */ /* 0x0003e80000100800 */
[----:B------:R1:W-:Y:S01]  /*aebf0*/  STL [R1+0xcb8], R26 ;  /* 0x000cb81a01007387 */ /* 0x0003e20000100800 */
[----:B0-----:R-:W-:-:S02]  /*aec00*/  PRMT R24, R164, 0x5410, R116 ;  /* 0x00005410a4187816 */ /* 0x001fc40000000074 */
[----:B------:R-:W-:Y:S02]  /*aec10*/  PRMT R112, R112, 0x3340, R0 ;  /* 0x0000334070707816 */ /* 0x000fe40000000000 */
[----:B-1----:R-:W-:Y:S01]  /*aec20*/  PRMT R25, R165, 0x5410, R115 ;  /* 0x00005410a5197816 */ /* 0x002fe20000000073 */
[----:B------:R-:W-:Y:S01]  /*aec30*/  STL [R1+0xccc], R24 ;  /* 0x000ccc1801007387 */ /* 0x000fe20000100800 */
[----:B------:R-:W-:-:S03]  /*aec40*/  PRMT R26, R166, 0x5410, R114 ;  /* 0x00005410a61a7816 */ /* 0x000fc60000000072 */
[----:B------:R2:W-:Y:S04]  /*aec50*/  STL [R1+0xcdc], R25 ;  /* 0x000cdc1901007387 */ /* 0x0005e80000100800 */
[----:B------:R0:W-:Y:S01]  /*aec60*/  STL [R1+0xce0], R26 ;  /* 0x000ce01a01007387 */ /* 0x0001e20000100800 */
        /* <DEDUP_REMOVED lines=11> */
[----:B---3--:R-:W-:Y:S02]  /*aed20*/  PRMT R7, R7, 0x5210, R192 ;  /* 0x0000521007077816 */ /* 0x008fe400000000c0 */
[----:B------:R-:W-:Y:S02]  /*aed30*/  LOP3.LUT R29, R193, 0xffff, RZ, 0xc0, !PT ;  /* 0x0000ffffc11d7812 */ /* 0x000fe400078ec0ff */
[----:B----4-:R-:W-:Y:S02]  /*aed40*/  LOP3.LUT R30, R200, 0xffff, RZ, 0xc0, !PT ;  /* 0x0000ffffc81e7812 */ /* 0x010fe400078ec0ff */
[----:B------:R-:W-:Y:S01]  /*aed50*/  LOP3.LUT R31, R201, 0xffff, RZ, 0xc0, !PT ;  /* 0x0000ffffc91f7812 */ /* 0x000fe200078ec0ff */
[----:B------:R-:W-:Y:S01]  /*aed60*/  BAR.SYNC.DEFER_BLOCKING 0x0 ;  /* 0x0000000000007b1d */ /* 0x000fe20000010000 */
[----:B--2---:R-:W-:-:S05]  /*aed70*/  PRMT R25, R222, 0x5410, R112 ;  /* 0x00005410de197816 */ /* 0x004fca0000000070 */
[----:B------:R-:W2:Y:S01]  /*aed80*/  LDL.LU R222, [R1+0x5404] ;  /* 0x0054040001de7983 */ /* 0x000ea20000300800 */
[--C-:B------:R-:W-:Y:S02]  /*aed90*/  PRMT R113, R113, 0x3340, R0.reuse ;  /* 0x0000334071717816 */ /* 0x100fe40000000000 */
[--C-:B------:R-:W-:Y:S02]  /*aeda0*/  PRMT R111, R111, 0x3340, R0.reuse ;  /* 0x000033406f6f7816 */ /* 0x100fe40000000000 */
[----:B------:R-:W-:Y:S02]  /*aedb0*/  PRMT R24, R168, 0x5410, R113 ;  /* 0x00005410a8187816 */ /* 0x000fe40000000071 */
[----:B------:R-:W-:-:S03]  /*aedc0*/  PRMT R110, R110, 0x3340, R0 ;  /* 0x000033406e6e7816 */ /* 0x000fc60000000000 */
[----:B------:R1:W-:Y:S01]  /*aedd0*/  STL [R1+0xcf0], R24 ;  /* 0x000cf01801007387 */ /* 0x0003e20000100800 */
[----:B------:R-:W-:Y:S02]  /*aede0*/  PRMT R92, R92, 0x3340, R0 ;  /* 0x000033405c5c7816 */ /* 0x000fe40000000000 */
[----:B0-----:R-:W-:Y:S02]  /*aedf0*/  PRMT R26, R170, 0x5410, R110 ;  /* 0x00005410aa1a7816 */ /* 0x001fe4000000006e */
[--C-:B------:R-:W-:Y:S01]  /*aee00*/  PRMT R93, R93, 0x3340, R0.reuse ;  /* 0x000033405d5d7816 */ /* 0x100fe20000000000 */
[----:B------:R0:W-:Y:S01]  /*aee10*/  STL [R1+0xd00], R25 ;  /* 0x000d001901007387 */ /* 0x0001e20000100800 */
[--C-:B------:R-:W-:Y:S02]  /*aee20*/  PRMT R94, R94, 0x3340, R0.reuse ;  /* 0x000033405e5e7816 */ /* 0x100fe40000000000 */
[----:B-1----:R-:W-:Y:S02]  /*aee30*/  PRMT R24, R169, 0x5410, R111 ;  /* 0x00005410a9187816 */ /* 0x002fe4000000006f */
[----:B------:R-:W-:-:S03]  /*aee40*/  PRMT R96, R96, 0x3340, R0 ;  /* 0x0000334060607816 */ /* 0x000fc60000000000 */
[----:B------:R1:W-:Y:S01]  /*aee50*/  STL [R1+0xd04], R24 ;  /* 0x000d041801007387 */ /* 0x0003e20000100800 */
[----:B0-----:R-:W-:-:S03]  /*aee60*/  PRMT R25, R176, 0x5410, R92 ;  /* 0x00005410b0197816 */ /* 0x001fc6000000005c */
[----:B------:R0:W-:Y:S01]  /*aee70*/  STL [R1+0xd18], R26 ;  /* 0x000d181a01007387 */ /* 0x0001e20000100800 */
[----:B-1----:R-:W-:-:S03]  /*aee80*/  PRMT R24, R184, 0x5410, R93 ;  /* 0x00005410b8187816 */ /* 0x002fc6000000005d */
[----:B------:R-:W-:Y:S01]  /*aee90*/  STL [R1+0xd28], R25 ;  /* 0x000d281901007387 */ /* 0x000fe20000100800 */
[----:B0-----:R-:W-:-:S03]  /*aeea0*/  PRMT R26, R185, 0x5410, R94 ;  /* 0x00005410b91a7816 */ /* 0x001fc6000000005e */
[----:B------:R2:W-:Y:S04]  /*aeeb0*/  STL [R1+0xd2c], R24 ;  /* 0x000d2c1801007387 */ /* 0x0005e80000100800 */
[----:B------:R-:W-:Y:S01]  /*aeec0*/  STL [R1+0xd3c], R26 ;  /* 0x000d3c1a01007387 */ /* 0x000fe20000100800 */
[----:B--2---:R-:W-:-:S03]  /*aeed0*/  PRMT R24, R222, 0x5410, R96 ;  /* 0x00005410de187816 */ /* 0x004fc60000000060 */
[----:B------:R-:W2:Y:S01]  /*aeee0*/  LDL.LU R222, [R1+0x5400] ;  /* 0x0054000001de7983 */ /* 0x000ea20000300800 */
[----:B------:R-:W-:-:S04]  /*aeef0*/  PRMT R95, R95, 0x3340, R0 ;  /* 0x000033405f5f7816 */ /* 0x000fc80000000000 */
[----:B------:R-:W-:-:S05]  /*aef00*/  PRMT R25, R186, 0x5410, R95 ;  /* 0x00005410ba197816 */ /* 0x000fca000000005f */
[----:B------:R-:W-:Y:S04]  /*aef10*/  STL [R1+0xd4c], R25 ;  /* 0x000d4c1901007387 */ /* 0x000fe80000100800 */
[----:B------:R-:W3:Y:S04]  /*aef20*/  LDL.LU R184, [R1+0x49b8] ;  /* 0x0049b80001b87983 */ /* 0x000ee80000300800 */
[----:B------:R0:W-:Y:S04]  /*aef30*/  STL [R1+0xd54], R24 ;  /* 0x000d541801007387 */ /* 0x0001e80000100800 */
[----:B------:R-:W4:Y:S04]  /*aef40*/  LDL.LU R185, [R1+0x49b0] ;  /* 0x0049b00001b97983 */ /* 0x000f280000300800 */
[----:B------:R-:W4:Y:S04]  /*aef50*/  LDL.LU R186, [R1+0x324] ;  /* 0x0003240001ba7983 */ /* 0x000f280000300800 */
[----:B------:R-:W4:Y:S01]  /*aef60*/  LDL.LU R194, [R1+0x320] ;  /* 0x0003200001c27983 */ /* 0x000f220000300800 */
[----:B--2---:R-:W-:-:S03]  /*aef70*/  LOP3.LUT R36, R222, 0xffff, RZ, 0xc0, !PT ;  /* 0x0000ffffde247812 */ /* 0x004fc600078ec0ff */
[----:B------:R-:W2:Y:S01]  /*aef80*/  LDL.LU R222, [R1+0x53fc] ;  /* 0x0053fc0001de7983 */ /* 0x000ea20000300800 */
[----:B0-----:R-:W-:Y:S02]  /*aef90*/  PRMT R24, R21, 0x4210, R29 ;  /* 0x0000421015187816 */ /* 0x001fe4000000001d */
[----:B------:R-:W-:Y:S01]  /*aefa0*/  PRMT R25, R223, 0x4210, R30 ;  /* 0x00004210df197816 */ /* 0x000fe2000000001e */
[----:B------:R-:W4:Y:S01]  /*aefb0*/  LDL.LU R21, [R1+0x53f8] ;  /* 0x0053f80001157983 */ /* 0x000f220000300800 */
[----:B------:R-:W-:Y:S02]  /*aefc0*/  PRMT R26, R243, 0x4210, R31 ;  /* 0x00004210f31a7816 */ /* 0x000fe4000000001f */
[----:B------:R-:W-:Y:S01]  /*aefd0*/  PRMT R27, R22, 0x4210, R36 ;  /* 0x00004210161b7816 */ /* 0x000fe20000000024 */
[----:B------:R-:W4:Y:S04]  /*aefe0*/  LDL.LU R223, [R1+0x53f4] ;  /* 0x0053f40001df7983 */ /* 0x000f280000300800 */
[----:B------:R-:W4:Y:S04]  /*aeff0*/  LDL.LU R243, [R1+0x53f0] ;  /* 0x0053f00001f37983 */ /* 0x000f280000300800 */
[----:B------:R-:W4:Y:S04]  /*af000*/  LDL.LU R22, [R1+0x53ec] ;  /* 0x0053ec0001167983 */ /* 0x000f280000300800 */
[----:B------:R-:W-:Y:S04]  /*af010*/  STL.64 [R1+0x40], R84 ;  /* 0x0000405401007387 */ /* 0x000fe80000100a00 */
[----:B------:R-:W-:Y:S04]  /*af020*/  STL.64 [R1+0x48], R86 ;  /* 0x0000485601007387 */ /* 0x000fe80000100a00 */
[----:B------:R-:W4:Y:S04]  /*af030*/  LDL.LU R192, [R1+0x49c0] ;  /* 0x0049c00001c07983 */ /* 0x000f280000300800 */
[----:B------:R-:W4:Y:S04]  /*af040*/  LDL.LU R193, [R1+0x49bc] ;  /* 0x0049bc0001c17983 */ /* 0x000f280000300800 */
[----:B--2---:R-:W-:Y:S01]  /*af050*/  STSM.16.M88.4 [R222], R4 ;  /* 0x00000004de007844 */ /* 0x004fe20000000200 */
[----:B------:R-:W-:Y:S06]  /*af060*/  BAR.SYNC.DEFER_BLOCKING 0x0 ;  /* 0x0000000000007b1d */ /* 0x000fec0000010000 */
[----:B------:R-:W0:Y:S02]  /*af070*/  LDS.128 R4, [R167] ;  /* 0x00000000a7047984 */ /* 0x000e240000000c00 */
[----:B------:R-:W-:Y:S06]  /*af080*/  BAR.SYNC.DEFER_BLOCKING 0x0 ;  /* 0x0000000000007b1d */ /* 0x000fec0000010000 */
[----:B0-----:R0:W-:Y:S04]  /*af090*/  STL.64 [R1+0x30], R4 ;  /* 0x0000300401007387 */ /* 0x0011e80000100a00 */
[----:B------:R1:W-:Y:S04]  /*af0a0*/  STL.64 [R1+0x38], R6 ;  /* 0x0000380601007387 */ /* 0x0003e80000100a00 */
[----:B------:R-:W2:Y:S04]  /*af0b0*/  LDL.LU R200, [R1+0x4818] ;  /* 0x0048180001c87983 */ /* 0x000ea80000300800 */
[----:B------:R-:W2:Y:S04]  /*af0c0*/  LDL.LU R201, [R1+0x32c] ;  /* 0x00032c0001c97983 */ /* 0x000ea80000300800 */
[----:B------:R4:W-:Y:S01]  /*af0d0*/  STSM.16.M88.4 [R222], R24 ;  /* 0x00000018de007844 */ /* 0x0009e20000000200 */
[----:B------:R-:W-:Y:S01]  /*af0e0*/  BAR.SYNC.DEFER_BLOCKING 0x0 ;  /* 0x0000000000007b1d */ /* 0x000fe20000010000 */
[----:B0-----:R-:W-:-:S02]  /*af0f0*/  PRMT R4, R133, 0x5210, R29 ;  /* 0x0000521085047816 */ /* 0x001fc4000000001d */
[----:B------:R-:W-:-:S03]  /*af100*/  PRMT R5, R83, 0x5210, R30 ;  /* 0x0000521053057816 */ /* 0x000fc6000000001e */
[----:B------:R-:W0:Y:S01]  /*af110*/  LDS.128 R84, [R167] ;  /* 0x00000000a7547984 */ /* 0x000e220000000c00 */
[----:B-1----:R-:W-:Y:S02]  /*af120*/  PRMT R6, R82, 0x5210, R31 ;  /* 0x0000521052067816 */ /* 0x002fe4000000001f */
[----:B------:R-:W-:Y:S01]  /*af130*/  PRMT R7, R88, 0x5210, R36 ;  /* 0x0000521058077816 */ /* 0x000fe20000000024 */
[----:B------:R-:W-:Y:S06]  /*af140*/  BAR.SYNC.DEFER_BLOCKING 0x0 ;  /* 0x0000000000007b1d */ /* 0x000fec0000010000 */
[----:B------:R-:W-:Y:S02]  /*af150*/  STSM.16.M88.4 [R222], R4 ;  /* 0x00000004de007844 */ /* 0x000fe40000000200 */
[----:B------:R-:W-:Y:S06]  /*af160*/  BAR.SYNC.DEFER_BLOCKING 0x0 ;  /* 0x0000000000007b1d */ /* 0x000fec0000010000 */
[----:B------:R-:W1:Y:S01]  /*af170*/  LDS.128 R4, [R167] ;  /* 0x00000000a7047984 */ /* 0x000e620000000c00 */
[----:B---3--:R-:W-:-:S02]  /*af180*/  LOP3.LUT R29, R184, 0xffff, RZ, 0xc0, !PT ;  /* 0x0000ffffb81d7812 */ /* 0x008fc400078ec0ff */
[----:B----4-:R-:W-:Y:S02]  /*af190*/  LOP3.LUT R30, R185, 0xffff, RZ, 0xc0, !PT ;  /* 0x0000ffffb91e7812 */ /* 0x010fe400078ec0ff */
[----:B------:R-:W-:Y:S02]  /*af1a0*/  LOP3.LUT R31, R186, 0xffff, RZ, 0xc0, !PT ;  /* 0x0000ffffba1f7812 */ /* 0x000fe400078ec0ff */
[----:B------:R-:W-:Y:S02]  /*af1b0*/  LOP3.LUT R36, R194, 0xffff, RZ, 0xc0, !PT ;  /* 0x0000ffffc2247812 */ /* 0x000fe400078ec0ff */
[----:B------:R-:W-:Y:S02]  /*af1c0*/  PRMT R24, R14, 0x4210, R29 ;  /* 0x000042100e187816 */ /* 0x000fe4000000001d */
[----:B------:R-:W3:Y:S01]  /*af1d0*/  LDL.LU R14, [R1+0x53e8] ;  /* 0x0053e800010e7983 */ /* 0x000ee20000300800 */
[----:B------:R-:W-:Y:S02]  /*af1e0*/  PRMT R25, R247, 0x4210, R30 ;  /* 0x00004210f7197816 */ /* 0x000fe4000000001e */
[----:B------:R-:W-:Y:S01]  /*af1f0*/  PRMT R26, R229, 0x4210, R31 ;  /* 0x00004210e51a7816 */ /* 0x000fe2000000001f */
[----:B------:R-:W4:Y:S01]  /*af200*/  LDL.LU R247, [R1+0x53e4] ;  /* 0x0053e40001f77983 */ /* 0x000f220000300800 */
[----:B------:R-:W-:-:S03]  /*af210*/  PRMT R27, R19, 0x4210, R36 ;  /* 0x00004210131b7816 */ /* 0x000fc60000000024 */
[----:B------:R-:W3:Y:S04]  /*af220*/  LDL.LU R229, [R1+0x53e0] ;  /* 0x0053e00001e57983 */ /* 0x000ee80000300800 */
[----:B------:R-:W3:Y:S04]  /*af230*/  LDL.LU R19, [R1+0x53dc] ;  /* 0x0053dc0001137983 */ /* 0x000ee80000300800 */
[----:B0-----:R-:W-:Y:S04]  /*af240*/  STL.64 [R1+0x20], R84 ;  /* 0x0000205401007387 */ /* 0x001fe80000100a00 */
[----:B------:R-:W-:Y:S04]  /*af250*/  STL.64 [R1+0x28], R86 ;  /* 0x0000285601007387 */ /* 0x000fe80000100a00 */
[----:B------:R-:W4:Y:S04]  /*af260*/  LDL.LU R184, [R1+0x49d4] ;  /* 0x0049d40001b87983 */ /* 0x000f280000300800 */
[----:B------:R-:W3:Y:S04]  /*af270*/  LDL.LU R185, [R1+0x49d0] ;  /* 0x0049d00001b97983 */ /* 0x000ee80000300800 */
[----:B-1----:R-:W-:Y:S04]  /*af280*/  STL.64 [R1+0x10], R4 ;  /* 0x0000100401007387 */ /* 0x002fe80000100a00 */
[----:B------:R-:W-:Y:S04]  /*af290*/  STL.64 [R1+0x18], R6 ;  /* 0x0000180601007387 */ /* 0x000fe80000100a00 */
[----:B------:R-:W3:Y:S04]  /*af2a0*/  LDL.LU R186, [R1+0x4860] ;  /* 0x0048600001ba7983 */ /* 0x000ee80000300800 */
[----:B------:R-:W3:Y:S01]  /*af2b0*/  LDL.LU R194, [R1+0x4830] ;  /* 0x0048300001c27983 */ /* 0x000ee20000300800 */
[----:B------:R-:W-:Y:S06]  /*af2c0*/  BAR.SYNC.DEFER_BLOCKING 0x0 ;  /* 0x0000000000007b1d */ /* 0x000fec0000010000 */
[----:B------:R0:W-:Y:S02]  /*af2d0*/  STSM.16.M88.4 [R222], R24 ;  /* 0x00000018de007844 */ /* 0x0001e40000000200 */
[----:B------:R-:W-:Y:S06]  /*af2e0*/  BAR.SYNC.DEFER_BLOCKING 0x0 ;  /* 0x0000000000007b1d */ /* 0x000fec0000010000 */
[----:B------:R-:W1:Y:S01]  /*af2f0*/  LDS.128 R4, [R167] ;  /* 0x00000000a7047984 */ /* 0x000e620000000c00 */
[----:B0-----:R-:W-:-:S02]  /*af300*/  PRMT R24, R80, 0x5210, R29 ;  /* 0x0000521050187816 */ /* 0x001fc4000000001d */
[----:B------:R-:W-:Y:S02]  /*af310*/  PRMT R25, R28, 0x5210, R30 ;  /* 0x000052101c197816 */ /* 0x000fe4000000001e */
[----:B------:R-:W-:Y:S02]  /*af320*/  PRMT R26, R81, 0x5210, R31 ;  /* 0x00005210511a7816 */ /* 0x000fe4000000001f */
[----:B------:R-:W-:Y:S01]  /*af330*/  PRMT R27, R89, 0x5210, R36 ;  /* 0x00005210591b7816 */ /* 0x000fe20000000024 */
[----:B------:R-:W-:Y:S01]  /*af340*/  BAR.SYNC.DEFER_BLOCKING 0x0 ;  /* 0x0000000000007b1d */ /* 0x000fe20000010000 */
[----:B------:R-:W-:Y:S02]  /*af350*/  LOP3.LUT R36, R192, 0xffff, RZ, 0xc0, !PT ;  /* 0x0000ffffc0247812 */ /* 0x000fe400078ec0ff */
[----:B------:R-:W-:Y:S02]  /*af360*/  LOP3.LUT R37, R193, 0xffff, RZ, 0xc0, !PT ;  /* 0x0000ffffc1257812 */ /* 0x000fe400078ec0ff */
[----:B------:R-:W-:-:S02]  /*af370*/  PRMT R28, R12, 0x4210, R36 ;  /* 0x000042100c1c7816 */ /* 0x000fc40000000024 */
[----:B------:R-:W-:Y:S01]  /*af380*/  PRMT R29, R226, 0x4210, R37 ;  /* 0x00004210e21d7816 */ /* 0x000fe20000000025 */
[----:B------:R-:W3:Y:S04]  /*af390*/  LDL.LU R12, [R1+0x53d8] ;  /* 0x0053d800010c7983 */ /* 0x000ee80000300800 */
[----:B------:R-:W3:Y:S04]  /*af3a0*/  LDL.LU R226, [R1+0x53d4] ;  /* 0x0053d40001e27983 */ /* 0x000ee80000300800 */
[----:B------:R0:W-:Y:S01]  /*af3b0*/  STSM.16.M88.4 [R222], R24 ;  /* 0x00000018de007844 */ /* 0x0001e20000000200 */
[----:B--2---:R-:W-:-:S02]  /*af3c0*/  LOP3.LUT R38, R200, 0xffff, RZ, 0xc0, !PT ;  /* 0x0000ffffc8267812 */ /* 0x004fc400078ec0ff */
[----:B------:R-:W-:Y:S02]  /*af3d0*/  LOP3.LUT R39, R201, 0xffff, RZ, 0xc0, !PT ;  /* 0x0000ffffc9277812 */ /* 0x000fe400078ec0ff */
[----:B------:R-:W-:Y:S02]  /*af3e0*/  PRMT R30, R251, 0x4210, R38 ;  /* 0x00004210fb1e7816 */ /* 0x000fe40000000026 */
[----:B------:R-:W2:Y:S01]  /*af3f0*/  LDL.LU R251, [R1+0x53d0] ;  /* 0x0053d00001fb7983 */ /* 0x000ea20000300800 */
[----:B------:R-:W-:Y:S01]  /*af400*/  PRMT R31, R245, 0x4210, R39 ;  /* 0x00004210f51f7816 */ /* 0x000fe20000000027 */
[----:B------:R-:W-:Y:S06]  /*af410*/  BAR.SYNC.DEFER_BLOCKING 0x0 ;  /* 0x0000000000007b1d */ /* 0x000fec0000010000 */
[----:B------:R-:W2:Y:S04]  /*af420*/  LDL.LU R245, [R1+0x53cc] ;  /* 0x0053cc0001f57983 */ /* 0x000ea80000300800 */
[----:B------:R-:W2:Y:S04]  /*af430*/  LDL.LU R192, [R1+0x49e0] ;  /* 0x0049e00001c07983 */ /* 0x000ea80000300800 */
[----:B------:R-:W2:Y:S04]  /*af440*/  LDL.LU R193, [R1+0x49dc] ;  /* 0x0049dc0001c17983 */ /* 0x000ea80000300800 */
[----:B-1----:R-:W-:Y:S04]  /*af450*/  STL.64 [R1], R4 ;  /* 0x0000000401007387 */ /* 0x002fe80000100a00 */
[----:B------:R-:W-:Y:S04]  /*af460*/  STL.64 [R1+0x8], R6 ;  /* 0x0000080601007387 */ /* 0x000fe80000100a00 */
[----:B------:R-:W-:Y:S01]  /*af470*/  LDS.128 R4, [R167] ;  /* 0x00000000a7047984 */ /* 0x000fe20000000c00 */
[----:B------:R-:W-:Y:S06]  /*af480*/  BAR.SYNC.DEFER_BLOCKING 0x0 ;  /* 0x0000000000007b1d */ /* 0x000fec0000010000 */
[----:B------:R-:W2:Y:S04]  /*af490*/  LDL.LU R200, [R1+0x4874] ;  /* 0x0048740001c87983 */ /* 0x000ea80000300800 */
[----:B------:R-:W2:Y:S04]  /*af4a0*/  LDL.LU R201, [R1+0x4864] ;  /* 0x0048640001c97983 */ /* 0x000ea80000300800 */
[----:B------:R1:W-:Y:S01]  /*af4b0*/  STSM.16.M88.4 [R222], R28 ;  /* 0x0000001cde007844 */ /* 0x0003e20000000200 */
[----:B0-----:R-:W-:-:S02]  /*af4c0*/  PRMT R24, R76, 0x5210, R36 ;  /* 0x000052104c187816 */ /* 0x001fc40000000024 */
[----:B------:R-:W-:Y:S02]  /*af4d0*/  PRMT R25, R77, 0x5210, R37 ;  /* 0x000052104d197816 */ /* 0x000fe40000000025 */
[----:B------:R-:W-:Y:S02]  /*af4e0*/  PRMT R26, R78, 0x5210, R38 ;  /* 0x000052104e1a7816 */ /* 0x000fe40000000026 */
[----:B------:R-:W-:Y:S01]  /*af4f0*/  PRMT R27, R79, 0x5210, R39 ;  /* 0x000052104f1b7816 */ /* 0x000fe20000000027 */
[----:B------:R-:W-:Y:S06]  /*af500*/  BAR.SYNC.DEFER_BLOCKING 0x0 ;  /* 0x0000000000007b1d */ /* 0x000fec0000010000 */
[----:B------:R-:W0:Y:S02]  /*af510*/  LDS.128 R76, [R167] ;  /* 0x00000000a74c7984 */ /* 0x000e240000000c00 */
[----:B------:R-:W-:Y:S06]  /*af520*/  BAR.SYNC.DEFER_BLOCKING 0x0 ;  /* 0x0000000000007b1d */ /* 0x000fec0000010000 */
[----:B------:R-:W-:Y:S02]  /*af530*/  STSM.16.M88.4 [R222], R24 ;  /* 0x00000018de007844 */ /* 0x000fe40000000200 */
[----:B------:R-:W-:Y:S06]  /*af540*/  BAR.SYNC.DEFER_BLOCKING 0x0 ;  /* 0x0000000000007b1d */ /* 0x000fec0000010000 */
[----:B------:R-:W0:Y:S01]  /*af550*/  LDS.128 R24, [R167] ;  /* 0x00000000a7187984 */ /* 0x000e220000000c00 */
[----:B----4-:R-:W-:-:S02]  /*af560*/  LOP3.LUT R36, R184, 0xffff, RZ, 0xc0, !PT ;  /* 0x0000ffffb8247812 */ /* 0x010fc400078ec0ff */
[----:B---3--:R-:W-:Y:S02]  /*af570*/  LOP3.LUT R37, R185, 0xffff, RZ, 0xc0, !PT ;  /* 0x0000ffffb9257812 */ /* 0x008fe400078ec0ff */
[----:B------:R-:W-:Y:S02]  /*af580*/  LOP3.LUT R38, R186, 0xffff, RZ, 0xc0, !PT ;  /* 0x0000ffffba267812 */ /* 0x000fe400078ec0ff */
[----:B------:R-:W-:Y:S02]  /*af590*/  LOP3.LUT R39, R194, 0xffff, RZ, 0xc0, !PT ;  /* 0x0000ffffc2277812 */ /* 0x000fe400078ec0ff */
[----:B-1----:R-:W-:Y:S02]  /*af5a0*/  PRMT R28, R10, 0x4210, R36 ;  /* 0x000042100a1c7816 */ /* 0x002fe40000000024 */
        /* <DEDUP_REMOVED lines=11> */
[----:B------:R0:W-:Y:S04]  /*af660*/  STL.64 [R1+0x70], R24 ;  /* 0x0000701801007387 */ /* 0x0001e80000100a00 */
[----:B------:R1:W-:Y:S04]  /*af670*/  STL.64 [R1+0x78], R26 ;  /* 0x0000781a01007387 */ /* 0x0003e80000100a00 */
[----:B------:R-:W3:Y:S04]  /*af680*/  LDL.LU R186, [R1+0x48a0] ;  /* 0x0048a00001ba7983 */ /* 0x000ee80000300800 */
[----:B------:R-:W3:Y:S01]  /*af690*/  LDL.LU R194, [R1+0x489c] ;  /* 0x00489c0001c27983 */ /* 0x000ee20000300800 */
[----:B------:R-:W-:Y:S06]  /*af6a0*/  BAR.SYNC.DEFER_BLOCKING 0x0 ;  /* 0x0000000000007b1d */ /* 0x000fec0000010000 */
[----:B------:R2:W-:Y:S02]  /*af6b0*/  STSM.16.M88.4 [R222], R28 ;  /* 0x0000001cde007844 */ /* 0x0005e40000000200 */
        /* <DEDUP_REMOVED lines=10> */
[----:B--2---:R-:W-:-:S02]  /*af760*/  LOP3.LUT R36, R192, 0xffff, RZ, 0xc0, !PT ;  /* 0x0000ffffc0247812 */ /* 0x004fc400078ec0ff */
[----:B------:R-:W-:Y:S02]  /*af770*/  LOP3.LUT R37, R193, 0xffff, RZ, 0xc0, !PT ;  /* 0x0000ffffc1257812 */ /* 0x000fe400078ec0ff */
[----:B------:R-:W-:Y:S02]  /*af780*/  PRMT R28, R249, 0x4210, R36 ;  /* 0x00004210f91c7816 */ /* 0x000fe40000000024 */
[----:B------:R-:W2:Y:S01]  /*af790*/  LDL.LU R249, [R1+0x53b8] ;  /* 0x0053b80001f97983 */ /* 0x000ea20000300800 */
[----:B------:R-:W-:-:S03]  /*af7a0*/  PRMT R29, R15, 0x4210, R37 ;  /* 0x000042100f1d7816 */ /* 0x000fc60000000025 */
[----:B------:R-:W2:Y:S01]  /*af7b0*/  LDL.LU R15, [R1+0x53b4] ;  /* 0x0053b400010f7983 */ /* 0x000ea20000300800 */
[----:B------:R-:W-:Y:S02]  /*af7c0*/  LOP3.LUT R38, R200, 0xffff, RZ, 0xc0, !PT ;  /* 0x0000ffffc8267812 */ /* 0x000fe400078ec0ff */
[----:B------:R-:W-:Y:S02]  /*af7d0*/  LOP3.LUT R39, R201, 0xffff, RZ, 0xc0, !PT ;  /* 0x0000ffffc9277812 */ /* 0x000fe400078ec0ff */
[----:B------:R-:W-:Y:S02]  /*af7e0*/  PRMT R30, R235, 0x4210, R38 ;  /* 0x00004210eb1e7816 */ /* 0x000fe40000000026 */
[----:B------:R-:W2:Y:S01]  /*af7f0*/  LDL.LU R235, [R1+0x53b0] ;  /* 0x0053b00001eb7983 */ /* 0x000ea20000300800 */
[----:B------:R-:W-:Y:S01]  /*af800*/  PRMT R31, R16, 0x4210, R39 ;  /* 0x00004210101f7816 */ /* 0x000fe20000000027 */
[----:B------:R-:W-:Y:S06]  /*af810*/  BAR.SYNC.DEFER_BLOCKING 0x0 ;  /* 0x0000000000007b1d */ /* 0x000fec0000010000 */
[----:B------:R-:W2:Y:S04]  /*af820*/  LDL.LU R16, [R1+0x53ac] ;  /* 0x0053ac0001107983 */ /* 0x000ea80000300800 */
[----:B0-----:R-:W-:Y:S04]  /*af830*/  STL.64 [R1+0x60], R76 ;  /* 0x0000604c01007387 */ /* 0x001fe80000100a00 */
[----:B------:R-:W-:Y:S04]  /*af840*/  STL.64 [R1+0x68], R78 ;  /* 0x0000684e01007387 */ /* 0x000fe80000100a00 */
[----:B------:R-:W2:Y:S04]  /*af850*/  LDL.LU R192, [R1+0x4a14] ;  /* 0x004a140001c07983 */ /* 0x000ea80000300800 */
[----:B------:R-:W2:Y:S04]  /*af860*/  LDL.LU R193, [R1+0x4a10] ;  /* 0x004a100001c17983 */ /* 0x000ea80000300800 */
[----:B------:R-:W-:Y:S04]  /*af870*/  STSM.16.M88.4 [R222], R28 ;  /* 0x0000001cde007844 */ /* 0x000fe80000000200 */
[----:B-1----:R0:W-:Y:S04]  /*af880*/  STL.64 [R1+0x50], R24 ;  /* 0x0000501801007387 */ /* 0x0021e80000100a00 */
[----:B------:R1:W-:Y:S04]  /*af890*/  STL.64 [R1+0x58], R26 ;  /* 0x0000581a01007387 */ /* 0x0003e80000100a00 */
[----:B------:R-:W2:Y:S04]  /*af8a0*/  LDL.LU R200, [R1+0x48d8] ;  /* 0x0048d80001c87983 */ /* 0x000ea80000300800 */
[----:B------:R-:W2:Y:S01]  /*af8b0*/  LDL.LU R201, [R1+0x48a8] ;  /* 0x0048a80001c97983 */ /* 0x000ea20000300800 */
[----:B0-----:R-:W-:Y:S01]  /*af8c0*/  PRMT R25, R72, 0x5210, R37 ;  /* 0x0000521048197816 */ /* 0x001fe20000000025 */
[----:B------:R-:W-:Y:S01]  /*af8d0*/  BAR.SYNC.DEFER_BLOCKING 0x0 ;  /* 0x0000000000007b1d */ /* 0x000fe20000010000 */
[----:B------:R-:W-:-:S02]  /*af8e0*/  PRMT R24, R32, 0x5210, R36 ;  /* 0x0000521020187816 */ /* 0x000fc40000000024 */
[----:B-1----:R-:W-:-:S03]  /*af8f0*/  PRMT R26, R71, 0x5210, R38 ;  /* 0x00005210471a7816 */ /* 0x002fc60000000026 */
[----:B------:R-:W0:Y:S01]  /*af900*/  LDS.128 R72, [R167] ;  /* 0x00000000a7487984 */ /* 0x000e220000000c00 */
[----:B------:R-:W-:Y:S01]  /*af910*/  PRMT R27, R91, 0x5210, R39 ;  /* 0x000052105b1b7816 */ /* 0x000fe20000000027 */
[----:B------:R-:W-:Y:S06]  /*af920*/  BAR.SYNC.DEFER_BLOCKING 0x0 ;  /* 0x0000000000007b1d */ /* 0x000fec0000010000 */
[----:B------:R-:W-:Y:S02]  /*af930*/  STSM.16.M88.4 [R222], R24 ;  /* 0x00000018de007844 */ /* 0x000fe40000000200 */
[----:B------:R-:W-:Y:S06]  /*af940*/  BAR.SYNC.DEFER_BLOCKING 0x0 ;  /* 0x0000000000007b1d */ /* 0x000fec0000010000 */
[----:B------:R-:W1:Y:S01]  /*af950*/  LDS.128 R24, [R167] ;  /* 0x00000000a7187984 */ /* 0x000e620000000c00 */
[----:B----4-:R-:W-:-:S02]  /*af960*/  LOP3.LUT R32, R184, 0xffff, RZ, 0xc0, !PT ;  /* 0x0000ffffb8207812 */ /* 0x010fc400078ec0ff */
[----:B---3--:R-:W-:Y:S02]  /*af970*/  LOP3.LUT R36, R185, 0xffff, RZ, 0xc0, !PT ;  /* 0x0000ffffb9247812 */ /* 0x008fe400078ec0ff */
[----:B------:R-:W-:Y:S02]  /*af980*/  PRMT R28, R18, 0x4210, R32 ;  /* 0x00004210121c7816 */ /* 0x000fe40000000020 */
[----:B------:R-:W3:Y:S01]  /*af990*/  LDL.LU R18, [R1+0x53a8] ;  /* 0x0053a80001127983 */ /* 0x000ee20000300800 */
[----:B------:R-:W-:-:S03]  /*af9a0*/  PRMT R29, R17, 0x4210, R36 ;  /* 0x00004210111d7816 */ /* 0x000fc60000000024 */
[----:B------:R-:W4:Y:S01]  /*af9b0*/  LDL.LU R17, [R1+0x53a4] ;  /* 0x0053a40001117983 */ /* 0x000f220000300800 */
[----:B------:R-:W-:Y:S02]  /*af9c0*/  LOP3.LUT R37, R186, 0xffff, RZ, 0xc0, !PT ;  /* 0x0000ffffba257812 */ /* 0x000fe400078ec0ff */
[----:B------:R-:W-:Y:S02]  /*af9d0*/  LOP3.LUT R38, R194, 0xffff, RZ, 0xc0, !PT ;  /* 0x0000ffffc2267812 */ /* 0x000fe400078ec0ff */
[----:B------:R-:W-:Y:S02]  /*af9e0*/  PRMT R30, R216, 0x4210, R37 ;  /* 0x00004210d81e7816 */ /* 0x000fe40000000025 */
[----:B------:R-:W3:Y:S01]  /*af9f0*/  LDL.LU R216, [R1+0x53a0] ;  /* 0x0053a00001d87983 */ /* 0x000ee20000300800 */
[----:B------:R-:W-:-:S03]  /*afa00*/  PRMT R31, R218, 0x4210, R38 ;  /* 0x00004210da1f7816 */ /* 0x000fc60000000026 */
[----:B------:R-:W4:Y:S04]  /*afa10*/  LDL.LU R218, [R1+0x539c] ;  /* 0x00539c0001da7983 */ /* 0x000f280000300800 */
[----:B0-----:R-:W-:Y:S04]  /*afa20*/  STL.64 [R1+0xd0], R72 ;  /* 0x0000d04801007387 */ /* 0x001fe80000100a00 */
[----:B------:R-:W-:Y:S04]  /*afa30*/  STL.64 [R1+0xd8], R74 ;  /* 0x0000d84a01007387 */ /* 0x000fe80000100a00 */
[----:B------:R-:W3:Y:S04]  /*afa40*/  LDL.LU R184, [R1+0x4a28] ;  /* 0x004a280001b87983 */ /* 0x000ee80000300800 */
[----:B------:R-:W4:Y:S04]  /*afa50*/  LDL.LU R185, [R1+0x4a24] ;  /* 0x004a240001b97983 */ /* 0x000f280000300800 */
[----:B-1----:R0:W-:Y:S04]  /*afa60*/  STL.64 [R1+0xc0], R24 ;  /* 0x0000c01801007387 */ /* 0x0021e80000100a00 */
[----:B------:R1:W-:Y:S04]  /*afa70*/  STL.64 [R1+0xc8], R26 ;  /* 0x0000c81a01007387 */ /* 0x0003e80000100a00 */
[----:B------:R-:W4:Y:S04]  /*afa80*/  LDL.LU R186, [R1+0x48e8] ;  /* 0x0048e80001ba7983 */ /* 0x000f280000300800 */
[----:B------:R-:W4:Y:S01]  /*afa90*/  LDL.LU R194, [R1+0x48e4] ;  /* 0x0048e40001c27983 */ /* 0x000f220000300800 */
[----:B------:R-:W-:Y:S06]  /*afaa0*/  BAR.SYNC.DEFER_BLOCKING 0x0 ;  /* 0x0000000000007b1d */ /* 0x000fec0000010000 */
[----:B------:R2:W-:Y:S01]  /*afab0*/  STSM.16.M88.4 [R222], R28 ;  /* 0x0000001cde007844 */ /* 0x0005e20000000200 */
[----:B0-----:R-:W-:-:S02]  /*afac0*/  PRMT R25, R33, 0x5210, R36 ;  /* 0x0000521021197816 */ /* 0x001fc40000000024 */
[----:B-1----:R-:W-:Y:S02]  /*afad0*/  PRMT R26, R35, 0x5210, R37 ;  /* 0x00005210231a7816 */ /* 0x002fe40000000025 */
[----:B------:R-:W-:Y:S01]  /*afae0*/  PRMT R27, R140, 0x5210, R38 ;  /* 0x000052108c1b7816 */ /* 0x000fe20000000026 */
[----:B------:R-:W-:Y:S01]  /*afaf0*/  BAR.SYNC.DEFER_BLOCKING 0x0 ;  /* 0x0000000000007b1d */ /* 0x000fe20000010000 */
[----:B------:R-:W-:-:S05]  /*afb00*/  PRMT R24, R34, 0x5210, R32 ;  /* 0x0000521022187816 */ /* 0x000fca0000000020 */
[----:B------:R-:W0:Y:S02]  /*afb10*/  LDS.128 R36, [R167] ;  /* 0x00000000a7247984 */ /* 0x000e240000000c00 */
        /* <DEDUP_REMOVED lines=22> */
[----:B-1----:R0:W-:Y:S01]  /*afc80*/  STL.64 [R1+0xa0], R24 ;  /* 0x0000a01801007387 */ /* 0x0021e20000100a00 */
[----:B------:R-:W-:Y:S06]  /*afc90*/  BAR.SYNC.DEFER_BLOCKING 0x0 ;  /* 0x0000000000007b1d */ /* 0x000fec0000010000 */
[----:B------:R1:W-:Y:S04]  /*afca0*/  STL.64 [R1+0xa8], R26 ;  /* 0x0000a81a01007387 */ /* 0x0003e80000100a00 */
[----:B------:R-:W2:Y:S04]  /*afcb0*/  LDL.LU R200, [R1+0x48f8] ;  /* 0x0048f80001c87983 */ /* 0x000ea80000300800 */
[----:B------:R-:W2:Y:S04]  /*afcc0*/  LDL.LU R201, [R1+0x48ec] ;  /* 0x0048ec0001c97983 */ /* 0x000ea80000300800 */
[----:B------:R-:W4:Y:S01]  /*afcd0*/  LDS.128 R36, [R167] ;  /* 0x00000000a7247984 */ /* 0x000f220000000c00 */
[----:B0-----:R-:W-:-:S02]  /*afce0*/  PRMT R24, R65, 0x5210, R32 ;  /* 0x0000521041187816 */ /* 0x001fc40000000020 */
[----:B------:R-:W-:Y:S02]  /*afcf0*/  PRMT R25, R68, 0x5210, R33 ;  /* 0x0000521044197816 */ /* 0x000fe40000000021 */
[----:B-1----:R-:W-:Y:S02]  /*afd00*/  PRMT R26, R69, 0x5210, R34 ;  /* 0x00005210451a7816 */ /* 0x002fe40000000022 */
[----:B------:R-:W-:Y:S01]  /*afd10*/  PRMT R27, R70, 0x5210, R35 ;  /* 0x00005210461b7816 */ /* 0x000fe20000000023 */
[----:B------:R-:W-:Y:S06]  /*afd20*/  BAR.SYNC.DEFER_BLOCKING 0x0 ;  /* 0x0000000000007b1d */ /* 0x000fec0000010000 */
[----:B------:R-:W-:Y:S02]  /*afd30*/  STSM.16.M88.4 [R222], R24 ;  /* 0x00000018de007844 */ /* 0x000fe40000000200 */
[----:B------:R-:W-:Y:S06]  /*afd40*/  BAR.SYNC.DEFER_BLOCKING 0x0 ;  /* 0x0000000000007b1d */ /* 0x000fec0000010000 */
[----:B------:R-:W0:Y:S01]  /*afd50*/  LDS.128 R24, [R167] ;  /* 0x00000000a7187984 */ /* 0x000e220000000c00 */
[----:B---3--:R-:W-:-:S02]  /*afd60*/  LOP3.LUT R32, R184, 0xffff, RZ, 0xc0, !PT ;  /* 0x0000ffffb8207812 */ /* 0x008fc400078ec0ff */
[----:B----4-:R-:W-:Y:S02]  /*afd70*/  LOP3.LUT R33, R185, 0xffff, RZ, 0xc0, !PT ;  /* 0x0000ffffb9217812 */ /* 0x010fe400078ec0ff */
[----:B------:R-:W-:Y:S02]  /*afd80*/  PRMT R28, R234, 0x4210, R32 ;  /* 0x00004210ea1c7816 */ /* 0x000fe40000000020 */
[----:B------:R-:W3:Y:S01]  /*afd90*/  LDL.LU R234, [R1+0x5388] ;  /* 0x0053880001ea7983 */ /* 0x000ee20000300800 */
[----:B------:R-:W-:Y:S02]  /*afda0*/  PRMT R29, R237, 0x4210, R33 ;  /* 0x00004210ed1d7816 */ /* 0x000fe40000000021 */
[----:B------:R-:W-:Y:S01]  /*afdb0*/  LOP3.LUT R34, R186, 0xffff, RZ, 0xc0, !PT ;  /* 0x0000ffffba227812 */ /* 0x000fe200078ec0ff */
[----:B------:R-:W4:Y:S01]  /*afdc0*/  LDL.LU R237, [R1+0x5384] ;  /* 0x0053840001ed7983 */ /* 0x000f220000300800 */
[----:B------:R-:W-:Y:S02]  /*afdd0*/  LOP3.LUT R35, R194, 0xffff, RZ, 0xc0, !PT ;  /* 0x0000ffffc2237812 */ /* 0x000fe400078ec0ff */
[----:B------:R-:W-:-:S02]  /*afde0*/  PRMT R30, R240, 0x4210, R34 ;  /* 0x00004210f01e7816 */ /* 0x000fc40000000022 */
[----:B------:R-:W3:Y:S01]  /*afdf0*/  LDL.LU R240, [R1+0x5380] ;  /* 0x0053800001f07983 */ /* 0x000ee20000300800 */
[----:B------:R-:W-:-:S03]  /*afe00*/  PRMT R31, R244, 0x4210, R35 ;  /* 0x00004210f41f7816 */ /* 0x000fc60000000023 */
[----:B------:R-:W4:Y:S04]  /*afe10*/  LDL.LU R244, [R1+0x537c] ;  /* 0x00537c0001f47983 */ /* 0x000f280000300800 */
[----:B------:R-:W-:Y:S04]  /*afe20*/  STL.64 [R1+0x130], R36 ;  /* 0x0001302401007387 */ /* 0x000fe80000100a00 */
[----:B------:R-:W-:Y:S04]  /*afe30*/  STL.64 [R1+0x138], R38 ;  /* 0x0001382601007387 */ /* 0x000fe80000100a00 */
[----:B------:R-:W3:Y:S04]  /*afe40*/  LDL.LU R184, [R1+0x4a5c] ;  /* 0x004a5c0001b87983 */ /* 0x000ee80000300800 */
[----:B------:R-:W4:Y:S04]  /*afe50*/  LDL.LU R185, [R1+0x4a54] ;  /* 0x004a540001b97983 */ /* 0x000f280000300800 */
[----:B0-----:R0:W-:Y:S04]  /*afe60*/  STL.64 [R1+0x120], R24 ;  /* 0x0001201801007387 */ /* 0x0011e80000100a00 */
[----:B------:R1:W-:Y:S04]  /*afe70*/  STL.64 [R1+0x128], R26 ;  /* 0x0001281a01007387 */ /* 0x0003e80000100a00 */
[----:B------:R-:W4:Y:S04]  /*afe80*/  LDL.LU R186, [R1+0x4910] ;  /* 0x0049100001ba7983 */ /* 0x000f280000300800 */
[----:B------:R-:W4:Y:S01]  /*afe90*/  LDL.LU R194, [R1+0x490c] ;  /* 0x00490c0001c27983 */ /* 0x000f220000300800 */
        /* <DEDUP_REMOVED lines=15> */
[----:B------:R-:W-:Y:S01]  /*aff90*/  PRMT R29, R246, 0x4210, R33 ;  /* 0x00004210f61d7816 */ /* 0x000fe20000000021 */
[----:B------:R-:W2:Y:S04]  /*affa0*/  LDL.LU R242, [R1+0x5378] ;  /* 0x0053780001f27983 */ /* 0x000ea80000300800 */
[----:B------:R-:W2:Y:S01]  /*affb0*/  LDL.LU R246, [R1+0x5374] ;  /* 0x0053740001f67983 */ /* 0x000ea20000300800 */
[----:B------:R-:W-:-:S02]  /*affc0*/  LOP3.LUT R34, R200, 0xffff, RZ, 0xc0, !PT ;  /* 0x0000ffffc8227812 */ /* 0x000fc400078ec0ff */
[----:B------:R-:W-:Y:S02]  /*affd0*/  LOP3.LUT R35, R201, 0xffff, RZ, 0xc0, !PT ;  /* 0x0000ffffc9237812 */ /* 0x000fe400078ec0ff */
[----:B------:R-:W-:Y:S02]  /*affe0*/  PRMT R30, R9, 0x4210, R34 ;  /* 0x00004210091e7816 */ /* 0x000fe40000000022 */
[----:B------:R-:W-:Y:S01]  /*afff0*/  PRMT R31, R248, 0x4210, R35 ;  /* 0x00004210f81f7816 */ /* 0x000fe20000000023 */
[----:B------:R-:W-:Y:S06]  /*b0000*/  BAR.SYNC.DEFER_BLOCKING 0x0 ;  /* 0x0000000000007b1d */ /* 0x000fec0000010000 */
[----:B------:R-:W2:Y:S04]  /*b0010*/  LDL.LU R9, [R1+0x5370] ;  /* 0x0053700001097983 */ /* 0x000ea80000300800 */
[----:B------:R-:W2:Y:S04]  /*b0020*/  LDL.LU R248, [R1+0x536c] ;  /* 0x00536c0001f87983 */ /* 0x000ea80000300800 */
[----:B------:R-:W-:Y:S04]  /*b0030*/  STSM.16.M88.4 [R222], R28 ;  /* 0x0000001cde007844 */ /* 0x000fe80000000200 */
[----:B0-----:R-:W-:Y:S04]  /*b0040*/  STL.64 [R1+0x110], R36 ;  /* 0x0001102401007387 */ /* 0x001fe80000100a00 */
[----:B------:R-:W-:Y:S01]  /*b0050*/  STL.64 [R1+0x118], R38 ;  /* 0x0001182601007387 */ /* 0x000fe20000100a00 */
[----:B------:R-:W-:Y:S06]  /*b0060*/  BAR.SYNC.DEFER_BLOCKING 0x0 ;  /* 0x0000000000007b1d */ /* 0x000fec0000010000 */
[----:B------:R-:W2:Y:S04]  /*b0070*/  LDL.LU R192, [R1+0x4a78] ;  /* 0x004a780001c07983 */ /* 0x000ea80000300800 */
[----:B------:R-:W2:Y:S04]  /*b0080*/  LDL.LU R193, [R1+0x4a70] ;  /* 0x004a700001c17983 */ /* 0x000ea80000300800 */
[----:B-1----:R0:W-:Y:S04]  /*b0090*/  STL.64 [R1+0x100], R24 ;  /* 0x0001001801007387 */ /* 0x0021e80000100a00 */
[----:B------:R-:W1:Y:S04]  /*b00a0*/  LDS.128 R36, [R167] ;  /* 0x00000000a7247984 */ /* 0x000e680000000c00 */
[----:B------:R0:W-:Y:S04]  /*b00b0*/  STL.64 [R1+0x108], R26 ;  /* 0x0001081a01007387 */ /* 0x0001e80000100a00 */
[----:B------:R-:W2:Y:S04]  /*b00c0*/  LDL.LU R200, [R1+0x492c] ;  /* 0x00492c0001c87983 */ /* 0x000ea80000300800 */
[----:B------:R-:W2:Y:S01]  /*b00d0*/  LDL.LU R201, [R1+0x4924] ;  /* 0x0049240001c97983 */ /* 0x000ea20000300800 */
[----:B0-----:R-:W-:-:S02]  /*b00e0*/  PRMT R24, R60, 0x5210, R32 ;  /* 0x000052103c187816 */ /* 0x001fc40000000020 */
[----:B------:R-:W-:Y:S02]  /*b00f0*/  PRMT R25, R62, 0x5210, R33 ;  /* 0x000052103e197816 */ /* 0x000fe40000000021 */
[----:B------:R-:W-:Y:S02]  /*b0100*/  PRMT R26, R64, 0x5210, R34 ;  /* 0x00005210401a7816 */ /* 0x000fe40000000022 */
[----:B------:R-:W-:Y:S01]  /*b0110*/  PRMT R27, R138, 0x5210, R35 ;  /* 0x000052108a1b7816 */ /* 0x000fe20000000023 */
[----:B------:R-:W-:Y:S06]  /*b0120*/  BAR.SYNC.DEFER_BLOCKING 0x0 ;  /* 0x0000000000007b1d */ /* 0x000fec0000010000 */
[----:B------:R-:W-:Y:S02]  /*b0130*/  STSM.16.M88.4 [R222], R24 ;  /* 0x00000018de007844 */ /* 0x000fe40000000200 */
[----:B------:R-:W-:Y:S06]  /*b0140*/  BAR.SYNC.DEFER_BLOCKING 0x0 ;  /* 0x0000000000007b1d */ /* 0x000fec0000010000 */
[----:B------:R-:W0:Y:S01]  /*b0150*/  LDS.128 R24, [R167] ;  /* 0x00000000a7187984 */ /* 0x000e220000000c00 */
        /* <DEDUP_REMOVED lines=12> */
[----:B-1----:R-:W-:Y:S04]  /*b0220*/  STL.64 [R1+0xf0], R36 ;  /* 0x0000f02401007387 */ /* 0x002fe80000100a00 */
[----:B------:R-:W-:Y:S04]  /*b0230*/  STL.64 [R1+0xf8], R38 ;  /* 0x0000f82601007387 */ /* 0x000fe80000100a00 */
[----:B------:R-:W4:Y:S04]  /*b0240*/  LDL.LU R184, [R1+0x4a8c] ;  /* 0x004a8c0001b87983 */ /* 0x000f280000300800 */
[----:B------:R-:W3:Y:S04]  /*b0250*/  LDL.LU R185, [R1+0x4a88] ;  /* 0x004a880001b97983 */ /* 0x000ee80000300800 */
[----:B0-----:R0:W-:Y:S04]  /*b0260*/  STL.64 [R1+0xe0], R24 ;  /* 0x0000e01801007387 */ /* 0x0011e80000100a00 */
        /* <DEDUP_REMOVED lines=25> */
[----:B------:R-:W-:-:S03]  /*b0400*/  PRMT R31, R241, 0x4210, R35 ;  /* 0x00004210f11f7816 */ /* 0x000fc60000000023 */
[----:B------:R-:W2:Y:S04]  /*b0410*/  LDL.LU R241, [R1+0x534c] ;  /* 0x00534c0001f17983 */ /* 0x000ea80000300800 */
[----:B0-----:R-:W-:Y:S04]  /*b0420*/  STL.64 [R1+0x170], R36 ;  /* 0x0001702401007387 */ /* 0x001fe80000100a00 */
[----:B------:R-:W-:Y:S04]  /*b0430*/  STL.64 [R1+0x178], R38 ;  /* 0x0001782601007387 */ /* 0x000fe80000100a00 */
[----:B------:R-:W2:Y:S04]  /*b0440*/  LDL.LU R193, [R1+0x4aac] ;  /* 0x004aac0001c17983 */ /* 0x000ea80000300800 */
[----:B------:R-:W2:Y:S04]  /*b0450*/  LDL.LU R200, [R1+0x4aa4] ;  /* 0x004aa40001c87983 */ /* 0x000ea80000300800 */
[----:B-1----:R0:W-:Y:S04]  /*b0460*/  STL.64 [R1+0x160], R24 ;  /* 0x0001601801007387 */ /* 0x0021e80000100a00 */
[----:B------:R1:W-:Y:S04]  /*b0470*/  STL.64 [R1+0x168], R26 ;  /* 0x0001681a01007387 */ /* 0x0003e80000100a00 */
[----:B------:R-:W2:Y:S04]  /*b0480*/  LDL.LU R201, [R1+0x495c] ;  /* 0x00495c0001c97983 */ /* 0x000ea80000300800 */
[----:B------:R-:W2:Y:S01]  /*b0490*/  LDL.LU R192, [R1+0x4958] ;  /* 0x0049580001c07983 */ /* 0x000ea20000300800 */
[----:B------:R-:W-:Y:S01]  /*b04a0*/  BAR.SYNC.DEFER_BLOCKING 0x0 ;  /* 0x0000000000007b1d */ /* 0x000fe20000010000 */
[----:B0-----:R-:W-:-:S02]  /*b04b0*/  PRMT R24, R52, 0x5210, R32 ;  /* 0x0000521034187816 */ /* 0x001fc40000000020 */
[----:B------:R-:W-:Y:S02]  /*b04c0*/  PRMT R25, R58, 0x5210, R33 ;  /* 0x000052103a197816 */ /* 0x000fe40000000021 */
[----:B-1----:R-:W-:Y:S02]  /*b04d0*/  PRMT R26, R57, 0x5210, R34 ;  /* 0x00005210391a7816 */ /* 0x002fe40000000022 */
[----:B------:R-:W-:Y:S01]  /*b04e0*/  PRMT R27, R56, 0x5210, R35 ;  /* 0x00005210381b7816 */ /* 0x000fe20000000023 */
[----:B------:R0:W-:Y:S01]  /*b04f0*/  STSM.16.M88.4 [R222], R28 ;  /* 0x0000001cde007844 */ /* 0x0001e20000000200 */
[----:B------:R-:W-:Y:S01]  /*b0500*/  BAR.SYNC.DEFER_BLOCKING 0x0 ;  /* 0x0000000000007b1d */ /* 0x000fe20000010000 */
[----:B----4-:R-:W-:-:S05]  /*b0510*/  LOP3.LUT R32, R184, 0xffff, RZ, 0xc0, !PT ;  /* 0x0000ffffb8207812 */ /* 0x010fca00078ec0ff */
[----:B------:R-:W1:Y:S01]  /*b0520*/  LDS.128 R36, [R167] ;  /* 0x00000000a7247984 */ /* 0x000e620000000c00 */
[----:B---3--:R-:W-:Y:S01]  /*b0530*/  LOP3.LUT R33, R185, 0xffff, RZ, 0xc0, !PT ;  /* 0x0000ffffb9217812 */ /* 0x008fe200078ec0ff */
[----:B------:R-:W-:Y:S01]  /*b0540*/  BAR.SYNC.DEFER_BLOCKING 0x0 ;  /* 0x0000000000007b1d */ /* 0x000fe20000010000 */
[----:B0-----:R-:W-:Y:S02]  /*b0550*/  PRMT R28, R247, 0x4210, R32 ;  /* 0x00004210f71c7816 */ /* 0x001fe40000000020 */
[----:B------:R-:W-:-:S03]  /*b0560*/  PRMT R29, R14, 0x4210, R33 ;  /* 0x000042100e1d7816 */ /* 0x000fc60000000021 */
[----:B------:R-:W3:Y:S01]  /*b0570*/  LDL.LU R247, [R1+0x5348] ;  /* 0x0053480001f77983 */ /* 0x000ee20000300800 */
[----:B------:R-:W-:-:S03]  /*b0580*/  LOP3.LUT R34, R186, 0xffff, RZ, 0xc0, !PT ;  /* 0x0000ffffba227812 */ /* 0x000fc600078ec0ff */
[----:B------:R-:W4:Y:S01]  /*b0590*/  LDL.LU R14, [R1+0x5344] ;  /* 0x00534400010e7983 */ /* 0x000f220000300800 */
[----:B------:R-:W-:Y:S02]  /*b05a0*/  LOP3.LUT R35, R194, 0xffff, RZ, 0xc0, !PT ;  /* 0x0000ffffc2237812 */ /* 0x000fe400078ec0ff */
[----:B------:R-:W-:Y:S02]  /*b05b0*/  PRMT R30, R22, 0x4210, R34 ;  /* 0x00004210161e7816 */ /* 0x000fe40000000022 */
[----:B------:R-:W3:Y:S01]  /*b05c0*/  LDL.LU R22, [R1+0x5340] ;  /* 0x0053400001167983 */ /* 0x000ee20000300800 */
[----:B------:R-:W-:-:S03]  /*b05d0*/  PRMT R31, R243, 0x4210, R35 ;  /* 0x00004210f31f7816 */ /* 0x000fc60000000023 */
[----:B------:R-:W4:Y:S04]  /*b05e0*/  LDL.LU R243, [R1+0x533c] ;  /* 0x00533c0001f37983 */ /* 0x000f280000300800 */
[----:B------:R-:W3:Y:S04]  /*b05f0*/  LDL.LU R194, [R1+0x4ac0] ;  /* 0x004ac00001c27983 */ /* 0x000ee80000300800 */
[----:B------:R-:W-:Y:S01]  /*b0600*/  STSM.16.M88.4 [R222], R24 ;  /* 0x00000018de007844 */ /* 0x000fe20000000200 */
[----:B------:R-:W-:Y:S06]  /*b0610*/  BAR.SYNC.DEFER_BLOCKING 0x0 ;  /* 0x0000000000007b1d */ /* 0x000fec0000010000 */
[----:B------:R-:W0:Y:S02]  /*b0620*/  LDS.128 R24, [R167] ;  /* 0x00000000a7187984 */ /* 0x000e240000000c00 */
[----:B------:R-:W-:Y:S06]  /*b0630*/  BAR.SYNC.DEFER_BLOCKING 0x0 ;  /* 0x0000000000007b1d */ /* 0x000fec0000010000 */
[----:B------:R-:W-:Y:S04]  /*b0640*/  STSM.16.M88.4 [R222], R28 ;  /* 0x0000001cde007844 */ /* 0x000fe80000000200 */
[----:B-1----:R-:W-:Y:S04]  /*b0650*/  STL.64 [R1+0x150], R36 ;  /* 0x0001502401007387 */ /* 0x002fe80000100a00 */
[----:B------:R-:W-:Y:S01]  /*b0660*/  STL.64 [R1+0x158], R38 ;  /* 0x0001582601007387 */ /* 0x000fe20000100a00 */
[----:B------:R-:W-:Y:S06]  /*b0670*/  BAR.SYNC.DEFER_BLOCKING 0x0 ;  /* 0x0000000000007b1d */ /* 0x000fec0000010000 */
[----:B------:R-:W1:Y:S04]  /*b0680*/  LDS.128 R36, [R167] ;  /* 0x00000000a7247984 */ /* 0x000e680000000c00 */
[----:B0-----:R0:W-:Y:S04]  /*b0690*/  STL.64 [R1+0x140], R24 ;  /* 0x0001401801007387 */ /* 0x0011e80000100a00 */
[----:B------:R1:W-:Y:S01]  /*b06a0*/  STL.64 [R1+0x148], R26 ;  /* 0x0001481a01007387 */ /* 0x0003e20000100a00 */
        /* <DEDUP_REMOVED lines=8> */
[----:B--2---:R-:W-:-:S03]  /*b0730*/  LOP3.LUT R32, R193, 0xffff, RZ, 0xc0, !PT ;  /* 0x0000ffffc1207812 */ /* 0x004fc600078ec0ff */
[----:B------:R-:W2:Y:S01]  /*b0740*/  LDL.LU R193, [R1+0x4ac8] ;  /* 0x004ac80001c17983 */ /* 0x000ea20000300800 */
[----:B------:R-:W-:-:S03]  /*b0750*/  LOP3.LUT R33, R200, 0xffff, RZ, 0xc0, !PT ;  /* 0x0000ffffc8217812 */ /* 0x000fc600078ec0ff */
[----:B------:R-:W4:Y:S01]  /*b0760*/  LDL.LU R200, [R1+0x497c] ;  /* 0x00497c0001c87983 */ /* 0x000f220000300800 */
[----:B------:R-:W-:Y:S02]  /*b0770*/  PRMT R28, R226, 0x4210, R32 ;  /* 0x00004210e21c7816 */ /* 0x000fe40000000020 */
[----:B------:R-:W-:Y:S02]  /*b0780*/  PRMT R29, R12, 0x4210, R33 ;  /* 0x000042100c1d7816 */ /* 0x000fe40000000021 */
[----:B------:R-:W-:Y:S02]  /*b0790*/  LOP3.LUT R34, R201, 0xffff, RZ, 0xc0, !PT ;  /* 0x0000ffffc9227812 */ /* 0x000fe400078ec0ff */
[----:B------:R-:W4:Y:S01]  /*b07a0*/  LDL.LU R201, [R1+0x4978] ;  /* 0x0049780001c97983 */ /* 0x000f220000300800 */
[----:B------:R-:W-:Y:S02]  /*b07b0*/  LOP3.LUT R35, R192, 0xffff, RZ, 0xc0, !PT ;  /* 0x0000ffffc0237812 */ /* 0x000fe400078ec0ff */
[----:B------:R-:W-:Y:S01]  /*b07c0*/  PRMT R30, R19, 0x4210, R34 ;  /* 0x00004210131e7816 */ /* 0x000fe20000000022 */
[----:B------:R-:W4:Y:S01]  /*b07d0*/  LDL.LU R226, [R1+0x5338] ;  /* 0x0053380001e27983 */ /* 0x000f220000300800 */
[----:B------:R-:W-:Y:S01]  /*b07e0*/  PRMT R31, R229, 0x4210, R35 ;  /* 0x00004210e51f7816 */ /* 0x000fe20000000023 */
[----:B------:R-:W-:Y:S01]  /*b07f0*/  BAR.SYNC.DEFER_BLOCKING 0x0 ;  /* 0x0000000000007b1d */ /* 0x000fe20000010000 */
[----:B------:R-:W-:-:S05]  /*b0800*/  PRMT R47, R157, 0x5410, R47 ;  /* 0x000054109d2f7816 */ /* 0x000fca000000002f */
[----:B------:R-:W4:Y:S04]  /*b0810*/  LDL.LU R12, [R1+0x5334] ;  /* 0x00533400010c7983 */ /* 0x000f280000300800 */
[----:B------:R-:W4:Y:S04]  /*b0820*/  LDL.LU R19, [R1+0x5330] ;  /* 0x0053300001137983 */ /* 0x000f280000300800 */
[----:B------:R-:W4:Y:S04]  /*b0830*/  LDL.LU R229, [R1+0x532c] ;  /* 0x00532c0001e57983 */ /* 0x000f280000300800 */
[----:B------:R-:W-:Y:S04]  /*b0840*/  STSM.16.M88.4 [R222], R28 ;  /* 0x0000001cde007844 */ /* 0x000fe80000000200 */
[----:B------:R-:W-:Y:S04]  /*b0850*/  STL.64 [R1+0x1e0], R36 ;  /* 0x0001e02401007387 */ /* 0x000fe80000100a00 */
[----:B------:R-:W-:Y:S01]  /*b0860*/  STL.64 [R1+0x1e8], R38 ;  /* 0x0001e82601007387 */ /* 0x000fe20000100a00 */
[----:B------:R-:W-:Y:S06]  /*b0870*/  BAR.SYNC.DEFER_BLOCKING 0x0 ;  /* 0x0000000000007b1d */ /* 0x000fec0000010000 */
[----:B0-----:R0:W-:Y:S04]  /*b0880*/  STL.64 [R1+0x1d0], R24 ;  /* 0x0001d01801007387 */ /* 0x0011e80000100a00 */
[----:B------:R1:W-:Y:S04]  /*b0890*/  STL.64 [R1+0x1d8], R26 ;  /* 0x0001d81a01007387 */ /* 0x0003e80000100a00 */
[----:B------:R-:W4:Y:S01]  /*b08a0*/  LDL.LU R177, [R1+0x4af0] ;  /* 0x004af00001b17983 */ /* 0x000f220000300800 */
[----:B0-----:R-:W-:-:S03]  /*b08b0*/  PRMT R24, R47, 0x5210, R32 ;  /* 0x000052102f187816 */ /* 0x001fc60000000020 */
[----:B------:R-:W4:Y:S01]  /*b08c0*/  LDL.LU R184, [R1+0x4ae8] ;  /* 0x004ae80001b87983 */ /* 0x000f220000300800 */
[----:B------:R-:W-:Y:S02]  /*b08d0*/  PRMT R25, R49, 0x5210, R33 ;  /* 0x0000521031197816 */ /* 0x000fe40000000021 */
[----:B-1----:R-:W-:Y:S02]  /*b08e0*/  PRMT R26, R51, 0x5210, R34 ;  /* 0x00005210331a7816 */ /* 0x002fe40000000022 */
[----:B------:R-:W-:Y:S02]  /*b08f0*/  PRMT R27, R135, 0x5210, R35 ;  /* 0x00005210871b7816 */ /* 0x000fe40000000023 */
[----:B------:R-:W0:Y:S01]  /*b0900*/  LDS.128 R32, [R167] ;  /* 0x00000000a7207984 */ /* 0x000e220000000c00 */
[----:B------:R-:W-:Y:S01]  /*b0910*/  BAR.SYNC.DEFER_BLOCKING 0x0 ;  /* 0x0000000000007b1d */ /* 0x000fe20000010000 */
[----:B---3--:R-:W-:-:S05]  /*b0920*/  LOP3.LUT R29, R194, 0xffff, RZ, 0xc0, !PT ;  /* 0x0000ffffc21d7812 */ /* 0x008fca00078ec0ff */
[----:B0-----:R-:W-:Y:S04]  /*b0930*/  STL.64 [R1+0x1c0], R32 ;  /* 0x0001c02001007387 */ /* 0x001fe80000100a00 */
[----:B------:R-:W-:Y:S04]  /*b0940*/  STL.64 [R1+0x1c8], R34 ;  /* 0x0001c82201007387 */ /* 0x000fe80000100a00 */
[----:B------:R-:W3:Y:S04]  /*b0950*/  LDL.LU R185, [R1+0x498c] ;  /* 0x00498c0001b97983 */ /* 0x000ee80000300800 */
[----:B------:R-:W3:Y:S04]  /*b0960*/  LDL.LU R194, [R1+0x4980] ;  /* 0x0049800001c27983 */ /* 0x000ee80000300800 */
[----:B------:R0:W-:Y:S01]  /*b0970*/  STSM.16.M88.4 [R222], R24 ;  /* 0x00000018de007844 */ /* 0x0001e20000000200 */
[----:B------:R-:W-:Y:S01]  /*b0980*/  BAR.SYNC.DEFER_BLOCKING 0x0 ;  /* 0x0000000000007b1d */ /* 0x000fe20000010000 */
[----:B------:R-:W-:-:S02]  /*b0990*/  PRMT R42, R154, 0x5410, R42 ;  /* 0x000054109a2a7816 */ /* 0x000fc4000000002a */
[--C-:B------:R-:W-:Y:S02]  /*b09a0*/  PRMT R28, R238, 0x4210, R29.reuse ;  /* 0x00004210ee1c7816 */ /* 0x100fe4000000001d */
[----:B------:R-:W-:Y:S01]  /*b09b0*/  LOP3.LUT R46, R46, 0xffff, RZ, 0xc0, !PT ;  /* 0x0000ffff2e2e7812 */ /* 0x000fe200078ec0ff */
[----:B------:R-:W3:Y:S04]  /*b09c0*/  LDL.LU R238, [R1+0x5328] ;  /* 0x0053280001ee7983 */ /* 0x000ee80000300800 */
[----:B------:R-:W1:Y:S01]  /*b09d0*/  LDS.128 R32, [R167] ;  /* 0x00000000a7207984 */ /* 0x000e620000000c00 */
[----:B0-----:R-:W-:Y:S02]  /*b09e0*/  PRMT R24, R42, 0x5210, R29 ;  /* 0x000052102a187816 */ /* 0x001fe4000000001d */
[----:B------:R-:W-:-:S02]  /*b09f0*/  PRMT R46, R46, 0x3340, R0 ;  /* 0x000033402e2e7816 */ /* 0x000fc40000000000 */
[----:B------:R-:W-:Y:S02]  /*b0a00*/  PRMT R48, R155, 0x5410, R48 ;  /* 0x000054109b307816 */ /* 0x000fe40000000030 */
[----:B------:R-:W-:Y:S02]  /*b0a10*/  PRMT R46, R156, 0x5410, R46 ;  /* 0x000054109c2e7816 */ /* 0x000fe4000000002e */
[----:B--2---:R-:W-:Y:S02]  /*b0a20*/  LOP3.LUT R25, R193, 0xffff, RZ, 0xc0, !PT ;  /* 0x0000ffffc1197812 */ /* 0x004fe400078ec0ff */
[----:B----4-:R-:W-:Y:S02]  /*b0a30*/  LOP3.LUT R26, R200, 0xffff, RZ, 0xc0, !PT ;  /* 0x0000ffffc81a7812 */ /* 0x010fe400078ec0ff */
[----:B------:R-:W-:Y:S02]  /*b0a40*/  PRMT R29, R245, 0x4210, R25 ;  /* 0x00004210f51d7816 */ /* 0x000fe40000000019 */
[----:B------:R-:W-:Y:S01]  /*b0a50*/  PRMT R30, R10, 0x4210, R26 ;  /* 0x000042100a1e7816 */ /* 0x000fe2000000001a */
[----:B------:R-:W2:Y:S04]  /*b0a60*/  LDL.LU R245, [R1+0x5324] ;  /* 0x0053240001f57983 */ /* 0x000ea80000300800 */
[----:B------:R-:W4:Y:S01]  /*b0a70*/  LDL.LU R186, [R1+0x49f4] ;  /* 0x0049f40001ba7983 */ /* 0x000f220000300800 */
[----:B------:R-:W-:-:S03]  /*b0a80*/  LOP3.LUT R27, R201, 0xffff, RZ, 0xc0, !PT ;  /* 0x0000ffffc91b7812 */ /* 0x000fc600078ec0ff */
[----:B------:R-:W2:Y:S01]  /*b0a90*/  LDL.LU R10, [R1+0x5320] ;  /* 0x00532000010a7983 */ /* 0x000ea20000300800 */
[----:B------:R-:W-:Y:S01]  /*b0aa0*/  PRMT R31, R251, 0x4210, R27 ;  /* 0x00004210fb1f7816 */ /* 0x000fe2000000001b */
[----:B------:R-:W-:Y:S06]  /*b0ab0*/  BAR.SYNC.DEFER_BLOCKING 0x0 ;  /* 0x0000000000007b1d */ /* 0x000fec0000010000 */
[----:B------:R-:W2:Y:S04]  /*b0ac0*/  LDL.LU R251, [R1+0x531c] ;  /* 0x00531c0001fb7983 */ /* 0x000ea80000300800 */
[----:B------:R-:W2:Y:S04]  /*b0ad0*/  LDL.LU R178, [R1+0x49fc] ;  /* 0x0049fc0001b27983 */ /* 0x000ea80000300800 */
[----:B------:R-:W2:Y:S04]  /*b0ae0*/  LDL.LU R200, [R1+0x500c] ;  /* 0x00500c0001c87983 */ /* 0x000ea80000300800 */
[----:B------:R-:W-:Y:S01]  /*b0af0*/  STSM.16.M88.4 [R222], R28 ;  /* 0x0000001cde007844 */ /* 0x000fe20000000200 */
[----:B------:R-:W-:Y:S06]  /*b0b00*/  BAR.SYNC.DEFER_BLOCKING 0x0 ;  /* 0x0000000000007b1d */ /* 0x000fec0000010000 */
[----:B------:R-:W0:Y:S04]  /*b0b10*/  LDS.128 R28, [R167] ;  /* 0x00000000a71c7984 */ /* 0x000e280000000c00 */
[----:B-1----:R-:W-:Y:S04]  /*b0b20*/  STL.64 [R1+0x1b0], R32 ;  /* 0x0001b02001007387 */ /* 0x002fe80000100a00 */
[----:B------:R-:W-:Y:S01]  /*b0b30*/  STL.64 [R1+0x1b8], R34 ;  /* 0x0001b82201007387 */ /* 0x000fe20000100a00 */
[----:B------:R-:W-:-:S03]  /*b0b40*/  PRMT R25, R46, 0x5210, R25 ;  /* 0x000052102e197816 */ /* 0x000fc60000000019 */
[----:B------:R-:W2:Y:S01]  /*b0b50*/  LDL.LU R169, [R1+0x4a08] ;  /* 0x004a080001a97983 */ /* 0x000ea20000300800 */
[----:B------:R-:W-:-:S03]  /*b0b60*/  PRMT R26, R48, 0x5210, R26 ;  /* 0x00005210301a7816 */ /* 0x000fc6000000001a */
[----:B------:R-:W2:Y:S01]  /*b0b70*/  LDL.LU R201, [R1+0x5004] ;  /* 0x0050040001c97983 */ /* 0x000ea20000300800 */
[----:B------:R-:W-:Y:S01]  /*b0b80*/  PRMT R27, R134, 0x5210, R27 ;  /* 0x00005210861b7816 */ /* 0x000fe2000000001b */
[----:B------:R-:W-:Y:S06]  /*b0b90*/  BAR.SYNC.DEFER_BLOCKING 0x0 ;  /* 0x0000000000007b1d */ /* 0x000fec0000010000 */
[----:B------:R-:W2:Y:S04]  /*b0ba0*/  LDL.LU R170, [R1+0x4a0c] ;  /* 0x004a0c0001aa7983 */ /* 0x000ea80000300800 */
[----:B------:R-:W2:Y:S04]  /*b0bb0*/  LDL.LU R192, [R1+0x4ff4] ;  /* 0x004ff40001c07983 */ /* 0x000ea80000300800 */
[----:B0-----:R0:W-:Y:S04]  /*b0bc0*/  STL.64 [R1+0x1a0], R28 ;  /* 0x0001a01c01007387 */ /* 0x0011e80000100a00 */
[----:B------:R1:W-:Y:S04]  /*b0bd0*/  STL.64 [R1+0x1a8], R30 ;  /* 0x0001a81e01007387 */ /* 0x0003e80000100a00 */
[----:B------:R-:W2:Y:S01]  /*b0be0*/  LDL.LU R193, [R1+0x496c] ;  /* 0x00496c0001c17983 */ /* 0x000ea20000300800 */
[----:B0-----:R-:W-:-:S03]  /*b0bf0*/  LOP3.LUT R29, R177, 0xffff, RZ, 0xc0, !PT ;  /* 0x0000ffffb11d7812 */ /* 0x001fc600078ec0ff */
[----:B------:R0:W-:Y:S01]  /*b0c00*/  STSM.16.M88.4 [R222], R24 ;  /* 0x00000018de007844 */ /* 0x0001e20000000200 */
[----:B-1----:R-:W-:Y:S01]  /*b0c10*/  LOP3.LUT R30, R184, 0xffff, RZ, 0xc0, !PT ;  /* 0x0000ffffb81e7812 */ /* 0x002fe200078ec0ff */
[----:B------:R-:W-:Y:S01]  /*b0c20*/  BAR.SYNC.DEFER_BLOCKING 0x0 ;  /* 0x0000000000007b1d */ /* 0x000fe20000010000 */
[----:B---3--:R-:W-:Y:S02]  /*b0c30*/  LOP3.LUT R31, R185, 0xffff, RZ, 0xc0, !PT ;  /* 0x0000ffffb91f7812 */ /* 0x008fe400078ec0ff */
[----:B------:R-:W-:-:S03]  /*b0c40*/  LOP3.LUT R32, R194, 0xffff, RZ, 0xc0, !PT ;  /* 0x0000ffffc2207812 */ /* 0x000fc600078ec0ff */
[----:B------:R-:W3:Y:S01]  /*b0c50*/  LDL.LU R194, [R1+0x4a1c] ;  /* 0x004a1c0001c27983 */ /* 0x000ee20000300800 */
[----:B0-----:R-:W-:Y:S02]  /*b0c60*/  PRMT R24, R235, 0x4210, R29 ;  /* 0x00004210eb187816 */ /* 0x001fe4000000001d */
[----:B------:R-:W-:Y:S01]  /*b0c70*/  PRMT R25, R221, 0x4210, R30 ;  /* 0x00004210dd197816 */ /* 0x000fe2000000001e */
[----:B------:R-:W3:Y:S01]  /*b0c80*/  LDL.LU R235, [R1+0x5318] ;  /* 0x0053180001eb7983 */ /* 0x000ee20000300800 */
[----:B------:R-:W-:-:S03]  /*b0c90*/  PRMT R26, R249, 0x4210, R31 ;  /* 0x00004210f91a7816 */ /* 0x000fc6000000001f */
[----:B------:R-:W3:Y:S01]  /*b0ca0*/  LDL.LU R221, [R1+0x5314] ;  /* 0x0053140001dd7983 */ /* 0x000ee20000300800 */
[----:B------:R-:W-:-:S03]  /*b0cb0*/  PRMT R27, R20, 0x4210, R32 ;  /* 0x00004210141b7816 */ /* 0x000fc60000000020 */
[----:B------:R-:W3:Y:S04]  /*b0cc0*/  LDL.LU R184, [R1+0x4a20] ;  /* 0x004a200001b87983 */ /* 0x000ee80000300800 */
[----:B------:R-:W3:Y:S04]  /*b0cd0*/  LDL.LU R249, [R1+0x5310] ;  /* 0x0053100001f97983 */ /* 0x000ee80000300800 */
[----:B------:R-:W3:Y:S04]  /*b0ce0*/  LDL.LU R20, [R1+0x530c] ;  /* 0x00530c0001147983 */ /* 0x000ee80000300800 */
[----:B------:R-:W0:Y:S01]  /*b0cf0*/  LDS.128 R36, [R167] ;  /* 0x00000000a7247984 */ /* 0x000e220000000c00 */
[----:B------:R-:W-:Y:S06]  /*b0d00*/  BAR.SYNC.DEFER_BLOCKING 0x0 ;  /* 0x0000000000007b1d */ /* 0x000fec0000010000 */
[----:B------:R-:W3:Y:S04]  /*b0d10*/  LDL.LU R185, [R1+0x4950] ;  /* 0x0049500001b97983 */ /* 0x000ee80000300800 */
[----:B------:R2:W-:Y:S01]  /*b0d20*/  STSM.16.M88.4 [R222], R24 ;  /* 0x00000018de007844 */ /* 0x0005e20000000200 */
[----:B----4-:R-:W-:-:S03]  /*b0d30*/  LOP3.LUT R28, R186, 0xffff, RZ, 0xc0, !PT ;  /* 0x0000ffffba1c7812 */ /* 0x010fc600078ec0ff */
[----:B------:R-:W4:Y:S04]  /*b0d40*/  LDL.LU R186, [R1+0x4a30] ;  /* 0x004a300001ba7983 */ /* 0x000f280000300800 */
[----:B------:R-:W4:Y:S04]  /*b0d50*/  LDL.LU R176, [R1+0x4a34] ;  /* 0x004a340001b07983 */ /* 0x000f280000300800 */
[----:B0-----:R0:W-:Y:S04]  /*b0d60*/  STL.64 [R1+0x1f0], R36 ;  /* 0x0001f02401007387 */ /* 0x0011e80000100a00 */
[----:B------:R1:W-:Y:S04]  /*b0d70*/  STL.64 [R1+0x1f8], R38 ;  /* 0x0001f82601007387 */ /* 0x0003e80000100a00 */
[----:B------:R-:W4:Y:S01]  /*b0d80*/  LDL.LU R177, [R1+0x4928] ;  /* 0x0049280001b17983 */ /* 0x000f220000300800 */
[----:B--2---:R-:W-:-:S03]  /*b0d90*/  LOP3.LUT R24, R178, 0xffff, RZ, 0xc0, !PT ;  /* 0x0000ffffb2187812 */ /* 0x004fc600078ec0ff */
[----:B------:R-:W2:Y:S01]  /*b0da0*/  LDL.LU R178, [R1+0x4a4c] ;  /* 0x004a4c0001b27983 */ /* 0x000ea20000300800 */
[--C-:B------:R-:W-:Y:S02]  /*b0db0*/  PRMT R205, R205, 0x5210, R24.reuse ;  /* 0x00005210cdcd7816 */ /* 0x100fe40000000018 */
[----:B------:R-:W-:Y:S02]  /*b0dc0*/  LOP3.LUT R25, R169, 0xffff, RZ, 0xc0, !PT ;  /* 0x0000ffffa9197812 */ /* 0x000fe400078ec0ff */
[----:B------:R-:W2:Y:S01]  /*b0dd0*/  LDL.LU R169, [R1+0x4a50] ;  /* 0x004a500001a97983 */ /* 0x000ea20000300800 */
[----:B------:R-:W-:Y:S02]  /*b0de0*/  PRMT R201, R201, 0x4210, R24 ;  /* 0x00004210c9c97816 */ /* 0x000fe40000000018 */
[----:B------:R-:W-:Y:S02]  /*b0df0*/  PRMT R196, R196, 0x5210, R25 ;  /* 0x00005210c4c47816 */ /* 0x000fe40000000019 */
[----:B------:R-:W-:-:S02]  /*b0e00*/  LOP3.LUT R26, R170, 0xffff, RZ, 0xc0, !PT ;  /* 0x0000ffffaa1a7812 */ /* 0x000fc400078ec0ff */
[----:B------:R-:W2:Y:S01]  /*b0e10*/  LDL.LU R170, [R1+0x4a64] ;  /* 0x004a640001aa7983 */ /* 0x000ea20000300800 */
[----:B------:R-:W-:Y:S02]  /*b0e20*/  PRMT R192, R192, 0x4210, R25 ;  /* 0x00004210c0c07816 */ /* 0x000fe40000000019 */
[----:B------:R-:W-:Y:S02]  /*b0e30*/  PRMT R197, R197, 0x5210, R26 ;  /* 0x00005210c5c57816 */ /* 0x000fe4000000001a */
[----:B------:R-:W-:Y:S02]  /*b0e40*/  LOP3.LUT R24, R193, 0xffff, RZ, 0xc0, !PT ;  /* 0x0000ffffc1187812 */ /* 0x000fe400078ec0ff */
[----:B---3--:R-:W-:Y:S02]  /*b0e50*/  LOP3.LUT R25, R194, 0xffff, RZ, 0xc0, !PT ;  /* 0x0000ffffc2197812 */ /* 0x008fe400078ec0ff */
[----:B------:R-:W-:Y:S02]  /*b0e60*/  PRMT R194, R249, 0x4210, R24 ;  /* 0x00004210f9c27816 */ /* 0x000fe40000000018 */
[----:B------:R-:W-:-:S02]  /*b0e70*/  PRMT R193, R20, 0x4210, R26 ;  /* 0x0000421014c17816 */ /* 0x000fc4000000001a */
[----:B------:R-:W3:Y:S01]  /*b0e80*/  LDL.LU R20, [R1+0x5308] ;  /* 0x0053080001147983 */ /* 0x000ee20000300800 */
[----:B------:R-:W-:Y:S02]  /*b0e90*/  LOP3.LUT R26, R184, 0xffff, RZ, 0xc0, !PT ;  /* 0x0000ffffb81a7812 */ /* 0x000fe400078ec0ff */
[----:B------:R-:W-:Y:S01]  /*b0ea0*/  PRMT R184, R221, 0x4210, R25 ;  /* 0x00004210ddb87816 */ /* 0x000fe20000000019 */
[----:B------:R-:W3:Y:S04]  /*b0eb0*/  LDL.LU R166, [R1+0x4a68] ;  /* 0x004a680001a67983 */ /* 0x000ee80000300800 */
[----:B------:R-:W3:Y:S04]  /*b0ec0*/  LDL.LU R249, [R1+0x5304] ;  /* 0x0053040001f97983 */ /* 0x000ee80000300800 */
[----:B------:R-:W3:Y:S01]  /*b0ed0*/  LDL.LU R221, [R1+0x5300] ;  /* 0x0053000001dd7983 */ /* 0x000ee20000300800 */
[----:B------:R-:W-:-:S02]  /*b0ee0*/  PRMT R198, R198, 0x5210, R24 ;  /* 0x00005210c6c67816 */ /* 0x000fc40000000018 */
[----:B------:R-:W-:Y:S02]  /*b0ef0*/  LOP3.LUT R24, R185, 0xffff, RZ, 0xc0, !PT ;  /* 0x0000ffffb9187812 */ /* 0x000fe400078ec0ff */
[----:B------:R-:W-:Y:S02]  /*b0f00*/  PRMT R188, R188, 0x5210, R25 ;  /* 0x00005210bcbc7816 */ /* 0x000fe40000000019 */
[--C-:B------:R-:W-:Y:S02]  /*b0f10*/  PRMT R185, R235, 0x4210, R26.reuse ;  /* 0x00004210ebb97816 */ /* 0x100fe4000000001a */
[----:B------:R-:W-:Y:S01]  /*b0f20*/  PRMT R189, R189, 0x5210, R26 ;  /* 0x00005210bdbd7816 */ /* 0x000fe2000000001a */
[----:B------:R-:W3:Y:S01]  /*b0f30*/  LDL.LU R235, [R1+0x52fc] ;  /* 0x0052fc0001eb7983 */ /* 0x000ee20000300800 */
[----:B------:R-:W-:Y:S02]  /*b0f40*/  PRMT R190, R190, 0x5210, R24 ;  /* 0x00005210bebe7816 */ /* 0x000fe40000000018 */
[----:B----4-:R-:W-:-:S02]  /*b0f50*/  LOP3.LUT R25, R186, 0xffff, RZ, 0xc0, !PT ;  /* 0x0000ffffba197812 */ /* 0x010fc400078ec0ff */
[----:B------:R-:W-:Y:S02]  /*b0f60*/  PRMT R186, R251, 0x4210, R24 ;  /* 0x00004210fbba7816 */ /* 0x000fe40000000018 */
[----:B------:R-:W-:Y:S01]  /*b0f70*/  LOP3.LUT R26, R176, 0xffff, RZ, 0xc0, !PT ;  /* 0x0000ffffb01a7812 */ /* 0x000fe200078ec0ff */
[----:B------:R-:W4:Y:S01]  /*b0f80*/  LDL.LU R251, [R1+0x52f8] ;  /* 0x0052f80001fb7983 */ /* 0x000f220000300800 */
[--C-:B------:R-:W-:Y:S02]  /*b0f90*/  PRMT R176, R10, 0x4210, R25.reuse ;  /* 0x000042100ab07816 */ /* 0x100fe40000000019 */
[----:B------:R-:W-:Y:S01]  /*b0fa0*/  PRMT R180, R180, 0x5210, R25 ;  /* 0x00005210b4b47816 */ /* 0x000fe20000000019 */
[----:B------:R-:W4:Y:S01]  /*b0fb0*/  LDL.LU R10, [R1+0x52f4] ;  /* 0x0052f400010a7983 */ /* 0x000f220000300800 */
[----:B------:R-:W-:Y:S02]  /*b0fc0*/  PRMT R181, R181, 0x5210, R26 ;  /* 0x00005210b5b57816 */ /* 0x000fe4000000001a */
[----:B------:R-:W-:-:S02]  /*b0fd0*/  LOP3.LUT R24, R177, 0xffff, RZ, 0xc0, !PT ;  /* 0x0000ffffb1187812 */ /* 0x000fc400078ec0ff */
[----:B------:R-:W-:Y:S02]  /*b0fe0*/  PRMT R177, R245, 0x4210, R26 ;  /* 0x00004210f5b17816 */ /* 0x000fe4000000001a */
[----:B--2---:R-:W-:Y:S01]  /*b0ff0*/  LOP3.LUT R25, R178, 0xffff, RZ, 0xc0, !PT ;  /* 0x0000ffffb2197812 */ /* 0x004fe200078ec0ff */
[----:B------:R-:W2:Y:S01]  /*b1000*/  LDL.LU R245, [R1+0x52f0] ;  /* 0x0052f00001f57983 */ /* 0x000ea20000300800 */
[--C-:B------:R-:W-:Y:S02]  /*b1010*/  PRMT R178, R238, 0x4210, R24.reuse ;  /* 0x00004210eeb27816 */ /* 0x100fe40000000018 */
[----:B------:R-:W-:Y:S01]  /*b1020*/  PRMT R182, R182, 0x5210, R24 ;  /* 0x00005210b6b67816 */ /* 0x000fe20000000018 */
[----:B------:R-:W2:Y:S01]  /*b1030*/  LDL.LU R238, [R1+0x52ec] ;  /* 0x0052ec0001ee7983 */ /* 0x000ea20000300800 */
[----:B------:R-:W-:-:S03]  /*b1040*/  PRMT R168, R229, 0x4210, R25 ;  /* 0x00004210e5a87816 */ /* 0x000fc60000000019 */
[----:B------:R-:W2:Y:S01]  /*b1050*/  LDL.LU R229, [R1+0x52e8] ;  /* 0x0052e80001e57983 */ /* 0x000ea20000300800 */
[----:B------:R-:W-:-:S04]  /*b1060*/  LOP3.LUT R26, R169, 0xffff, RZ, 0xc0, !PT ;  /* 0x0000ffffa91a7812 */ /* 0x000fc800078ec0ff */
[----:B------:R-:W-:Y:S02]  /*b1070*/  PRMT R169, R19, 0x4210, R26 ;  /* 0x0000421013a97816 */ /* 0x000fe4000000001a */
[----:B------:R-:W-:Y:S02]  /*b1080*/  LOP3.LUT R164, R170, 0xffff, RZ, 0xc0, !PT ;  /* 0x0000ffffaaa47812 */ /* 0x000fe400078ec0ff */
[----:B---3--:R-:W-:Y:S02]  /*b1090*/  LOP3.LUT R24, R221, 0xffff, RZ, 0xc0, !PT ;  /* 0x0000ffffdd187812 */ /* 0x008fe400078ec0ff */
[----:B------:R-:W3:Y:S02]  /*b10a0*/  LDL.LU R221, [R1+0x52e4] ;  /* 0x0052e40001dd7983 */ /* 0x000ee40000300800 */
[----:B------:R-:W-:Y:S02]  /*b10b0*/  PRMT R170, R12, 0x4210, R24 ;  /* 0x000042100caa7816 */ /* 0x000fe40000000018 */
[----:B------:R-:W3:Y:S04]  /*b10c0*/  LDL.LU R19, [R1+0x52e0] ;  /* 0x0052e00001137983 */ /* 0x000ee80000300800 */
[----:B------:R-:W4:Y:S01]  /*b10d0*/  LDL.LU R12, [R1+0x52dc] ;  /* 0x0052dc00010c7983 */ /* 0x000f220000300800 */
[----:B------:R-:W-:-:S03]  /*b10e0*/  PRMT R160, R226, 0x4210, R164 ;  /* 0x00004210e2a07816 */ /* 0x000fc600000000a4 */
[----:B------:R-:W2:Y:S01]  /*b10f0*/  LDL.LU R226, [R1+0x52d8] ;  /* 0x0052d80001e27983 */ /* 0x000ea20000300800 */
[----:B------:R-:W-:Y:S02]  /*b1100*/  LOP3.LUT R165, R166, 0xffff, RZ, 0xc0, !PT ;  /* 0x0000ffffa6a57812 */ /* 0x000fe400078ec0ff */
[----:B------:R-:W-:Y:S02]  /*b1110*/  LOP3.LUT R166, R20, 0xffff, RZ, 0xc0, !PT ;  /* 0x0000ffff14a67812 */ /* 0x000fe400078ec0ff */
[----:B------:R-:W3:Y:S01]  /*b1120*/  LDL.LU R20, [R1+0x52d4] ;  /* 0x0052d40001147983 */ /* 0x000ee20000300800 */
[----:B------:R-:W-:-:S03]  /*b1130*/  PRMT R161, R243, 0x4210, R165 ;  /* 0x00004210f3a17816 */ /* 0x000fc600000000a5 */
[----:B------:R-:W3:Y:S01]  /*b1140*/  LDL.LU R243, [R1+0x52d0] ;  /* 0x0052d00001f37983 */ /* 0x000ee20000300800 */
[----:B------:R-:W-:Y:S02]  /*b1150*/  PRMT R162, R22, 0x4210, R166 ;  /* 0x0000421016a27816 */ /* 0x000fe400000000a6 */
[----:B------:R-:W-:Y:S02]  /*b1160*/  LOP3.LUT R158, R249, 0xffff, RZ, 0xc0, !PT ;  /* 0x0000fffff99e7812 */ /* 0x000fe400078ec0ff */
[----:B------:R-:W-:Y:S02]  /*b1170*/  PRMT R44, R153, 0x5410, R44 ;  /* 0x00005410992c7816 */ /* 0x000fe4000000002c */
[----:B------:R-:W-:Y:S02]  /*b1180*/  LOP3.LUT R2, R2, 0x7fffffff, RZ, 0xc0, !PT ;  /* 0x7fffffff02027812 */ /* 0x000fe400078ec0ff */
[----:B------:R-:W-:Y:S02]  /*b1190*/  LOP3.LUT R3, R3, 0x7fffffff, RZ, 0xc0, !PT ;  /* 0x7fffffff03037812 */ /* 0x000fe400078ec0ff */
[----:B------:R-:W-:-:S02]  /*b11a0*/  SHF.R.U32.HI R131, RZ, 0x8, R131 ;  /* 0x00000008ff837819 */ /* 0x000fc40000011683 */
[----:B------:R-:W-:Y:S01]  /*b11b0*/  LOP3.LUT R13, R13, 0x7fffffff, RZ, 0xc0, !PT ;  /* 0x7fffffff0d0d7812 */ /* 0x000fe200078ec0ff */
[----:B------:R-:W-:Y:S01]  /*b11c0*/  BAR.SYNC.DEFER_BLOCKING 0x0 ;  /* 0x0000000000007b1d */ /* 0x000fe20000010000 */
[----:B----4-:R-:W-:-:S05]  /*b11d0*/  LOP3.LUT R156, R12, 0xffff, RZ, 0xc0, !PT ;  /* 0x0000ffff0c9c7812 */ /* 0x010fca00078ec0ff */
[----:B------:R-:W4:Y:S01]  /*b11e0*/  LDL.LU R12, [R1+0x52cc] ;  /* 0x0052cc00010c7983 */ /* 0x000f220000300800 */
[----:B--2---:R-:W-:-:S03]  /*b11f0*/  LOP3.LUT R157, R226, 0xffff, RZ, 0xc0, !PT ;  /* 0x0000ffffe29d7812 */ /* 0x004fc600078ec0ff */
[----:B------:R-:W2:Y:S04]  /*b1200*/  LDL.LU R22, [R1+0x52c8] ;  /* 0x0052c80001167983 */ /* 0x000ea80000300800 */
[----:B------:R-:W2:Y:S01]  /*b1210*/  LDL.LU R226, [R1+0x52c4] ;  /* 0x0052c40001e27983 */ /* 0x000ea20000300800 */
[----:B------:R-:W-:-:S03]  /*b1220*/  PRMT R152, R14, 0x4210, R156 ;  /* 0x000042100e987816 */ /* 0x000fc6000000009c */
[----:B------:R-:W2:Y:S04]  /*b1230*/  LDL.LU R14, [R1+0x52c0] ;  /* 0x0052c000010e7983 */ /* 0x000ea80000300800 */
[----:B------:R-:W2:Y:S01]  /*b1240*/  LDL.LU R249, [R1+0x52bc] ;  /* 0x0052bc0001f97983 */ /* 0x000ea20000300800 */
[----:B------:R-:W-:-:S03]  /*b1250*/  PRMT R153, R247, 0x4210, R157 ;  /* 0x00004210f7997816 */ /* 0x000fc6000000009d */
[----:B------:R-:W2:Y:S01]  /*b1260*/  LDL.LU R247, [R1+0x52b8] ;  /* 0x0052b80001f77983 */ /* 0x000ea20000300800 */
[----:B------:R-:W-:Y:S02]  /*b1270*/  PRMT R154, R241, 0x4210, R158 ;  /* 0x00004210f19a7816 */ /* 0x000fe4000000009e */
[----:B---3--:R-:W-:Y:S02]  /*b1280*/  LOP3.LUT R149, R243, 0xffff, RZ, 0xc0, !PT ;  /* 0x0000fffff3957812 */ /* 0x008fe400078ec0ff */
[----:B------:R-:W-:Y:S02]  /*b1290*/  LOP3.LUT R150, R235, 0xffff, RZ, 0xc0, !PT ;  /* 0x0000ffffeb967812 */ /* 0x000fe400078ec0ff */
[----:B------:R-:W-:Y:S02]  /*b12a0*/  PRMT R145, R223, 0x4210, R149 ;  /* 0x00004210df917816 */ /* 0x000fe40000000095 */
[----:B------:R-:W-:Y:S02]  /*b12b0*/  PRMT R146, R21, 0x4210, R150 ;  /* 0x0000421015927816 */ /* 0x000fe40000000096 */
[----:B------:R-:W-:-:S04]  /*b12c0*/  LOP3.LUT R142, R251, 0xffff, RZ, 0xc0, !PT ;  /* 0x0000fffffb8e7812 */ /* 0x000fc800078ec0ff */
[----:B------:R-:W-:Y:S02]  /*b12d0*/  PRMT R138, R8, 0x4210, R142 ;  /* 0x00004210088a7816 */ /* 0x000fe4000000008e */
[----:B----4-:R-:W-:Y:S02]  /*b12e0*/  LOP3.LUT R148, R12, 0xffff, RZ, 0xc0, !PT ;  /* 0x0000ffff0c947812 */ /* 0x010fe400078ec0ff */
[----:B------:R-:W3:Y:S02]  /*b12f0*/  LDL.LU R12, [R1+0x52b4] ;  /* 0x0052b400010c7983 */ /* 0x000ee40000300800 */
[----:B------:R-:W-:Y:S02]  /*b1300*/  PRMT R144, R232, 0x4210, R148 ;  /* 0x00004210e8907816 */ /* 0x000fe40000000094 */
[----:B------:R-:W4:Y:S01]  /*b1310*/  LDL.LU R241, [R1+0x52b0] ;  /* 0x0052b00001f17983 */ /* 0x000f220000300800 */
[----:B--2---:R-:W-:-:S03]  /*b1320*/  LOP3.LUT R140, R226, 0xffff, RZ, 0xc0, !PT ;  /* 0x0000ffffe28c7812 */ /* 0x004fc600078ec0ff */
[----:B------:R-:W2:Y:S01]  /*b1330*/  LDL.LU R243, [R1+0x52ac] ;  /* 0x0052ac0001f37983 */ /* 0x000ea20000300800 */
[----:B------:R-:W-:-:S03]  /*b1340*/  LOP3.LUT R141, R22, 0xffff, RZ, 0xc0, !PT ;  /* 0x0000ffff168d7812 */ /* 0x000fc600078ec0ff */
[----:B------:R-:W4:Y:S04]  /*b1350*/  LDL.LU R232, [R1+0x52a8] ;  /* 0x0052a80001e87983 */ /* 0x000f280000300800 */
[----:B------:R-:W4:Y:S01]  /*b1360*/  LDL.LU R235, [R1+0x52a4] ;  /* 0x0052a40001eb7983 */ /* 0x000f220000300800 */
[----:B------:R-:W-:-:S03]  /*b1370*/  PRMT R136, R252, 0x4210, R140 ;  /* 0x00004210fc887816 */ /* 0x000fc6000000008c */
[----:B------:R-:W4:Y:S04]  /*b1380*/  LDL.LU R223, [R1+0x52a0] ;  /* 0x0052a00001df7983 */ /* 0x000f280000300800 */
[----:B------:R-:W4:Y:S01]  /*b1390*/  LDL.LU R226, [R1+0x529c] ;  /* 0x00529c0001e27983 */ /* 0x000f220000300800 */
[----:B------:R-:W-:-:S03]  /*b13a0*/  PRMT R137, R250, 0x4210, R141 ;  /* 0x00004210fa897816 */ /* 0x000fc6000000008d */
[----:B------:R-:W4:Y:S01]  /*b13b0*/  LDL.LU R21, [R1+0x5298] ;  /* 0x0052980001157983 */ /* 0x000f220000300800 */
[----:B------:R-:W-:-:S03]  /*b13c0*/  LOP3.LUT R132, R249, 0xffff, RZ, 0xc0, !PT ;  /* 0x0000fffff9847812 */ /* 0x000fc600078ec0ff */
[----:B------:R-:W4:Y:S04]  /*b13d0*/  LDL.LU R22, [R1+0x5294] ;  /* 0x0052940001167983 */ /* 0x000f280000300800 */
[----:B------:R-:W2:Y:S04]  /*b13e0*/  LDL.LU R252, [R1+0x5290] ;  /* 0x0052900001fc7983 */ /* 0x000ea80000300800 */
[----:B------:R-:W4:Y:S04]  /*b13f0*/  LDL.LU R251, [R1+0x528c] ;  /* 0x00528c0001fb7983 */ /* 0x000f280000300800 */
[----:B------:R-:W2:Y:S04]  /*b1400*/  LDL.LU R250, [R1+0x5288] ;  /* 0x0052880001fa7983 */ /* 0x000ea80000300800 */
[----:B------:R-:W4:Y:S04]  /*b1410*/  LDL.LU R249, [R1+0x5284] ;  /* 0x0052840001f97983 */ /* 0x000f280000300800 */
[----:B------:R-:W2:Y:S01]  /*b1420*/  LDL.LU R8, [R1+0x5280] ;  /* 0x0052800001087983 */ /* 0x000ea20000300800 */
[----:B------:R-:W-:-:S03]  /*b1430*/  LOP3.LUT R133, R14, 0xffff, RZ, 0xc0, !PT ;  /* 0x0000ffff0e857812 */ /* 0x000fc600078ec0ff */
[----:B------:R-:W4:Y:S01]  /*b1440*/  LDL.LU R14, [R1+0x527c] ;  /* 0x00527c00010e7983 */ /* 0x000f220000300800 */
[----:B------:R-:W-:-:S03]  /*b1450*/  PRMT R128, R11, 0x4210, R132 ;  /* 0x000042100b807816 */ /* 0x000fc60000000084 */
[----:B------:R-:W4:Y:S01]  /*b1460*/  LDL.LU R11, [R1+0x5278] ;  /* 0x00527800010b7983 */ /* 0x000f220000300800 */
[----:B------:R-:W-:-:S03]  /*b1470*/  LOP3.LUT R134, R10, 0xffff, RZ, 0xc0, !PT ;  /* 0x0000ffff0a867812 */ /* 0x000fc600078ec0ff */
[----:B------:R-:W4:Y:S01]  /*b1480*/  LDL.LU R10, [R1+0x5274] ;  /* 0x00527400010a7983 */ /* 0x000f220000300800 */
[----:B------:R-:W-:-:S03]  /*b1490*/  PRMT R129, R9, 0x4210, R133 ;  /* 0x0000421009817816 */ /* 0x000fc60000000085 */
[----:B------:R-:W4:Y:S01]  /*b14a0*/  LDL.LU R9, [R1+0x5270] ;  /* 0x0052700001097983 */ /* 0x000f220000300800 */
[----:B---3--:R-:W-:-:S03]  /*b14b0*/  LOP3.LUT R124, R12, 0xffff, RZ, 0xc0, !PT ;  /* 0x0000ffff0c7c7812 */ /* 0x008fc600078ec0ff */
[----:B------:R-:W3:Y:S01]  /*b14c0*/  LDL.LU R12, [R1+0x526c] ;  /* 0x00526c00010c7983 */ /* 0x000ee20000300800 */
[----:B------:R-:W-:Y:S02]  /*b14d0*/  PRMT R27, R44, 0x5210, R32 ;  /* 0x000052102c1b7816 */ /* 0x000fe40000000020 */
[----:B--2---:R-:W-:Y:S02]  /*b14e0*/  ISETP.LT.AND P1, PT, R8, UR21, !P1 ;  /* 0x0000001508007c0c */ /* 0x004fe4000cf21270 */
[----:B----4-:R-:W-:Y:S01]  /*b14f0*/  LOP3.LUT R14, R14, 0xfff7ffff, RZ, 0xc0, !PT ;  /* 0xfff7ffff0e0e7812 */ /* 0x010fe200078ec0ff */
[----:B------:R-:W-:Y:S01]  /*b1500*/  VIADD R32, R8, 0x1ad ;  /* 0x000001ad08207836 */ /* 0x000fe20000000000 */
[----:B------:R-:W-:Y:S01]  /*b1510*/  PRMT R174, R174, 0x5210, R24 ;  /* 0x00005210aeae7816 */ /* 0x000fe20000000018 */
[----:B------:R-:W-:Y:S01]  /*b1520*/  VIADD R33, R8, 0x1ae ;  /* 0x000001ae08217836 */ /* 0x000fe20000000000 */
[----:B------:R-:W-:Y:S01]  /*b1530*/  PRMT R172, R172, 0x5210, R25 ;  /* 0x00005210acac7816 */ /* 0x000fe20000000019 */
[C---:B------:R-:W-:Y:S01]  /*b1540*/  VIADD R34, R8.reuse, 0x1af ;  /* 0x000001af08227836 */ /* 0x040fe20000000000 */
[----:B------:R-:W-:Y:S01]  /*b1550*/  PRMT R173, R173, 0x5210, R26 ;  /* 0x00005210adad7816 */ /* 0x000fe2000000001a */
[C---:B------:R-:W-:Y:S01]  /*b1560*/  VIADD R35, R8.reuse, 0x1b0 ;  /* 0x000001b008237836 */ /* 0x040fe20000000000 */
[----:B------:R-:W-:Y:S01]  /*b1570*/  LOP3.LUT R131, R131, 0xffff, RZ, 0xc0, !PT ;  /* 0x0000ffff83837812 */ /* 0x000fe200078ec0ff */
[----:B0-----:R-:W-:-:S02]  /*b1580*/  VIADD R36, R8, 0x1b1 ;  /* 0x000001b108247836 */ /* 0x001fc40000000000 */
[----:B------:R-:W-:Y:S01]  /*b1590*/  @P1 LOP3.LUT R14, R14, 0x80000, RZ, 0xfc, !PT ;  /* 0x000800000e0e1812 */ /* 0x000fe200078efcff */
[C---:B------:R-:W-:Y:S01]  /*b15a0*/  VIADD R37, R8.reuse, 0x1b2 ;  /* 0x000001b208257836 */ /* 0x040fe20000000000 */
[----:B------:R-:W-:Y:S01]  /*b15b0*/  ISETP.LT.AND P1, PT, R11, UR22, !P0 ;  /* 0x000000160b007c0c */ /* 0x000fe2000c721270 */
[----:B-1----:R-:W-:Y:S01]  /*b15c0*/  VIADD R38, R8, 0x1b3 ;  /* 0x000001b308267836 */ /* 0x002fe20000000000 */
[----:B------:R-:W-:Y:S01]  /*b15d0*/  ISETP.LT.AND P0, PT, R10, UR24, !P0 ;  /* 0x000000180a007c0c */ /* 0x000fe2000c701270 */
[----:B------:R-:W-:Y:S01]  /*b15e0*/  ULDC UR24, c[0x0][0x228] ;  /* 0x00008a0000187ab9 */ /* 0x000fe20000000800 */
[----:B------:R-:W-:Y:S01]  /*b15f0*/  LOP3.LUT R14, R14, 0xffffbfff, RZ, 0xc0, !PT ;  /* 0xffffbfff0e0e7812 */ /* 0x000fe200078ec0ff */
[C---:B------:R-:W-:Y:S02]  /*b1600*/  VIADD R39, R8.reuse, 0x1b4 ;  /* 0x000001b408277836 */ /* 0x040fe40000000000 */
[C---:B------:R-:W-:Y:S01]  /*b1610*/  VIADD R40, R8.reuse, 0x1b5 ;  /* 0x000001b508287836 */ /* 0x040fe20000000000 */
[----:B------:R-:W-:Y:S01]  /*b1620*/  PRMT R24, R41, 0x5210, R29 ;  /* 0x0000521029187816 */ /* 0x000fe2000000001d */
[C---:B------:R-:W-:Y:S01]  /*b1630*/  VIADD R42, R8.reuse, 0x1b7 ;  /* 0x000001b7082a7836 */ /* 0x040fe20000000000 */
[----:B------:R-:W-:Y:S01]  /*b1640*/  PRMT R25, R43, 0x5210, R30 ;  /* 0x000052102b197816 */ /* 0x000fe2000000001e */
[C---:B------:R-:W-:Y:S01]  /*b1650*/  VIADD R44, R8.reuse, 0x1b9 ;  /* 0x000001b9082c7836 */ /* 0x040fe20000000000 */
[----:B------:R-:W-:Y:S01]  /*b1660*/  PRMT R26, R45, 0x5210, R31 ;  /* 0x000052102d1a7816 */ /* 0x000fe2000000001f */
[----:B------:R-:W-:Y:S01]  /*b1670*/  VIADD R46, R8, 0x1bb ;  /* 0x000001bb082e7836 */ /* 0x000fe20000000000 */
[----:B------:R-:W-:Y:S01]  /*b1680*/  @P1 LOP3.LUT R14, R14, 0x4000, RZ, 0xfc, !PT ;  /* 0x000040000e0e1812 */ /* 0x000fe200078efcff */
[----:B------:R-:W-:-:S02]  /*b1690*/  VIADD R47, R8, 0x1bc ;  /* 0x000001bc082f7836 */ /* 0x000fc40000000000 */
[----:B------:R-:W-:Y:S01]  /*b16a0*/  VIADD R48, R8, 0x1bd ;  /* 0x000001bd08307836 */ /* 0x000fe20000000000 */
[----:B------:R-:W-:Y:S01]  /*b16b0*/  LOP3.LUT R14, R14, 0xffffdfff, RZ, 0xc0, !PT ;  /* 0xffffdfff0e0e7812 */ /* 0x000fe200078ec0ff */
[C---:B------:R-:W-:Y:S02]  /*b16c0*/  VIADD R49, R8.reuse, 0x1be ;  /* 0x000001be08317836 */ /* 0x040fe40000000000 */
[----:B------:R-:W-:Y:S01]  /*b16d0*/  VIADD R50, R8, 0x1bf ;  /* 0x000001bf08327836 */ /* 0x000fe20000000000 */
[----:B------:R-:W-:Y:S01]  /*b16e0*/  @P0 LOP3.LUT R14, R14, 0x2000, RZ, 0xfc, !PT ;  /* 0x000020000e0e0812 */ /* 0x000fe200078efcff */
[----:B------:R-:W-:Y:S01]  /*b16f0*/  VIADD R51, R8, 0x1c0 ;  /* 0x000001c008337836 */ /* 0x000fe20000000000 */
[----:B------:R-:W-:Y:S01]  /*b1700*/  ISETP.GE.AND P0, PT, R32, UR36, PT ;  /* 0x0000002420007c0c */ /* 0x000fe2000bf06270 */
[----:B------:R-:W-:Y:S01]  /*b1710*/  ULDC.64 UR36, c[0x0][0x228] ;  /* 0x00008a0000247ab9 */ /* 0x000fe20000000a00 */
[----:B------:R-:W-:Y:S02]  /*b1720*/  PRMT R131, R131, 0x3340, R0 ;  /* 0x0000334083837816 */ /* 0x000fe40000000000 */
[----:B------:R-:W-:Y:S01]  /*b1730*/  PRMT R158, R195, 0x5210, R158 ;  /* 0x00005210c39e7816 */ /* 0x000fe2000000009e */
[----:B------:R-:W-:Y:S01]  /*b1740*/  VIADD R163, R8, 0x1fd ;  /* 0x000001fd08a37836 */ /* 0x000fe20000000000 */
[----:B------:R-:W-:Y:S01]  /*b1750*/  ISETP.LT.AND P3, PT, R9, UR26, !P0 ;  /* 0x0000001a09007c0c */ /* 0x000fe2000c761270 */
[----:B------:R-:W-:Y:S01]  /*b1760*/  ULDC UR26, c[0x0][0x228] ;  /* 0x00008a00001a7ab9 */ /* 0x000fe20000000800 */
[----:B------:R-:W-:Y:S01]  /*b1770*/  LOP3.LUT R14, R14, 0xffffefff, RZ, 0xc0, !PT ;  /* 0xffffefff0e0e7812 */ /* 0x000fe200078ec0ff */
[C---:B------:R-:W-:Y:S01]  /*b1780*/  VIADD R159, R8.reuse, 0x1fc ;  /* 0x000001fc089f7836 */ /* 0x040fe20000000000 */
[----:B------:R-:W-:Y:S01]  /*b1790*/  ISETP.LT.AND P1, PT, R11, UR30, !P0 ;  /* 0x0000001e0b007c0c */ /* 0x000fe2000c721270 */
[----:B------:R-:W-:Y:S01]  /*b17a0*/  ULDC UR30, c[0x0][0x22c] ;  /* 0x00008b00001e7ab9 */ /* 0x000fe20000000800 */
[----:B------:R-:W-:Y:S01]  /*b17b0*/  PRMT R164, R171, 0x5210, R164 ;  /* 0x00005210aba47816 */ /* 0x000fe200000000a4 */
[C---:B------:R-:W-:Y:S01]  /*b17c0*/  VIADD R155, R8.reuse, 0x1fb ;  /* 0x000001fb089b7836 */ /* 0x040fe20000000000 */
[----:B------:R-:W-:Y:S01]  /*b17d0*/  ULDC UR21, c[0x0][0x22c] ;  /* 0x00008b0000157ab9 */ /* 0x000fe20000000800 */
[C---:B------:R-:W-:Y:S01]  /*b17e0*/  VIADD R151, R8.reuse, 0x1fa ;  /* 0x000001fa08977836 */ /* 0x040fe20000000000 */
[----:B------:R-:W-:Y:S01]  /*b17f0*/  LOP3.LUT R249, R249, 0x7fffffff, RZ, 0xc0, !PT ;  /* 0x7ffffffff9f97812 */ /* 0x000fe200078ec0ff */
[----:B------:R-:W-:Y:S01]  /*b1800*/  VIADD R147, R8, 0x1f9 ;  /* 0x000001f908937836 */ /* 0x000fe20000000000 */
[----:B------:R-:W-:Y:S01]  /*b1810*/  LOP3.LUT R250, R250, 0x7fffffff, RZ, 0xc0, !PT ;  /* 0x7ffffffffafa7812 */ /* 0x000fe200078ec0ff */
[----:B------:R-:W-:Y:S01]  /*b1820*/  VIADD R143, R8, 0x1f8 ;  /* 0x000001f8088f7836 */ /* 0x000fe20000000000 */
[----:B------:R-:W-:Y:S01]  /*b1830*/  @P3 LOP3.LUT R14, R14, 0x1000, RZ, 0xfc, !PT ;  /* 0x000010000e0e3812 */ /* 0x000fe200078efcff */
[----:B------:R-:W-:Y:S01]  /*b1840*/  VIADD R139, R8, 0x1f7 ;  /* 0x000001f7088b7836 */ /* 0x000fe20000000000 */
[----:B------:R-:W-:-:S02]  /*b1850*/  ULDC UR22, c[0x0][0x22c] ;  /* 0x00008b0000167ab9 */ /* 0x000fc40000000800 */
[----:B------:R-:W-:Y:S02]  /*b1860*/  LOP3.LUT R14, R14, 0xfffff7ff, RZ, 0xc0, !PT ;  /* 0xfffff7ff0e0e7812 */ /* 0x000fe400078ec0ff */
[----:B---3--:R-:W-:Y:S01]  /*b1870*/  ISETP.LT.AND P2, PT, R12, UR28, !P0 ;  /* 0x0000001c0c007c0c */ /* 0x008fe2000c741270 */
[----:B------:R-:W-:Y:S01]  /*b1880*/  ULDC UR28, c[0x0][0x22c] ;  /* 0x00008b00001c7ab9 */ /* 0x000fe20000000800 */
[----:B------:R-:W-:Y:S01]  /*b1890*/  ISETP.LT.AND P0, PT, R10, UR32, !P0 ;  /* 0x000000200a007c0c */ /* 0x000fe2000c701270 */
[----:B------:R-:W-:-:S10]  /*b18a0*/  ULDC UR32, c[0x0][0x22c] ;  /* 0x00008b0000207ab9 */ /* 0x000fd40000000800 */
[----:B------:R-:W-:-:S04]  /*b18b0*/  @P2 LOP3.LUT R14, R14, 0x800, RZ, 0xfc, !PT ;  /* 0x000008000e0e2812 */ /* 0x000fc800078efcff */
[----:B------:R-:W-:-:S04]  /*b18c0*/  LOP3.LUT R14, R14, 0xfffffbff, RZ, 0xc0, !PT ;  /* 0xfffffbff0e0e7812 */ /* 0x000fc800078ec0ff */
[----:B------:R-:W-:-:S04]  /*b18d0*/  @P1 LOP3.LUT R14, R14, 0x400, RZ, 0xfc, !PT ;  /* 0x000004000e0e1812 */ /* 0x000fc800078efcff */
[----:B------:R-:W-:-:S04]  /*b18e0*/  LOP3.LUT R14, R14, 0xfffffdff, RZ, 0xc0, !PT ;  /* 0xfffffdff0e0e7812 */ /* 0x000fc800078ec0ff */
[----:B------:R-:W-:Y:S02]  /*b18f0*/  @P0 LOP3.LUT R14, R14, 0x200, RZ, 0xfc, !PT ;  /* 0x000002000e0e0812 */ /* 0x000fe400078efcff */
[----:B------:R-:W-:Y:S01]  /*b1900*/  ISETP.GE.AND P0, PT, R33, UR42, PT ;  /* 0x0000002a21007c0c */ /* 0x000fe2000bf06270 */
[----:B------:R-:W-:-:S03]  /*b1910*/  ULDC.64 UR42, c[0x0][0x228] ;  /* 0x00008a00002a7ab9 */ /* 0x000fc60000000a00 */
[----:B------:R-:W-:Y:S01]  /*b1920*/  ISETP.LT.AND P3, PT, R9, UR34, !P0 ;  /* 0x0000002209007c0c */ /* 0x000fe2000c761270 */
[----:B------:R-:W-:Y:S01]  /*b1930*/  ULDC UR34, c[0x0][0x22c] ;  /* 0x00008b0000227ab9 */ /* 0x000fe20000000800 */
[----:B------:R-:W-:Y:S01]  /*b1940*/  ISETP.LT.AND P2, PT, R12, UR36, !P0 ;  /* 0x000000240c007c0c */ /* 0x000fe2000c741270 */
[----:B------:R-:W-:Y:S01]  /*b1950*/  ULDC UR36, c[0x0][0x22c] ;  /* 0x00008b0000247ab9 */ /* 0x000fe20000000800 */
[----:B------:R-:W-:Y:S02]  /*b1960*/  LOP3.LUT R14, R14, 0xfffffeff, RZ, 0xc0, !PT ;  /* 0xfffffeff0e0e7812 */ /* 0x000fe400078ec0ff */
[----:B------:R-:W-:Y:S01]  /*b1970*/  ISETP.LT.AND P1, PT, R11, UR38, !P0 ;  /* 0x000000260b007c0c */ /* 0x000fe2000c721270 */
[----:B------:R-:W-:-:S06]  /*b1980*/  ULDC UR38, c[0x0][0x22c] ;  /* 0x00008b0000267ab9 */ /* 0x000fcc0000000800 */
[----:B------:R-:W-:-:S04]  /*b1990*/  @P3 LOP3.LUT R14, R14, 0x100, RZ, 0xfc, !PT ;  /* 0x000001000e0e3812 */ /* 0x000fc800078efcff */
[----:B------:R-:W-:-:S04]  /*b19a0*/  LOP3.LUT R14, R14, 0xffffff7f, RZ, 0xc0, !PT ;  /* 0xffffff7f0e0e7812 */ /* 0x000fc800078ec0ff */
[----:B------:R-:W-:Y:S02]  /*b19b0*/  @P2 LOP3.LUT R14, R14, 0x80, RZ, 0xfc, !PT ;  /* 0x000000800e0e2812 */ /* 0x000fe400078efcff */
[----:B------:R-:W-:Y:S01]  /*b19c0*/  ISETP.LT.AND P0, PT, R10, UR40, !P0 ;  /* 0x000000280a007c0c */ /* 0x000fe2000c701270 */
[----:B------:R-:W-:Y:S01]  /*b19d0*/  VIADD R41, R8, 0x1b6 ;  /* 0x000001b608297836 */ /* 0x000fe20000000000 */
[----:B------:R-:W-:Y:S01]  /*b19e0*/  LOP3.LUT R14, R14, 0xffffffbf, RZ, 0xc0, !PT ;  /* 0xffffffbf0e0e7812 */ /* 0x000fe200078ec0ff */
[----:B------:R-:W-:-:S03]  /*b19f0*/  ULDC UR40, c[0x0][0x22c] ;  /* 0x00008b0000287ab9 */ /* 0x000fc60000000800 */
[----:B------:R-:W-:-:S04]  /*b1a00*/  @P1 LOP3.LUT R14, R14, 0x40, RZ, 0xfc, !PT ;  /* 0x000000400e0e1812 */ /* 0x000fc800078efcff */
[----:B------:R-:W-:-:S04]  /*b1a10*/  LOP3.LUT R14, R14, 0xffffffdf, RZ, 0xc0, !PT ;  /* 0xffffffdf0e0e7812 */ /* 0x000fc800078ec0ff */
[----:B------:R-:W-:Y:S02]  /*b1a20*/  @P0 LOP3.LUT R14, R14, 0x20, RZ, 0xfc, !PT ;  /* 0x000000200e0e0812 */ /* 0x000fe400078efcff */
[----:B------:R-:W-:Y:S01]  /*b1a30*/  ISETP.GE.AND P0, PT, R34, UR28, PT ;  /* 0x0000001c22007c0c */ /* 0x000fe2000bf06270 */
[----:B------:R-:W-:-:S03]  /*b1a40*/  ULDC UR28, c[0x0][0x228] ;  /* 0x00008a00001c7ab9 */ /* 0x000fc60000000800 */
        /* <DEDUP_REMOVED lines=32> */
[----:B------:R-:W-:Y:S01]  /*b1c50*/  ISETP.GE.AND P0, PT, R36, UR30, PT ;  /* 0x0000001e24007c0c */ /* 0x000fe2000bf06270 */
[----:B------:R-:W-:Y:S01]  /*b1c60*/  ULDC UR30, c[0x0][0x228] ;  /* 0x00008a00001e7ab9 */ /* 0x000fe20000000800 */
[----:B------:R-:W-:Y:S02]  /*b1c70*/  @P3 LOP3.LUT R14, R14, 0x1, RZ, 0xfc, !PT ;  /* 0x000000010e0e3812 */ /* 0x000fe400078efcff */
[----:B------:R-:W-:Y:S01]  /*b1c80*/  ISETP.LT.AND P3, PT, R9, UR20, !P0 ;  /* 0x0000001409007c0c */ /* 0x000fe2000c761270 */
[----:B------:R-:W-:Y:S01]  /*b1c90*/  VIADD R43, R8, 0x1b8 ;  /* 0x000001b8082b7836 */ /* 0x000fe20000000000 */
[----:B------:R-:W-:Y:S01]  /*b1ca0*/  ISETP.LT.AND P2, PT, R12, UR24, !P0 ;  /* 0x000000180c007c0c */ /* 0x000fe2000c741270 */
[----:B------:R-:W-:Y:S01]  /*b1cb0*/  ULDC UR24, c[0x0][0x228] ;  /* 0x00008a0000187ab9 */ /* 0x000fe20000000800 */
[----:B------:R-:W-:Y:S01]  /*b1cc0*/  LOP3.LUT R2, R2, 0xefffffff, RZ, 0xc0, !PT ;  /* 0xefffffff02027812 */ /* 0x000fe200078ec0ff */
[----:B------:R-:W-:Y:S01]  /*b1cd0*/  VIADD R45, R8, 0x1ba ;  /* 0x000001ba082d7836 */ /* 0x000fe20000000000 */
[----:B------:R-:W-:Y:S01]  /*b1ce0*/  ISETP.LT.AND P1, PT, R11, UR26, !P0 ;  /* 0x0000001a0b007c0c */ /* 0x000fe2000c721270 */
[----:B------:R-:W-:Y:S01]  /*b1cf0*/  ULDC UR26, c[0x0][0x228] ;  /* 0x00008a00001a7ab9 */ /* 0x000fe20000000800 */
[----:B------:R-:W-:Y:S01]  /*b1d00*/  PRMT R215, R215, 0x5410, R131 ;  /* 0x00005410d7d77816 */ /* 0x000fe20000000083 */
[----:B------:R-:W-:Y:S01]  /*b1d10*/  IMAD.MOV.U32 R195, RZ, RZ, R167 ;  /* 0x000000ffffc37224 */ /* 0x000fe200078e00a7 */
[----:B------:R-:W-:-:S03]  /*b1d20*/  ULDC UR20, c[0x0][0x22c] ;  /* 0x00008b0000147ab9 */ /* 0x000fc60000000800 */
[----:B------:R-:W-:Y:S02]  /*b1d30*/  @P3 LOP3.LUT R2, R2, 0x10000000, RZ, 0xfc, !PT ;  /* 0x1000000002023812 */ /* 0x000fe400078efcff */
[----:B------:R-:W-:Y:S01]  /*b1d40*/  ISETP.LT.AND P0, PT, R10, UR28, !P0 ;  /* 0x0000001c0a007c0c */ /* 0x000fe2000c701270 */
[----:B------:R-:W-:Y:S01]  /*b1d50*/  ULDC UR28, c[0x0][0x228] ;  /* 0x00008a00001c7ab9 */ /* 0x000fe20000000800 */
[----:B------:R-:W-:Y:S01]  /*b1d60*/  LOP3.LUT R2, R2, 0xf7ffffff, RZ, 0xc0, !PT ;  /* 0xf7ffffff02027812 */ /* 0x000fe200078ec0ff */
[C---:B------:R-:W-:Y:S02]  /*b1d70*/  VIADD R171, R8.reuse, 0x1ff ;  /* 0x000001ff08ab7836 */ /* 0x040fe40000000000 */
[----:B------:R-:W-:Y:S01]  /*b1d80*/  VIADD R135, R8, 0x1f6 ;  /* 0x000001f608877836 */ /* 0x000fe20000000000 */
[----:B------:R-:W-:Y:S01]  /*b1d90*/  @P2 LOP3.LUT R2, R2, 0x8000000, RZ, 0xfc, !PT ;  /* 0x0800000002022812 */ /* 0x000fe200078efcff */
[C---:B------:R-:W-:Y:S02]  /*b1da0*/  VIADD R167, R8.reuse, 0x1fe ;  /* 0x000001fe08a77836 */ /* 0x040fe40000000000 */
[----:B------:R-:W-:Y:S01]  /*b1db0*/  VIADD R127, R8, 0x1f4 ;  /* 0x000001f4087f7836 */ /* 0x000fe20000000000 */
[----:B------:R-:W-:Y:S01]  /*b1dc0*/  LOP3.LUT R2, R2, 0xfbffffff, RZ, 0xc0, !PT ;  /* 0xfbffffff02027812 */ /* 0x000fe200078ec0ff */
[----:B------:R-:W-:-:S02]  /*b1dd0*/  VIADD R131, R8, 0x1f5 ;  /* 0x000001f508837836 */ /* 0x000fc40000000000 */
[----:B------:R-:W-:Y:S01]  /*b1de0*/  VIADD R123, R8, 0x1f3 ;  /* 0x000001f3087b7836 */ /* 0x000fe20000000000 */
[----:B------:R-:W-:Y:S01]  /*b1df0*/  @P1 LOP3.LUT R2, R2, 0x4000000, RZ, 0xfc, !PT ;  /* 0x0400000002021812 */ /* 0x000fe200078efcff */
[C---:B------:R-:W-:Y:S02]  /*b1e00*/  VIADD R119, R8.reuse, 0x1f2 ;  /* 0x000001f208777836 */ /* 0x040fe40000000000 */
[----:B------:R-:W-:Y:S01]  /*b1e10*/  VIADD R115, R8, 0x1f1 ;  /* 0x000001f108737836 */ /* 0x000fe20000000000 */
[----:B------:R-:W-:Y:S01]  /*b1e20*/  LOP3.LUT R2, R2, 0xfdffffff, RZ, 0xc0, !PT ;  /* 0xfdffffff02027812 */ /* 0x000fe200078ec0ff */
[C---:B------:R-:W-:Y:S02]  /*b1e30*/  VIADD R111, R8.reuse, 0x1f0 ;  /* 0x000001f0086f7836 */ /* 0x040fe40000000000 */
[----:B------:R-:W-:Y:S01]  /*b1e40*/  VIADD R107, R8, 0x1ef ;  /* 0x000001ef086b7836 */ /* 0x000fe20000000000 */
[----:B------:R-:W-:Y:S01]  /*b1e50*/  @P0 LOP3.LUT R2, R2, 0x2000000, RZ, 0xfc, !PT ;  /* 0x0200000002020812 */ /* 0x000fe200078efcff */
[C---:B------:R-:W-:Y:S01]  /*b1e60*/  VIADD R103, R8.reuse, 0x1ee ;  /* 0x000001ee08677836 */ /* 0x040fe20000000000 */
[----:B------:R-:W-:Y:S01]  /*b1e70*/  ISETP.GE.AND P0, PT, R37, UR32, PT ;  /* 0x0000002025007c0c */ /* 0x000fe2000bf06270 */
[----:B------:R-:W-:Y:S01]  /*b1e80*/  ULDC UR32, c[0x0][0x228] ;  /* 0x00008a0000207ab9 */ /* 0x000fe20000000800 */
[----:B------:R-:W-:-:S02]  /*b1e90*/  VIADD R99, R8, 0x1ed ;  /* 0x000001ed08637836 */ /* 0x000fc40000000000 */
[C---:B------:R-:W-:Y:S01]  /*b1ea0*/  VIADD R95, R8.reuse, 0x1ec ;  /* 0x000001ec085f7836 */ /* 0x040fe20000000000 */
[----:B------:R-:W-:Y:S01]  /*b1eb0*/  ISETP.LT.AND P3, PT, R9, UR24, !P0 ;  /* 0x0000001809007c0c */ /* 0x000fe2000c761270 */
[----:B------:R-:W-:Y:S01]  /*b1ec0*/  VIADD R94, R8, 0x1eb ;  /* 0x000001eb085e7836 */ /* 0x000fe20000000000 */
[----:B------:R-:W-:Y:S01]  /*b1ed0*/  ISETP.LT.AND P2, PT, R12, UR26, !P0 ;  /* 0x0000001a0c007c0c */ /* 0x000fe2000c741270 */
[----:B------:R-:W-:Y:S01]  /*b1ee0*/  ULDC UR26, c[0x0][0x228] ;  /* 0x00008a00001a7ab9 */ /* 0x000fe20000000800 */
[----:B------:R-:W-:Y:S01]  /*b1ef0*/  LOP3.LUT R2, R2, 0xfeffffff, RZ, 0xc0, !PT ;  /* 0xfeffffff02027812 */ /* 0x000fe200078ec0ff */
[C---:B------:R-:W-:Y:S01]  /*b1f00*/  VIADD R93, R8.reuse, 0x1ea ;  /* 0x000001ea085d7836 */ /* 0x040fe20000000000 */
[----:B------:R-:W-:Y:S01]  /*b1f10*/  ISETP.LT.AND P1, PT, R11, UR28, !P0 ;  /* 0x0000001c0b007c0c */ /* 0x000fe2000c721270 */
[----:B------:R-:W-:Y:S01]  /*b1f20*/  ULDC UR28, c[0x0][0x228] ;  /* 0x00008a00001c7ab9 */ /* 0x000fe20000000800 */
[C---:B------:R-:W-:Y:S01]  /*b1f30*/  VIADD R92, R8.reuse, 0x1e9 ;  /* 0x000001e9085c7836 */ /* 0x040fe20000000000 */
[----:B------:R-:W-:Y:S01]  /*b1f40*/  ULDC UR24, c[0x0][0x22c] ;  /* 0x00008b0000187ab9 */ /* 0x000fe20000000800 */
        /* <DEDUP_REMOVED lines=9> */
[----:B------:R-:W-:Y:S01]  /*b1fe0*/  VIADD R85, R8, 0x1e2 ;  /* 0x000001e208557836 */ /* 0x000fe20000000000 */
[----:B------:R-:W-:Y:S01]  /*b1ff0*/  ISETP.LT.AND P0, PT, R10, UR30, !P0 ;  /* 0x0000001e0a007c0c */ /* 0x000fe2000c701270 */
[----:B------:R-:W-:Y:S01]  /*b2000*/  ULDC UR30, c[0x0][0x228] ;  /* 0x00008a00001e7ab9 */ /* 0x000fe20000000800 */
        /* <DEDUP_REMOVED lines=61> */
[----:B------:R-:W-:Y:S01]  /*b23e0*/  LOP3.LUT R251, R251, 0x7fffffff, RZ, 0xc0, !PT ;  /* 0x7ffffffffbfb7812 */ /* 0x000fe200078ec0ff */
[C---:B------:R-:W-:Y:S01]  /*b23f0*/  VIADD R53, R8.reuse, 0x1c2 ;  /* 0x000001c208357836 */ /* 0x040fe20000000000 */
[----:B------:R-:W-:Y:S01]  /*b2400*/  ULDC UR28, c[0x0][0x22c] ;  /* 0x00008b00001c7ab9 */ /* 0x000fe20000000800 */
[----:B------:R-:W-:Y:S01]  /*b2410*/  VIADD R52, R8, 0x1c1 ;  /* 0x000001c108347836 */ /* 0x000fe20000000000 */
[----:B------:R-:W-:Y:S01]  /*b2420*/  @P3 LOP3.LUT R2, R2, 0x10000, RZ, 0xfc, !PT ;  /* 0x0001000002023812 */ /* 0x000fe200078efcff */
[----:B------:R-:W0:Y:S03]  /*b2430*/  LDS.128 R32, [R195] ;  /* 0x00000000c3207984 */ /* 0x000e260000000c00 */
        /* <DEDUP_REMOVED lines=82> */
[----:B------:R-:W-:Y:S01]  /*b2960*/  ULDC UR4, c[0x0][0x228] ;  /* 0x00008a0000047ab9 */ /* 0x000fe20000000800 */
[----:B------:R-:W-:Y:S01]  /*b2970*/  ISETP.LT.AND P2, PT, R12, UR36, !P0 ;  /* 0x000000240c007c0c */ /* 0x000fe2000c741270 */
[----:B------:R-:W-:Y:S01]  /*b2980*/  ULDC UR36, c[0x0][0x228] ;  /* 0x00008a0000247ab9 */ /* 0x000fe20000000800 */
[----:B------:R-:W-:-:S02]  /*b2990*/  LOP3.LUT R3, R3, 0xefffffff, RZ, 0xc0, !PT ;  /* 0xefffffff03037812 */ /* 0x000fc400078ec0ff */
        /* <DEDUP_REMOVED lines=127> */
[----:B------:R-:W-:Y:S01]  /*b3190*/  ULDC UR8, c[0x0][0x22c] ;  /* 0x00008b0000087ab9 */ /* 0x000fe20000000800 */
[----:B------:R-:W-:Y:S01]  /*b31a0*/  ISETP.LT.AND P0, PT, R10, UR11, !P0 ;  /* 0x0000000b0a007c0c */ /* 0x000fe2000c701270 */
[----:B------:R-:W-:-:S04]  /*b31b0*/  ULDC UR11, c[0x0][0x228] ;  /* 0x00008a00000b7ab9 */ /* 0x000fc80000000800 */
        /* <DEDUP_REMOVED lines=655> */
[----:B------:R-:W-:Y:S02]  /*b5ab0*/  ISETP.LT.AND P3, PT, R12, UR19, !P0 ;  /* 0x000000130c007c0c */ /* 0x000fe4000c761270 */
[----:B------:R-:W-:-:S09]  /*b5ac0*/  LOP3.LUT R251, R251, 0xffffefff, RZ, 0xc0, !PT ;  /* 0xffffeffffbfb7812 */ /* 0x000fd200078ec0ff */
[----:B------:R-:W-:Y:S02]  /*b5ad0*/  @P1 LOP3.LUT R251, R251, 0x1000, RZ, 0xfc, !PT ;  /* 0x00001000fbfb1812 */ /* 0x000fe400078efcff */
[----:B------:R-:W-:Y:S02]  /*b5ae0*/  ISETP.LT.AND P1, PT, R11, UR20, !P0 ;  /* 0x000000140b007c0c */ /* 0x000fe4000c721270 */
[----:B------:R-:W-:-:S04]  /*b5af0*/  LOP3.LUT R251, R251, 0xfffff7ff, RZ, 0xc0, !PT ;  /* 0xfffff7fffbfb7812 */ /* 0x000fc800078ec0ff */
[----:B------:R-:W-:Y:S02]  /*b5b00*/  @P3 LOP3.LUT R251, R251, 0x800, RZ, 0xfc, !PT ;  /* 0x00000800fbfb3812 */ /* 0x000fe400078efcff */
[----:B------:R-:W-:Y:S02]  /*b5b10*/  ISETP.LT.AND P2, PT, R10, UR16, !P0 ;  /* 0x000000100a007c0c */ /* 0x000fe4000c741270 */
[----:B------:R-:W-:Y:S02]  /*b5b20*/  LOP3.LUT R251, R251, 0xfffffbff, RZ, 0xc0, !PT ;  /* 0xfffffbfffbfb7812 */ /* 0x000fe400078ec0ff */
[----:B------:R-:W-:Y:S01]  /*b5b30*/  ISETP.GE.AND P0, PT, R89, UR18, PT ;  /* 0x0000001259007c0c */ /* 0x000fe2000bf06270 */
[----:B------:R-:W-:Y:S01]  /*b5b40*/  ULDC UR18, c[0x0][0x22c] ;  /* 0x00008b0000127ab9 */ /* 0x000fe20000000800 */
        /* <DEDUP_REMOVED lines=26> */
[----:B------:R-:W-:Y:S02]  /*b5cf0*/  ISETP.GE.AND P0, PT, R91, UR18, PT ;  /* 0x000000125b007c0c */ /* 0x000fe4000bf06270 */
[----:B------:R-:W-:Y:S02]  /*b5d00*/  @P1 LOP3.LUT R251, R251, 0x4, RZ, 0xfc, !PT ;  /* 0x00000004fbfb1812 */ /* 0x000fe400078efcff */
[----:B------:R-:W-:-:S02]  /*b5d10*/  ISETP.LT.AND P3, PT, R12, UR56, !P0 ;  /* 0x000000380c007c0c */ /* 0x000fc4000c761270 */
[----:B------:R-:W-:Y:S02]  /*b5d20*/  ISETP.LT.AND P1, PT, R9, UR22, !P0 ;  /* 0x0000001609007c0c */ /* 0x000fe4000c721270 */
[----:B------:R-:W-:Y:S02]  /*b5d30*/  LOP3.LUT R251, R251, 0xfffffffd, RZ, 0xc0, !PT ;  /* 0xfffffffdfbfb7812 */ /* 0x000fe400078ec0ff */
[----:B------:R-:W-:Y:S02]  /*b5d40*/  LOP3.LUT R252, R252, 0x7fffffff, RZ, 0xc0, !PT ;  /* 0x7ffffffffcfc7812 */ /* 0x000fe400078ec0ff */
[----:B------:R-:W-:Y:S02]  /*b5d50*/  @P2 LOP3.LUT R251, R251, 0x2, RZ, 0xfc, !PT ;  /* 0x00000002fbfb2812 */ /* 0x000fe400078efcff */
[----:B------:R-:W-:Y:S02]  /*b5d60*/  ISETP.LT.AND P2, PT, R11, UR55, !P0 ;  /* 0x000000370b007c0c */ /* 0x000fe4000c741270 */
[----:B------:R-:W-:-:S02]  /*b5d70*/  LOP3.LUT R251, R251, 0xfffffffe, RZ, 0xc0, !PT ;  /* 0xfffffffefbfb7812 */ /* 0x000fc400078ec0ff */
[----:B------:R-:W-:Y:S02]  /*b5d80*/  @P3 LOP3.LUT R252, R252, 0x80000000, RZ, 0xfc, !PT ;  /* 0x80000000fcfc3812 */ /* 0x000fe400078efcff */
[----:B------:R-:W-:Y:S02]  /*b5d90*/  @P1 LOP3.LUT R251, R251, 0x1, RZ, 0xfc, !PT ;  /* 0x00000001fbfb1812 */ /* 0x000fe400078efcff */
[----:B------:R-:W-:Y:S02]  /*b5da0*/  ISETP.LT.AND P1, PT, R10, UR54, !P0 ;  /* 0x000000360a007c0c */ /* 0x000fe4000c721270 */
[----:B------:R-:W-:Y:S02]  /*b5db0*/  LOP3.LUT R252, R252, 0xbfffffff, RZ, 0xc0, !PT ;  /* 0xbffffffffcfc7812 */ /* 0x000fe400078ec0ff */
[----:B------:R-:W-:Y:S02]  /*b5dc0*/  ISETP.GE.AND P0, PT, R92, UR4, PT ;  /* 0x000000045c007c0c */ /* 0x000fe4000bf06270 */
[----:B------:R-:W-:-:S02]  /*b5dd0*/  @P2 LOP3.LUT R252, R252, 0x40000000, RZ, 0xfc, !PT ;  /* 0x40000000fcfc2812 */ /* 0x000fc400078efcff */
        /* <DEDUP_REMOVED lines=12> */
[----:B------:R-:W-:Y:S02]  /*b5ea0*/  ISETP.GE.AND P0, PT, R93, UR5, PT ;  /* 0x000000055d007c0c */ /* 0x000fe4000bf06270 */
[----:B------:R-:W-:Y:S02]  /*b5eb0*/  LOP3.LUT R252, R252, 0xfdffffff, RZ, 0xc0, !PT ;  /* 0xfdfffffffcfc7812 */ /* 0x000fe400078ec0ff */
[----:B------:R-:W-:Y:S02]  /*b5ec0*/  ISETP.LT.AND P1, PT, R9, UR48, !P0 ;  /* 0x0000003009007c0c */ /* 0x000fe4000c721270 */
[----:B------:R-:W-:Y:S02]  /*b5ed0*/  @P2 LOP3.LUT R252, R252, 0x2000000, RZ, 0xfc, !PT ;  /* 0x02000000fcfc2812 */ /* 0x000fe400078efcff */
[----:B------:R-:W-:-:S02]  /*b5ee0*/  ISETP.LT.AND P2, PT, R12, UR47, !P0 ;  /* 0x0000002f0c007c0c */ /* 0x000fc4000c741270 */
[----:B------:R-:W-:-:S04]  /*b5ef0*/  LOP3.LUT R252, R252, 0xffbfffff, RZ, 0xc0, !PT ;  /* 0xffbffffffcfc7812 */ /* 0x000fc800078ec0ff */
[----:B------:R-:W-:-:S04]  /*b5f00*/  LOP3.LUT R252, R252, 0xfeffffff, RZ, 0xc0, !PT ;  /* 0xfefffffffcfc7812 */ /* 0x000fc800078ec0ff */
[----:B------:R-:W-:Y:S02]  /*b5f10*/  @P1 LOP3.LUT R252, R252, 0x1000000, RZ, 0xfc, !PT ;  /* 0x01000000fcfc1812 */ /* 0x000fe400078efcff */
[----:B------:R-:W-:Y:S02]  /*b5f20*/  ISETP.LT.AND P1, PT, R11, UR30, !P0 ;  /* 0x0000001e0b007c0c */ /* 0x000fe4000c721270 */
[----:B------:R-:W-:Y:S02]  /*b5f30*/  @P2 LOP3.LUT R252, R252, 0x400000, RZ, 0xfc, !PT ;  /* 0x00400000fcfc2812 */ /* 0x000fe400078efcff */
[----:B------:R-:W-:Y:S02]  /*b5f40*/  ISETP.LT.AND P2, PT, R10, UR46, !P0 ;  /* 0x0000002e0a007c0c */ /* 0x000fe4000c741270 */
[----:B------:R-:W-:Y:S02]  /*b5f50*/  LOP3.LUT R252, R252, 0xffefffff, RZ, 0xc0, !PT ;  /* 0xffeffffffcfc7812 */ /* 0x000fe400078ec0ff */
[----:B------:R-:W-:-:S05]  /*b5f60*/  ISETP.GE.AND P0, PT, R94, UR6, PT ;  /* 0x000000065e007c0c */ /* 0x000fca000bf06270 */
        /* <DEDUP_REMOVED lines=36> */
[----:B------:R-:W-:Y:S02]  /*b61b0*/  LOP3.LUT R252, R252, 0xfff7ffff, RZ, 0xc0, !PT ;  /* 0xfff7fffffcfc7812 */ /* 0x000fe400078ec0ff */
[----:B------:R-:W-:Y:S02]  /*b61c0*/  ISETP.GE.AND P4, PT, R151, UR33, PT ;  /* 0x0000002197007c0c */ /* 0x000fe4000bf86270 */
[----:B------:R-:W-:Y:S02]  /*b61d0*/  @P2 LOP3.LUT R252, R252, 0x80000, RZ, 0xfc, !PT ;  /* 0x00080000fcfc2812 */ /* 0x000fe400078efcff */
[----:B------:R-:W-:-:S02]  /*b61e0*/  ISETP.GE.AND P0, PT, R147, UR31, PT ;  /* 0x0000001f93007c0c */ /* 0x000fc4000bf06270 */
[----:B------:R-:W-:Y:S02]  /*b61f0*/  LOP3.LUT R252, R252, 0xffdfffff, RZ, 0xc0, !PT ;  /* 0xffdffffffcfc7812 */ /* 0x000fe400078ec0ff */
[----:B------:R-:W-:Y:S02]  /*b6200*/  LOP3.LUT R0, R0, 0xfffffffd, RZ, 0xc0, !PT ;  /* 0xfffffffd00007812 */ /* 0x000fe400078ec0ff */
[----:B------:R-:W-:-:S03]  /*b6210*/  @P1 LOP3.LUT R252, R252, 0x200000, RZ, 0xfc, !PT ;  /* 0x00200000fcfc1812 */ /* 0x000fc600078efcff */
        /* <DEDUP_REMOVED lines=9> */
[----:B------:R-:W-:-:S04]  /*b62b0*/  @P5 LOP3.LUT R252, R252, 0x2, RZ, 0xfc, !PT ;  /* 0x00000002fcfc5812 */ /* 0x000fc800078efcff */
[----:B------:R-:W-:Y:S02]  /*b62c0*/  LOP3.LUT R252, R252, 0xfffffffe, RZ, 0xc0, !PT ;  /* 0xfffffffefcfc7812 */ /* 0x000fe400078ec0ff */
[----:B------:R-:W-:Y:S02]  /*b62d0*/  PRMT R130, R248, 0x4210, R134 ;  /* 0x00004210f8827816 */ /* 0x000fe40000000086 */
[----:B------:R-:W-:Y:S01]  /*b62e0*/  @P6 LOP3.LUT R252, R252, 0x1, RZ, 0xfc, !PT ;  /* 0x00000001fcfc6812 */ /* 0x000fe200078efcff */
[----:B------:R-:W2:Y:S01]  /*b62f0*/  LDL.LU R248, [R1+0x5268] ;  /* 0x0052680001f87983 */ /* 0x000ea20000300800 */
[----:B------:R-:W-:Y:S02]  /*b6300*/  ISETP.GE.AND P6, PT, R115, UR12, PT ;  /* 0x0000000c73007c0c */ /* 0x000fe4000bfc6270 */
[----:B------:R-:W-:Y:S02]  /*b6310*/  LOP3.LUT R125, R247, 0xffff, RZ, 0xc0, !PT ;  /* 0x0000fffff77d7812 */ /* 0x000fe400078ec0ff */
[----:B------:R-:W3:Y:S01]  /*b6320*/  LDL.LU R247, [R1+0x5264] ;  /* 0x0052640001f77983 */ /* 0x000ee20000300800 */
[----:B------:R-:W-:-:S02]  /*b6330*/  PRMT R120, R246, 0x4210, R124 ;  /* 0x00004210f6787816 */ /* 0x000fc4000000007c */
[----:B------:R-:W-:Y:S01]  /*b6340*/  LOP3.LUT R126, R245, 0xffff, RZ, 0xc0, !PT ;  /* 0x0000fffff57e7812 */ /* 0x000fe200078ec0ff */
[----:B------:R-:W4:Y:S01]  /*b6350*/  LDL.LU R246, [R1+0x5260] ;  /* 0x0052600001f67983 */ /* 0x000f220000300800 */
[----:B------:R-:W-:Y:S02]  /*b6360*/  PRMT R121, R244, 0x4210, R125 ;  /* 0x00004210f4797816 */ /* 0x000fe4000000007d */
[----:B------:R-:W-:Y:S01]  /*b6370*/  LOP3.LUT R116, R243, 0xffff, RZ, 0xc0, !PT ;  /* 0x0000fffff3747812 */ /* 0x000fe200078ec0ff */
[----:B------:R-:W2:Y:S01]  /*b6380*/  LDL.LU R245, [R1+0x525c] ;  /* 0x00525c0001f57983 */ /* 0x000ea20000300800 */
[----:B------:R-:W-:-:S03]  /*b6390*/  PRMT R122, R242, 0x4210, R126 ;  /* 0x00004210f27a7816 */ /* 0x000fc6000000007e */
[----:B------:R-:W3:Y:S01]  /*b63a0*/  LDL.LU R244, [R1+0x5258] ;  /* 0x0052580001f47983 */ /* 0x000ee20000300800 */
[----:B------:R-:W-:-:S03]  /*b63b0*/  LOP3.LUT R117, R241, 0xffff, RZ, 0xc0, !PT ;  /* 0x0000fffff1757812 */ /* 0x000fc600078ec0ff */
[----:B------:R-:W4:Y:S01]  /*b63c0*/  LDL.LU R243, [R1+0x5254] ;  /* 0x0052540001f37983 */ /* 0x000f220000300800 */
[--C-:B------:R-:W-:Y:S02]  /*b63d0*/  PRMT R112, R240, 0x4210, R116.reuse ;  /* 0x00004210f0707816 */ /* 0x100fe40000000074 */
[----:B------:R-:W-:Y:S01]  /*b63e0*/  LOP3.LUT R252, R252, 0xffffffdf, RZ, 0xc0, !PT ;  /* 0xffffffdffcfc7812 */ /* 0x000fe200078ec0ff */
[----:B------:R-:W2:Y:S01]  /*b63f0*/  LDL.LU R242, [R1+0x5250] ;  /* 0x0052500001f27983 */ /* 0x000ea20000300800 */
[----:B------:R-:W-:-:S03]  /*b6400*/  PRMT R116, R239, 0x5210, R116 ;  /* 0x00005210ef747816 */ /* 0x000fc60000000074 */
[----:B------:R-:W3:Y:S01]  /*b6410*/  LDL.LU R241, [R1+0x524c] ;  /* 0x00524c0001f17983 */ /* 0x000ee20000300800 */
[----:B------:R-:W-:-:S03]  /*b6420*/  LOP3.LUT R118, R238, 0xffff, RZ, 0xc0, !PT ;  /* 0x0000ffffee767812 */ /* 0x000fc600078ec0ff */
[----:B------:R-:W4:Y:S01]  /*b6430*/  LDL.LU R240, [R1+0x5248] ;  /* 0x0052480001f07983 */ /* 0x000f220000300800 */
[----:B------:R-:W-:-:S03]  /*b6440*/  PRMT R113, R237, 0x4210, R117 ;  /* 0x00004210ed717816 */ /* 0x000fc60000000075 */
[----:B------:R-:W2:Y:S01]  /*b6450*/  LDL.LU R239, [R1+0x5244] ;  /* 0x0052440001ef7983 */ /* 0x000ea20000300800 */
[----:B------:R-:W-:Y:S02]  /*b6460*/  PRMT R117, R236, 0x5210, R117 ;  /* 0x00005210ec757816 */ /* 0x000fe40000000075 */
[----:B------:R-:W-:Y:S01]  /*b6470*/  @P6 LOP3.LUT R252, R252, 0x20, RZ, 0xfc, !PT ;  /* 0x00000020fcfc6812 */ /* 0x000fe200078efcff */
[----:B------:R-:W3:Y:S01]  /*b6480*/  LDL.LU R238, [R1+0x5240] ;  /* 0x0052400001ee7983 */ /* 0x000ee20000300800 */
[----:B------:R-:W-:Y:S02]  /*b6490*/  LOP3.LUT R108, R235, 0xffff, RZ, 0xc0, !PT ;  /* 0x0000ffffeb6c7812 */ /* 0x000fe400078ec0ff */
[----:B------:R-:W-:Y:S01]  /*b64a0*/  ISETP.GE.AND P6, PT, R119, UR13, PT ;  /* 0x0000000d77007c0c */ /* 0x000fe2000bfc6270 */
[----:B------:R-:W4:Y:S01]  /*b64b0*/  LDL.LU R237, [R1+0x523c] ;  /* 0x00523c0001ed7983 */ /* 0x000f220000300800 */
[----:B------:R-:W-:-:S03]  /*b64c0*/  PRMT R114, R234, 0x4210, R118 ;  /* 0x00004210ea727816 */ /* 0x000fc60000000076 */
[----:B------:R-:W2:Y:S01]  /*b64d0*/  LDL.LU R236, [R1+0x5238] ;  /* 0x0052380001ec7983 */ /* 0x000ea20000300800 */
[----:B------:R-:W-:-:S03]  /*b64e0*/  PRMT R118, R233, 0x5210, R118 ;  /* 0x00005210e9767816 */ /* 0x000fc60000000076 */
[----:B------:R-:W3:Y:S01]  /*b64f0*/  LDL.LU R235, [R1+0x5234] ;  /* 0x0052340001eb7983 */ /* 0x000ee20000300800 */
[----:B------:R-:W-:-:S03]  /*b6500*/  LOP3.LUT R109, R232, 0xffff, RZ, 0xc0, !PT ;  /* 0x0000ffffe86d7812 */ /* 0x000fc600078ec0ff */
[----:B------:R-:W3:Y:S01]  /*b6510*/  LDL.LU R234, [R1+0x5230] ;  /* 0x0052300001ea7983 */ /* 0x000ee20000300800 */
[----:B------:R-:W-:-:S03]  /*b6520*/  PRMT R104, R231, 0x4210, R108 ;  /* 0x00004210e7687816 */ /* 0x000fc6000000006c */
[----:B------:R-:W4:Y:S01]  /*b6530*/  LDL.LU R233, [R1+0x522c] ;  /* 0x00522c0001e97983 */ /* 0x000f220000300800 */
[----:B------:R-:W-:-:S03]  /*b6540*/  PRMT R108, R230, 0x5210, R108 ;  /* 0x00005210e66c7816 */ /* 0x000fc6000000006c */
[----:B------:R-:W4:Y:S01]  /*b6550*/  LDL.LU R232, [R1+0x5228] ;  /* 0x0052280001e87983 */ /* 0x000f220000300800 */
[----:B------:R-:W-:-:S03]  /*b6560*/  LOP3.LUT R110, R229, 0xffff, RZ, 0xc0, !PT ;  /* 0x0000ffffe56e7812 */ /* 0x000fc600078ec0ff */
[----:B------:R-:W2:Y:S01]  /*b6570*/  LDL.LU R231, [R1+0x5224] ;  /* 0x0052240001e77983 */ /* 0x000ea20000300800 */
[----:B------:R-:W-:-:S03]  /*b6580*/  PRMT R105, R228, 0x4210, R109 ;  /* 0x00004210e4697816 */ /* 0x000fc6000000006d */
[----:B------:R-:W2:Y:S01]  /*b6590*/  LDL.LU R230, [R1+0x5220] ;  /* 0x0052200001e67983 */ /* 0x000ea20000300800 */
[----:B------:R-:W-:-:S03]  /*b65a0*/  PRMT R109, R227, 0x5210, R109 ;  /* 0x00005210e36d7816 */ /* 0x000fc6000000006d */
[----:B------:R-:W3:Y:S01]  /*b65b0*/  LDL.LU R229, [R1+0x521c] ;  /* 0x00521c0001e57983 */ /* 0x000ee20000300800 */
[----:B------:R-:W-:Y:S02]  /*b65c0*/  LOP3.LUT R100, R226, 0xffff, RZ, 0xc0, !PT ;  /* 0x0000ffffe2647812 */ /* 0x000fe400078ec0ff */
[----:B------:R-:W-:Y:S01]  /*b65d0*/  LOP3.LUT R252, R252, 0xfffffeff, RZ, 0xc0, !PT ;  /* 0xfffffefffcfc7812 */ /* 0x000fe200078ec0ff */
[----:B------:R-:W3:Y:S01]  /*b65e0*/  LDL.LU R228, [R1+0x5218] ;  /* 0x0052180001e47983 */ /* 0x000ee20000300800 */
[----:B------:R-:W-:-:S03]  /*b65f0*/  PRMT R106, R225, 0x4210, R110 ;  /* 0x00004210e16a7816 */ /* 0x000fc6000000006e */
[----:B------:R-:W4:Y:S01]  /*b6600*/  LDL.LU R227, [R1+0x5214] ;  /* 0x0052140001e37983 */ /* 0x000f220000300800 */
[----:B------:R-:W-:-:S03]  /*b6610*/  PRMT R110, R224, 0x5210, R110 ;  /* 0x00005210e06e7816 */ /* 0x000fc6000000006e */
[----:B------:R-:W4:Y:S01]  /*b6620*/  LDL.LU R226, [R1+0x5210] ;  /* 0x0052100001e27983 */ /* 0x000f220000300800 */
[----:B------:R-:W-:-:S03]  /*b6630*/  LOP3.LUT R101, R223, 0xffff, RZ, 0xc0, !PT ;  /* 0x0000ffffdf657812 */ /* 0x000fc600078ec0ff */
[----:B------:R-:W2:Y:S01]  /*b6640*/  LDL.LU R225, [R1+0x520c] ;  /* 0x00520c0001e17983 */ /* 0x000ea20000300800 */
[----:B------:R-:W-:Y:S02]  /*b6650*/  LOP3.LUT R102, R221, 0xffff, RZ, 0xc0, !PT ;  /* 0x0000ffffdd667812 */ /* 0x000fe400078ec0ff */
[----:B------:R-:W-:Y:S01]  /*b6660*/  @P6 LOP3.LUT R252, R252, 0x100, RZ, 0xfc, !PT ;  /* 0x00000100fcfc6812 */ /* 0x000fe200078efcff */
[----:B------:R-:W2:Y:S01]  /*b6670*/  LDL.LU R224, [R1+0x5208] ;  /* 0x0052080001e07983 */ /* 0x000ea20000300800 */
[--C-:B------:R-:W-:Y:S02]  /*b6680*/  PRMT R96, R220, 0x4210, R100.reuse ;  /* 0x00004210dc607816 */ /* 0x100fe40000000064 */
[----:B------:R-:W-:Y:S01]  /*b6690*/  ISETP.GE.AND P6, PT, R123, UR14, PT ;  /* 0x0000000e7b007c0c */ /* 0x000fe2000bfc6270 */
        /* <DEDUP_REMOVED lines=8> */
[----:B------:R-:W3:Y:S01]  /*b6720*/  LDL.LU R218, [R1+0x51f4] ;  /* 0x0051f40001da7983 */ /* 0x000ee20000300800 */
[----:B------:R-:W-:Y:S02]  /*b6730*/  PRMT R165, R179, 0x5210, R165 ;  /* 0x00005210b3a57816 */ /* 0x000fe400000000a5 */
[----:B------:R-:W-:Y:S01]  /*b6740*/  PRMT R102, R23, 0x5210, R102 ;  /* 0x0000521017667816 */ /* 0x000fe20000000066 */
[----:B------:R-:W3:Y:S01]  /*b6750*/  LDL.LU R217, [R1+0x51f0] ;  /* 0x0051f00001d97983 */ /* 0x000ee20000300800 */
[----:B------:R-:W-:Y:S02]  /*b6760*/  PRMT R166, R183, 0x5210, R166 ;  /* 0x00005210b7a67816 */ /* 0x000fe400000000a6 */
[----:B------:R-:W-:Y:S01]  /*b6770*/  LOP3.LUT R179, R22, 0xffff, RZ, 0xc0, !PT ;  /* 0x0000ffff16b37812 */ /* 0x000fe200078ec0ff */
[----:B------:R-:W3:Y:S01]  /*b6780*/  LDL.LU R216, [R1+0x51ec] ;  /* 0x0051ec0001d87983 */ /* 0x000ee20000300800 */
[----:B------:R-:W-:Y:S02]  /*b6790*/  PRMT R156, R187, 0x5210, R156 ;  /* 0x00005210bb9c7816 */ /* 0x000fe4000000009c */
[----:B------:R-:W-:Y:S01]  /*b67a0*/  LOP3.LUT R183, R21, 0xffff, RZ, 0xc0, !PT ;  /* 0x0000ffff15b77812 */ /* 0x000fe200078ec0ff */
[----:B------:R-:W3:Y:S01]  /*b67b0*/  LDL.LU R23, [R1+0x51e8] ;  /* 0x0051e80001177983 */ /* 0x000ee20000300800 */
[----:B------:R-:W-:-:S02]  /*b67c0*/  PRMT R157, R191, 0x5210, R157 ;  /* 0x00005210bf9d7816 */ /* 0x000fc4000000009d */
[----:B------:R-:W-:Y:S01]  /*b67d0*/  LOP3.LUT R187, R20, 0xffff, RZ, 0xc0, !PT ;  /* 0x0000ffff14bb7812 */ /* 0x000fe200078ec0ff */
[----:B------:R-:W3:Y:S01]  /*b67e0*/  LDL.LU R22, [R1+0x51e4] ;  /* 0x0051e40001167983 */ /* 0x000ee20000300800 */
[--C-:B------:R-:W-:Y:S02]  /*b67f0*/  PRMT R200, R200, 0x4210, R28.reuse ;  /* 0x00004210c8c87816 */ /* 0x100fe4000000001c */
[----:B------:R-:W-:Y:S01]  /*b6800*/  PRMT R204, R204, 0x5210, R28 ;  /* 0x00005210cccc7816 */ /* 0x000fe2000000001c */
[----:B------:R-:W3:Y:S01]  /*b6810*/  LDL.LU R21, [R1+0x51e0] ;  /* 0x0051e00001157983 */ /* 0x000ee20000300800 */
[----:B------:R-:W-:Y:S02]  /*b6820*/  LOP3.LUT R191, R19, 0xffff, RZ, 0xc0, !PT ;  /* 0x0000ffff13bf7812 */ /* 0x000fe400078ec0ff */
[----:B------:R-:W-:Y:S01]  /*b6830*/  LOP3.LUT R252, R252, 0xfffffbff, RZ, 0xc0, !PT ;  /* 0xfffffbfffcfc7812 */ /* 0x000fe200078ec0ff */
[----:B------:R-:W3:Y:S01]  /*b6840*/  LDL.LU R20, [R1+0x51dc] ;  /* 0x0051dc0001147983 */ /* 0x000ee20000300800 */
[----:B------:R-:W-:-:S02]  /*b6850*/  PRMT R28, R18, 0x4210, R179 ;  /* 0x00004210121c7816 */ /* 0x000fc400000000b3 */
[----:B------:R-:W-:Y:S01]  /*b6860*/  PRMT R29, R17, 0x4210, R183 ;  /* 0x00004210111d7816 */ /* 0x000fe200000000b7 */
[----:B------:R-:W3:Y:S01]  /*b6870*/  LDL.LU R19, [R1+0x51d8] ;  /* 0x0051d80001137983 */ /* 0x000ee20000300800 */
[----:B------:R-:W-:-:S03]  /*b6880*/  PRMT R30, R16, 0x4210, R187 ;  /* 0x00004210101e7816 */ /* 0x000fc600000000bb */
[----:B------:R-:W3:Y:S01]  /*b6890*/  LDL.LU R18, [R1+0x51d4] ;  /* 0x0051d40001127983 */ /* 0x000ee20000300800 */
[----:B------:R-:W-:Y:S02]  /*b68a0*/  PRMT R31, R15, 0x4210, R191 ;  /* 0x000042100f1f7816 */ /* 0x000fe400000000bf */
[----:B------:R-:W-:Y:S01]  /*b68b0*/  @P6 LOP3.LUT R252, R252, 0x400, RZ, 0xfc, !PT ;  /* 0x00000400fcfc6812 */ /* 0x000fe200078efcff */
[----:B------:R-:W3:Y:S01]  /*b68c0*/  LDL.LU R17, [R1+0x51d0] ;  /* 0x0051d00001117983 */ /* 0x000ee20000300800 */
[----:B------:R-:W-:-:S03]  /*b68d0*/  ISETP.GE.AND P6, PT, R127, UR15, PT ;  /* 0x0000000f7f007c0c */ /* 0x000fc6000bfc6270 */
[----:B------:R-:W3:Y:S04]  /*b68e0*/  LDL.LU R16, [R1+0x51cc] ;  /* 0x0051cc0001107983 */ /* 0x000ee80000300800 */
[----:B------:R-:W3:Y:S04]  /*b68f0*/  LDL.LU R15, [R1+0x51c8] ;  /* 0x0051c800010f7983 */ /* 0x000ee80000300800 */
[----:B0-----:R-:W-:Y:S04]  /*b6900*/  STL.64 [R1+0x190], R32 ;  /* 0x0001902001007387 */ /* 0x001fe80000100a00 */
[----:B------:R-:W-:Y:S01]  /*b6910*/  STL.64 [R1+0x198], R34 ;  /* 0x0001982201007387 */ /* 0x000fe20000100a00 */
[----:B------:R-:W-:-:S02]  /*b6920*/  ISETP.LT.AND P4, PT, R9, UR40, !P4 ;  /* 0x0000002809007c0c */ /* 0x000fc4000e781270 */
[----:B------:R-:W-:-:S04]  /*b6930*/  LOP3.LUT R252, R252, 0xffffdfff, RZ, 0xc0, !PT ;  /* 0xffffdffffcfc7812 */ /* 0x000fc800078ec0ff */
[----:B------:R-:W-:-:S04]  /*b6940*/  @P6 LOP3.LUT R252, R252, 0x2000, RZ, 0xfc, !PT ;  /* 0x00002000fcfc6812 */ /* 0x000fc800078efcff */
[----:B------:R-:W-:Y:S02]  /*b6950*/  LOP3.LUT R252, R252, 0xfffffff7, RZ, 0xc0, !PT ;  /* 0xfffffff7fcfc7812 */ /* 0x000fe400078ec0ff */
[----:B------:R-:W-:Y:S02]  /*b6960*/  PRMT R148, R199, 0x5210, R148 ;  /* 0x00005210c7947816 */ /* 0x000fe40000000094 */
[----:B------:R-:W-:Y:S02]  /*b6970*/  @P4 LOP3.LUT R252, R252, 0x8, RZ, 0xfc, !PT ;  /* 0x00000008fcfc4812 */ /* 0x000fe400078efcff */
        /* <DEDUP_REMOVED lines=10> */
[----:B------:R-:W-:Y:S01]  /*b6a20*/  PRMT R126, R214, 0x5210, R126 ;  /* 0x00005210d67e7816 */ /* 0x000fe2000000007e */
[----:B------:R-:W-:Y:S01]  /*b6a30*/  BAR.SYNC.DEFER_BLOCKING 0x0 ;  /* 0x0000000000007b1d */ /* 0x000fe20000010000 */
[----:B------:R-:W-:Y:S02]  /*b6a40*/  ISETP.GE.AND P3, PT, R155, UR35, PT ;  /* 0x000000239b007c0c */ /* 0x000fe4000bf66270 */
[----:B------:R-:W-:Y:S02]  /*b6a50*/  ISETP.GE.AND P2, PT, R159, UR37, PT ;  /* 0x000000259f007c0c */ /* 0x000fe4000bf46270 */
[----:B------:R-:W-:Y:S02]  /*b6a60*/  ISETP.GE.AND P1, PT, R163, UR39, PT ;  /* 0x00000027a3007c0c */ /* 0x000fe4000bf26270 */
[----:B------:R-:W-:-:S02]  /*b6a70*/  ISETP.GE.AND P0, PT, R167, UR41, PT ;  /* 0x00000029a7007c0c */ /* 0x000fc4000bf06270 */
[----:B------:R-:W-:Y:S02]  /*b6a80*/  ISETP.GE.AND P5, PT, R111, UR11, PT ;  /* 0x0000000b6f007c0c */ /* 0x000fe4000bfa6270 */
[----:B------:R-:W-:Y:S02]  /*b6a90*/  ISETP.GE.AND P6, PT, R171, UR43, PT ;  /* 0x0000002bab007c0c */ /* 0x000fe4000bfc6270 */
[C---:B------:R-:W-:Y:S01]  /*b6aa0*/  LOP3.LUT P4, RZ, R0.reuse, 0x2, RZ, 0xc0, !PT ;  /* 0x0000000200ff7812 */ /* 0x040fe2000788c0ff */
[----:B------:R-:W3:Y:S01]  /*b6ab0*/  LDL.LU R195, [R1+0x1630] ;  /* 0x0016300001c37983 */ /* 0x000ee20000300800 */
[----:B------:R-:W-:Y:S01]  /*b6ac0*/  LOP3.LUT R0, R0, 0xff7fffff, RZ, 0xc0, !PT ;  /* 0xff7fffff00007812 */ /* 0x000fe200078ec0ff */
[----:B------:R-:W-:Y:S01]  /*b6ad0*/  ULDC UR4, c[0x0][0x228] ;  /* 0x00008a0000047ab9 */ /* 0x000fe20000000800 */
[----:B------:R-:W-:Y:S01]  /*b6ae0*/  ULDC UR5, c[0x0][0x228] ;  /* 0x00008a0000057ab9 */ /* 0x000fe20000000800 */
[----:B------:R-:W3:Y:S01]  /*b6af0*/  LDL.LU R214, [R1+0x210] ;  /* 0x0002100001d67983 */ /* 0x000ee20000300800 */
[----:B------:R-:W-:-:S03]  /*b6b00*/  ULDC UR6, c[0x0][0x228] ;  /* 0x00008a0000067ab9 */ /* 0x000fc60000000800 */
        /* <DEDUP_REMOVED lines=10> */
[----:B------:R0:W-:Y:S04]  /*b6bb0*/  STL.64 [R1+0x52a0], R6 ;  /* 0x0052a00601007387 */ /* 0x0001e80000100a00 */
[----:B0-----:R-:W3:Y:S04]  /*b6bc0*/  LDL R6, [R1+0x400] ;  /* 0x0004000001067983 */ /* 0x001ee80000100800 */
[----:B--2---:R-:W-:Y:S04]  /*b6bd0*/  STL.64 [R1+0x5298], R224 ;  /* 0x005298e001007387 */ /* 0x004fe80000100a00 */
[----:B----4-:R-:W-:Y:S04]  /*b6be0*/  STL.64 [R1+0x5290], R226 ;  /* 0x005290e201007387 */ /* 0x010fe80000100a00 */
[----:B---3--:R-:W-:Y:S04]  /*b6bf0*/  STL.64 [R1+0x5288], R228 ;  /* 0x005288e401007387 */ /* 0x008fe80000100a00 */
[----:B------:R-:W-:Y:S04]  /*b6c00*/  STL.64 [R1+0x5278], R230 ;  /* 0x005278e601007387 */ /* 0x000fe80000100a00 */
[----:B------:R-:W-:Y:S04]  /*b6c10*/  STL.64 [R1+0x5270], R232 ;  /* 0x005270e801007387 */ /* 0x000fe80000100a00 */
[----:B------:R-:W-:Y:S04]  /*b6c20*/  STL.64 [R1+0x5260], R234 ;  /* 0x005260ea01007387 */ /* 0x000fe80000100a00 */
[----:B------:R-:W-:Y:S04]  /*b6c30*/  STL [R1+0x524c], R236 ;  /* 0x00524cec01007387 */ /* 0x000fe80000100800 */
[----:B------:R0:W-:Y:S04]  /*b6c40*/  STSM.16.M88.4 [R222], R24 ;  /* 0x00000018de007844 */ /* 0x0001e80000000200 */
        /* <DEDUP_REMOVED lines=24> */
[----:B------:R-:W-:Y:S01]  /*b6dd0*/  BAR.SYNC.DEFER_BLOCKING 0x0 ;  /* 0x0000000000007b1d */ /* 0x000fe20000010000 */
[----:B------:R-:W-:-:S04]  /*b6de0*/  LOP3.LUT R195, R195, 0xffffff7f, RZ, 0xc0, !PT ;  /* 0xffffff7fc3c37812 */ /* 0x000fc800078ec0ff */
[----:B------:R-:W-:Y:S02]  /*b6df0*/  @P5 LOP3.LUT R195, R195, 0x80, RZ, 0xfc, !PT ;  /* 0x00000080c3c35812 */ /* 0x000fe400078efcff */
[----:B0-----:R-:W-:Y:S02]  /*b6e00*/  PRMT R24, R214, 0x5210, R179 ;  /* 0x00005210d6187816 */ /* 0x001fe400000000b3 */
[----:B------:R-:W-:Y:S02]  /*b6e10*/  LOP3.LUT R195, R195, 0xffffffbf, RZ, 0xc0, !PT ;  /* 0xffffffbfc3c37812 */ /* 0x000fe400078ec0ff */
[----:B------:R-:W-:Y:S02]  /*b6e20*/  PRMT R25, R213, 0x5210, R183 ;  /* 0x00005210d5197816 */ /* 0x000fe400000000b7 */
[----:B------:R-:W-:Y:S02]  /*b6e30*/  @P4 LOP3.LUT R195, R195, 0x40, RZ, 0xfc, !PT ;  /* 0x00000040c3c34812 */ /* 0x000fe400078efcff */
[----:B------:R-:W-:-:S02]  /*b6e40*/  PRMT R26, R202, 0x5210, R187 ;  /* 0x00005210ca1a7816 */ /* 0x000fc400000000bb */
[----:B------:R-:W-:Y:S02]  /*b6e50*/  LOP3.LUT R195, R195, 0xffffffdf, RZ, 0xc0, !PT ;  /* 0xffffffdfc3c37812 */ /* 0x000fe400078ec0ff */
[----:B------:R-:W-:Y:S02]  /*b6e60*/  PRMT R27, R175, 0x5210, R191 ;  /* 0x00005210af1b7816 */ /* 0x000fe400000000bf */
[----:B------:R-:W-:Y:S02]  /*b6e70*/  @P3 LOP3.LUT R195, R195, 0x20, RZ, 0xfc, !PT ;  /* 0x00000020c3c33812 */ /* 0x000fe400078efcff */
        /* <DEDUP_REMOVED lines=8> */
[----:B------:R-:W-:-:S02]  /*b6f00*/  LOP3.LUT P3, RZ, R14, 0x80000, RZ, 0xc0, !PT ;  /* 0x000800000eff7812 */ /* 0x000fc4000786c0ff */
[----:B------:R-:W-:Y:S02]  /*b6f10*/  LOP3.LUT R195, R195, 0xfffffffb, RZ, 0xc0, !PT ;  /* 0xfffffffbc3c37812 */ /* 0x000fe400078ec0ff */
[C---:B------:R-:W-:Y:S02]  /*b6f20*/  LOP3.LUT P4, RZ, R14.reuse, 0x8000, RZ, 0xc0, !PT ;  /* 0x000080000eff7812 */ /* 0x040fe4000788c0ff */
[----:B------:R-:W-:Y:S02]  /*b6f30*/  @P0 LOP3.LUT R195, R195, 0x4, RZ, 0xfc, !PT ;  /* 0x00000004c3c30812 */ /* 0x000fe400078efcff */
[C---:B------:R-:W-:Y:S02]  /*b6f40*/  LOP3.LUT P1, RZ, R14.reuse, 0x10000000, RZ, 0xc0, !PT ;  /* 0x100000000eff7812 */ /* 0x040fe4000782c0ff */
[----:B------:R-:W-:Y:S02]  /*b6f50*/  LOP3.LUT R195, R195, 0xfffffffd, RZ, 0xc0, !PT ;  /* 0xfffffffdc3c37812 */ /* 0x000fe400078ec0ff */
[----:B------:R-:W-:-:S02]  /*b6f60*/  LOP3.LUT P5, RZ, R14, 0x10000, RZ, 0xc0, !PT ;  /* 0x000100000eff7812 */ /* 0x000fc400078ac0ff */
[----:B------:R-:W-:Y:S02]  /*b6f70*/  @P6 LOP3.LUT R195, R195, 0x2, RZ, 0xfc, !PT ;  /* 0x00000002c3c36812 */ /* 0x000fe400078efcff */
[C---:B------:R-:W-:Y:S02]  /*b6f80*/  LOP3.LUT P6, RZ, R14.reuse, 0x4000000, RZ, 0xc0, !PT ;  /* 0x040000000eff7812 */ /* 0x040fe400078cc0ff */
[----:B------:R-:W-:Y:S01]  /*b6f90*/  LOP3.LUT P0, RZ, R14, 0x8000000, RZ, 0xc0, !PT ;  /* 0x080000000eff7812 */ /* 0x000fe2000780c0ff */
[----:B------:R-:W-:Y:S02]  /*b6fa0*/  STL [R1+0x1630], R195 ;  /* 0x001630c301007387 */ /* 0x000fe40000100800 */
[----:B------:R-:W-:Y:S02]  /*b6fb0*/  @P1 LOP3.LUT R0, R0, 0x800000, RZ, 0xfc, !PT ;  /* 0x0080000000001812 */ /* 0x000fe400078efcff */
[----:B------:R-:W0:Y:S01]  /*b6fc0*/  LDS.128 R8, [R6] ;  /* 0x0000000006087984 */ /* 0x000e220000000c00 */
[----:B------:R-:W-:Y:S01]  /*b6fd0*/  BAR.SYNC.DEFER_BLOCKING 0x0 ;  /* 0x0000000000007b1d */ /* 0x000fe20000010000 */
[----:B------:R-:W-:-:S02]  /*b6fe0*/  LOP3.LUT P1, RZ, R14, 0x2000000, RZ, 0xc0, !PT ;  /* 0x020000000eff7812 */ /* 0x000fc4000782c0ff */
[----:B------:R-:W-:-:S11]  /*b6ff0*/  LOP3.LUT R0, R0, 0xfeffffff, RZ, 0xc0, !PT ;  /* 0xfeffffff00007812 */ /* 0x000fd600078ec0ff */
[----:B------:R-:W-:Y:S02]  /*b7000*/  @P1 LOP3.LUT R0, R0, 0x1000000, RZ, 0xfc, !PT ;  /* 0x0100000000001812 */ /* 0x000fe400078efcff */
[----:B------:R-:W-:Y:S02]  /*b7010*/  LOP3.LUT P1, RZ, R14, 0x1000000, RZ, 0xc0, !PT ;  /* 0x010000000eff7812 */ /* 0x000fe4000782c0ff */
[----:B------:R-:W-:Y:S01]  /*b7020*/  LOP3.LUT R0, R0, 0xfdffffff, RZ, 0xc0, !PT ;  /* 0xfdffffff00007812 */ /* 0x000fe200078ec0ff */
[----:B0-----:R-:W-:Y:S01]  /*b7030*/  STL [R1+0x324], R9 ;  /* 0x0003240901007387 */ /* 0x001fe20000100800 */
[----:B------:R-:W-:-:S09]  /*b7040*/  IMAD.MOV.U32 R236, RZ, RZ, R8 ;  /* 0x000000ffffec7224 */ /* 0x000fd200078e0008 */
[----:B------:R-:W-:Y:S01]  /*b7050*/  @P1 LOP3.LUT R0, R0, 0x2000000, RZ, 0xfc, !PT ;  /* 0x0200000000001812 */ /* 0x000fe200078efcff */
[----:B------:R-:W-:Y:S01]  /*b7060*/  IMAD.MOV.U32 R237, RZ, RZ, R11 ;  /* 0x000000ffffed7224 */ /* 0x000fe200078e000b */
[----:B------:R-:W-:Y:S01]  /*b7070*/  STL [R1+0x328], R10 ;  /* 0x0003280a01007387 */ /* 0x000fe20000100800 */
[----:B------:R-:W-:Y:S02]  /*b7080*/  LOP3.LUT P1, RZ, R14, 0x800000, RZ, 0xc0, !PT ;  /* 0x008000000eff7812 */ /* 0x000fe4000782c0ff */
[----:B------:R-:W-:Y:S01]  /*b7090*/  LOP3.LUT R0, R0, 0xfbffffff, RZ, 0xc0, !PT ;  /* 0xfbffffff00007812 */ /* 0x000fe200078ec0ff */
[----:B------:R-:W2:Y:S04]  /*b70a0*/  LDL.LU R209, [R1+0x21c] ;  /* 0x00021c0001d17983 */ /* 0x000ea80000300800 */
[----:B------:R-:W3:Y:S04]  /*b70b0*/  LDL.LU R195, [R1+0x218] ;  /* 0x0002180001c37983 */ /* 0x000ee80000300800 */
[----:B------:R0:W-:Y:S02]  /*b70c0*/  STSM.16.M88.4 [R222], R28 ;  /* 0x0000001cde007844 */ /* 0x0001e40000000200 */
[----:B------:R-:W-:Y:S01]  /*b70d0*/  @P1 LOP3.LUT R0, R0, 0x4000000, RZ, 0xfc, !PT ;  /* 0x0400000000001812 */ /* 0x000fe200078efcff */
[----:B------:R-:W-:Y:S01]  /*b70e0*/  BAR.SYNC.DEFER_BLOCKING 0x0 ;  /* 0x0000000000007b1d */ /* 0x000fe20000010000 */
[----:B------:R-:W-:-:S02]  /*b70f0*/  LOP3.LUT P1, RZ, R14, 0x400000, RZ, 0xc0, !PT ;  /* 0x004000000eff7812 */ /* 0x000fc4000782c0ff */
[----:B------:R-:W-:-:S03]  /*b7100*/  LOP3.LUT R0, R0, 0xf7ffffff, RZ, 0xc0, !PT ;  /* 0xf7ffffff00007812 */ /* 0x000fc600078ec0ff */
[----:B------:R-:W-:Y:S04]  /*b7110*/  STL.64 [R1+0x5250], R236 ;  /* 0x005250ec01007387 */ /* 0x000fe80000100a00 */
[----:B------:R-:W4:Y:S01]  /*b7120*/  LDL.LU R202, [R1+0x220] ;  /* 0x0002200001ca7983 */ /* 0x000f220000300800 */
[----:B0-----:R-:W-:Y:S02]  /*b7130*/  PRMT R28, R203, 0x4210, R32 ;  /* 0x00004210cb1c7816 */ /* 0x001fe40000000020 */
[----:B------:R-:W-:Y:S01]  /*b7140*/  PRMT R29, R212, 0x4210, R33 ;  /* 0x00004210d41d7816 */ /* 0x000fe20000000021 */
[----:B------:R-:W4:Y:S01]  /*b7150*/  LDL.LU R208, [R1+0x4c34] ;  /* 0x004c340001d07983 */ /* 0x000f220000300800 */
[----:B------:R-:W-:Y:S02]  /*b7160*/  PRMT R30, R211, 0x4210, R34 ;  /* 0x00004210d31e7816 */ /* 0x000fe40000000022 */
[----:B------:R-:W-:Y:S01]  /*b7170*/  PRMT R31, R210, 0x4210, R35 ;  /* 0x00004210d21f7816 */ /* 0x000fe20000000023 */
[----:B------:R-:W4:Y:S01]  /*b7180*/  LDL.LU R207, [R1+0x4c30] ;  /* 0x004c300001cf7983 */ /* 0x000f220000300800 */
[----:B------:R-:W-:-:S02]  /*b7190*/  @P1 LOP3.LUT R0, R0, 0x8000000, RZ, 0xfc, !PT ;  /* 0x0800000000001812 */ /* 0x000fc400078efcff */
[----:B------:R-:W-:Y:S01]  /*b71a0*/  LOP3.LUT P1, RZ, R14, 0x200000, RZ, 0xc0, !PT ;  /* 0x002000000eff7812 */ /* 0x000fe2000782c0ff */
[----:B------:R-:W0:Y:S01]  /*b71b0*/  LDS.128 R8, [R6] ;  /* 0x0000000006087984 */ /* 0x000e220000000c00 */
[----:B------:R-:W-:Y:S01]  /*b71c0*/  LOP3.LUT R0, R0, 0xefffffff, RZ, 0xc0, !PT ;  /* 0xefffffff00007812 */ /* 0x000fe200078ec0ff */
[----:B------:R-:W-:Y:S06]  /*b71d0*/  BAR.SYNC.DEFER_BLOCKING 0x0 ;  /* 0x0000000000007b1d */ /* 0x000fec0000010000 */
[----:B------:R-:W4:Y:S04]  /*b71e0*/  LDL.LU R199, [R1+0x4b08] ;  /* 0x004b080001c77983 */ /* 0x000f280000300800 */
[----:B------:R-:W-:-:S02]  /*b71f0*/  @P1 LOP3.LUT R0, R0, 0x10000000, RZ, 0xfc, !PT ;  /* 0x1000000000001812 */ /* 0x000fc400078efcff */
[----:B------:R-:W-:Y:S01]  /*b7200*/  LOP3.LUT P1, RZ, R14, 0x100000, RZ, 0xc0, !PT ;  /* 0x001000000eff7812 */ /* 0x000fe2000782c0ff */
[----:B------:R-:W4:Y:S01]  /*b7210*/  LDL.LU R206, [R1+0x4b00] ;  /* 0x004b000001ce7983 */ /* 0x000f220000300800 */
[----:B------:R-:W-:-:S03]  /*b7220*/  LOP3.LUT R0, R0, 0xdfffffff, RZ, 0xc0, !PT ;  /* 0xdfffffff00007812 */ /* 0x000fc600078ec0ff */
[----:B------:R-:W4:Y:S04]  /*b7230*/  LDL.LU R203, [R1+0x4698] ;  /* 0x0046980001cb7983 */ /* 0x000f280000300800 */
[----:B------:R-:W4:Y:S04]  /*b7240*/  LDL.LU R37, [R1+0x4694] ;  /* 0x0046940001257983 */ /* 0x000f280000300800 */
[----:B------:R3:W-:Y:S01]  /*b7250*/  STSM.16.M88.4 [R222], R24 ;  /* 0x00000018de007844 */ /* 0x0007e20000000200 */
[----:B------:R-:W-:Y:S02]  /*b7260*/  @P1 LOP3.LUT R0, R0, 0x20000000, RZ, 0xfc, !PT ;  /* 0x2000000000001812 */ /* 0x000fe400078efcff */
[----:B------:R-:W-:Y:S01]  /*b7270*/  LOP3.LUT P1, RZ, R14, 0x40000, RZ, 0xc0, !PT ;  /* 0x000400000eff7812 */ /* 0x000fe2000782c0ff */
[----:B------:R-:W4:Y:S01]  /*b7280*/  LDL.LU R36, [R1+0x4690] ;  /* 0x0046900001247983 */ /* 0x000f220000300800 */
[----:B------:R-:W-:-:S03]  /*b7290*/  LOP3.LUT R0, R0, 0xbfffffff, RZ, 0xc0, !PT ;  /* 0xbfffffff00007812 */ /* 0x000fc600078ec0ff */
[----:B------:R-:W4:Y:S04]  /*b72a0*/  LDL.LU R214, [R1+0x468c] ;  /* 0x00468c0001d67983 */ /* 0x000f280000300800 */
[----:B0-----:R-:W-:Y:S04]  /*b72b0*/  STL.64 [R1+0x310], R8 ;  /* 0x0003100801007387 */ /* 0x001fe80000100a00 */
[----:B------:R-:W-:Y:S01]  /*b72c0*/  STL.64 [R1+0x318], R10 ;  /* 0x0003180a01007387 */ /* 0x000fe20000100a00 */
[----:B---3--:R-:W-:Y:S01]  /*b72d0*/  PRMT R25, R195, 0x5210, R33 ;  /* 0x00005210c3197816 */ /* 0x008fe20000000021 */
[----:B------:R-:W-:Y:S01]  /*b72e0*/  BAR.SYNC.DEFER_BLOCKING 0x0 ;  /* 0x0000000000007b1d */ /* 0x000fe20000010000 */
[----:B--2---:R-:W-:-:S02]  /*b72f0*/  PRMT R24, R209, 0x5210, R32 ;  /* 0x00005210d1187816 */ /* 0x004fc40000000020 */
[----:B------:R-:W-:Y:S02]  /*b7300*/  PRMT R27, R215, 0x5210, R35 ;  /* 0x00005210d71b7816 */ /* 0x000fe40000000023 */
[----:B------:R-:W-:Y:S02]  /*b7310*/  @P1 LOP3.LUT R0, R0, 0x40000000, RZ, 0xfc, !PT ;  /* 0x4000000000001812 */ /* 0x000fe400078efcff */
[----:B------:R-:W-:Y:S01]  /*b7320*/  LOP3.LUT P1, RZ, R14, 0x20000, RZ, 0xc0, !PT ;  /* 0x000200000eff7812 */ /* 0x000fe2000782c0ff */
[----:B------:R-:W0:Y:S01]  /*b7330*/  LDS.128 R8, [R6] ;  /* 0x0000000006087984 */ /* 0x000e220000000c00 */
[----:B------:R-:W-:Y:S06]  /*b7340*/  BAR.SYNC.DEFER_BLOCKING 0x0 ;  /* 0x0000000000007b1d */ /* 0x000fec0000010000 */
[----:B0-----:R-:W-:Y:S04]  /*b7350*/  STL.64 [R1+0x300], R8 ;  /* 0x0003000801007387 */ /* 0x001fe80000100a00 */
[----:B------:R-:W-:Y:S04]  /*b7360*/  STL.64 [R1+0x308], R10 ;  /* 0x0003080a01007387 */ /* 0x000fe80000100a00 */
[----:B------:R-:W2:Y:S04]  /*b7370*/  LDL.LU R213, [R1+0x22c] ;  /* 0x00022c0001d57983 */ /* 0x000ea80000300800 */
[----:B------:R-:W3:Y:S04]  /*b7380*/  LDL.LU R212, [R1+0x228] ;  /* 0x0002280001d47983 */ /* 0x000ee80000300800 */
[----:B------:R-:W2:Y:S04]  /*b7390*/  LDL.LU R211, [R1+0x230] ;  /* 0x0002300001d37983 */ /* 0x000ea80000300800 */
[----:B------:R-:W3:Y:S04]  /*b73a0*/  LDL.LU R195, [R1+0x200] ;  /* 0x0002000001c37983 */ /* 0x000ee80000300800 */
[----:B------:R0:W-:Y:S01]  /*b73b0*/  STSM.16.M88.4 [R222], R28 ;  /* 0x0000001cde007844 */ /* 0x0001e20000000200 */
[----:B------:R-:W-:Y:S01]  /*b73c0*/  BAR.SYNC.DEFER_BLOCKING 0x0 ;  /* 0x0000000000007b1d */ /* 0x000fe20000010000 */
[----:B----4-:R-:W-:-:S05]  /*b73d0*/  PRMT R26, R202, 0x5210, R34 ;  /* 0x00005210ca1a7816 */ /* 0x010fca0000000022 */
[----:B------:R-:W4:Y:S04]  /*b73e0*/  LDL.LU R210, [R1+0x4c54] ;  /* 0x004c540001d27983 */ /* 0x000f280000300800 */
[----:B------:R-:W4:Y:S04]  /*b73f0*/  LDL.LU R209, [R1+0x4c4c] ;  /* 0x004c4c0001d17983 */ /* 0x000f280000300800 */
[----:B------:R-:W4:Y:S04]  /*b7400*/  LDL.LU R202, [R1+0x4b24] ;  /* 0x004b240001ca7983 */ /* 0x000f280000300800 */
[----:B------:R-:W1:Y:S01]  /*b7410*/  LDS.128 R8, [R6] ;  /* 0x0000000006087984 */ /* 0x000e620000000c00 */
[----:B------:R-:W-:Y:S01]  /*b7420*/  BAR.SYNC.DEFER_BLOCKING 0x0 ;  /* 0x0000000000007b1d */ /* 0x000fe20000010000 */
[----:B------:R-:W-:-:S02]  /*b7430*/  LOP3.LUT R32, R208, 0xffff, RZ, 0xc0, !PT ;  /* 0x0000ffffd0207812 */ /* 0x000fc400078ec0ff */
[----:B------:R-:W-:Y:S02]  /*b7440*/  LOP3.LUT R34, R199, 0xffff, RZ, 0xc0, !PT ;  /* 0x0000ffffc7227812 */ /* 0x000fe400078ec0ff */
[----:B------:R-:W-:Y:S01]  /*b7450*/  LOP3.LUT R33, R207, 0xffff, RZ, 0xc0, !PT ;  /* 0x0000ffffcf217812 */ /* 0x000fe200078ec0ff */
[----:B------:R-:W4:Y:S04]  /*b7460*/  LDL.LU R199, [R1+0x4b20] ;  /* 0x004b200001c77983 */ /* 0x000f280000300800 */
[----:B------:R-:W-:Y:S01]  /*b7470*/  STSM.16.M88.4 [R222], R24 ;  /* 0x00000018de007844 */ /* 0x000fe20000000200 */
[----:B------:R-:W-:-:S03]  /*b7480*/  LOP3.LUT R35, R206, 0xffff, RZ, 0xc0, !PT ;  /* 0x0000ffffce237812 */ /* 0x000fc600078ec0ff */
[----:B------:R-:W4:Y:S01]  /*b7490*/  LDL.LU R208, [R1+0x46a4] ;  /* 0x0046a40001d07983 */ /* 0x000f220000300800 */
[----:B0-----:R-:W-:-:S03]  /*b74a0*/  PRMT R28, R203, 0x4210, R32 ;  /* 0x00004210cb1c7816 */ /* 0x001fc60000000020 */
[----:B------:R-:W4:Y:S04]  /*b74b0*/  LDL.LU R207, [R1+0x46a0] ;  /* 0x0046a00001cf7983 */ /* 0x000f280000300800 */
[----:B------:R-:W4:Y:S04]  /*b74c0*/  LDL.LU R206, [R1+0x469c] ;  /* 0x00469c0001ce7983 */ /* 0x000f280000300800 */
[----:B------:R-:W4:Y:S04]  /*b74d0*/  LDL.LU R203, [R1+0x462c] ;  /* 0x00462c0001cb7983 */ /* 0x000f280000300800 */
[----:B-1----:R-:W-:Y:S04]  /*b74e0*/  STL.64 [R1+0x2f0], R8 ;  /* 0x0002f00801007387 */ /* 0x002fe80000100a00 */
[----:B------:R-:W-:Y:S01]  /*b74f0*/  STL.64 [R1+0x2f8], R10 ;  /* 0x0002f80a01007387 */ /* 0x000fe20000100a00 */
[----:B------:R-:W-:Y:S06]  /*b7500*/  BAR.SYNC.DEFER_BLOCKING 0x0 ;  /* 0x0000000000007b1d */ /* 0x000fec0000010000 */
[----:B------:R-:W0:Y:S04]  /*b7510*/  LDS.128 R8, [R6] ;  /* 0x0000000006087984 */ /* 0x000e280000000c00 */
[----:B0-----:R-:W-:Y:S04]  /*b7520*/  STL [R1+0x2e4], R9 ;  /* 0x0002e40901007387 */ /* 0x001fe80000100800 */
[----:B------:R-:W-:Y:S01]  /*b7530*/  STL.64 [R1+0x2e8], R10 ;  /* 0x0002e80a01007387 */ /* 0x000fe20000100a00 */
[----:B---3--:R-:W-:-:S03]  /*b7540*/  PRMT R27, R195, 0x5210, R35 ;  /* 0x00005210c31b7816 */ /* 0x008fc60000000023 */
[----:B------:R-:W3:Y:S01]  /*b7550*/  LDL.LU R195, [R1+0x240] ;  /* 0x0002400001c37983 */ /* 0x000ee20000300800 */
[----:B------:R-:W-:Y:S02]  /*b7560*/  PRMT R29, R37, 0x4210, R33 ;  /* 0x00004210251d7816 */ /* 0x000fe40000000021 */
[----:B------:R-:W-:Y:S02]  /*b7570*/  PRMT R30, R36, 0x4210, R34 ;  /* 0x00004210241e7816 */ /* 0x000fe40000000022 */
[----:B------:R-:W-:Y:S01]  /*b7580*/  PRMT R31, R214, 0x4210, R35 ;  /* 0x00004210d61f7816 */ /* 0x000fe20000000023 */
[----:B------:R-:W-:Y:S06]  /*b7590*/  BAR.SYNC.DEFER_BLOCKING 0x0 ;  /* 0x0000000000007b1d */ /* 0x000fec0000010000 */
[----:B------:R-:W-:Y:S01]  /*b75a0*/  STSM.16.M88.4 [R222], R28 ;  /* 0x0000001cde007844 */ /* 0x000fe20000000200 */
[----:B------:R-:W-:Y:S01]  /*b75b0*/  IMAD.MOV.U32 R238, RZ, RZ, R8 ;  /* 0x000000ffffee7224 */ /* 0x000fe200078e0008 */
[----:B------:R-:W-:Y:S01]  /*b75c0*/  BAR.SYNC.DEFER_BLOCKING 0x0 ;  /* 0x0000000000007b1d */ /* 0x000fe20000010000 */
[----:B------:R-:W-:-:S02]  /*b75d0*/  PRMT R25, R212, 0x5210, R33 ;  /* 0x00005210d4197816 */ /* 0x000fc40000000021 */
[----:B--2---:R-:W-:Y:S02]  /*b75e0*/  PRMT R24, R213, 0x5210, R32 ;  /* 0x00005210d5187816 */ /* 0x004fe40000000020 */
[----:B------:R-:W-:Y:S01]  /*b75f0*/  PRMT R26, R211, 0x5210, R34 ;  /* 0x00005210d31a7816 */ /* 0x000fe20000000022 */
[----:B------:R-:W0:Y:S02]  /*b7600*/  LDS.128 R8, [R6] ;  /* 0x0000000006087984 */ /* 0x000e240000000c00 */
[----:B------:R-:W-:Y:S01]  /*b7610*/  BAR.SYNC.DEFER_BLOCKING 0x0 ;  /* 0x0000000000007b1d */ /* 0x000fe20000010000 */
[----:B----4-:R-:W-:Y:S02]  /*b7620*/  LOP3.LUT R32, R210, 0xffff, RZ, 0xc0, !PT ;  /* 0x0000ffffd2207812 */ /* 0x010fe400078ec0ff */
[----:B------:R-:W-:-:S03]  /*b7630*/  LOP3.LUT R34, R202, 0xffff, RZ, 0xc0, !PT ;  /* 0x0000ffffca227812 */ /* 0x000fc600078ec0ff */
[----:B------:R-:W2:Y:S04]  /*b7640*/  LDL.LU R212, [R1+0x23c] ;  /* 0x00023c0001d47983 */ /* 0x000ea80000300800 */
[----:B------:R-:W4:Y:S04]  /*b7650*/  LDL.LU R211, [R1+0x238] ;  /* 0x0002380001d37983 */ /* 0x000f280000300800 */
[----:B------:R-:W4:Y:S04]  /*b7660*/  LDL.LU R210, [R1+0x234] ;  /* 0x0002340001d27983 */ /* 0x000f280000300800 */
[----:B------:R-:W4:Y:S04]  /*b7670*/  LDL.LU R202, [R1+0x4c74] ;  /* 0x004c740001ca7983 */ /* 0x000f280000300800 */
[----:B------:R-:W-:Y:S01]  /*b7680*/  STSM.16.M88.4 [R222], R24 ;  /* 0x00000018de007844 */ /* 0x000fe20000000200 */
[----:B------:R-:W-:-:S02]  /*b7690*/  LOP3.LUT R33, R209, 0xffff, RZ, 0xc0, !PT ;  /* 0x0000ffffd1217812 */ /* 0x000fc400078ec0ff */
[----:B------:R-:W-:Y:S01]  /*b76a0*/  LOP3.LUT R35, R199, 0xffff, RZ, 0xc0, !PT ;  /* 0x0000ffffc7237812 */ /* 0x000fe200078ec0ff */
[----:B------:R-:W4:Y:S04]  /*b76b0*/  LDL.LU R209, [R1+0x4c70] ;  /* 0x004c700001d17983 */ /* 0x000f280000300800 */
[----:B------:R-:W4:Y:S04]  /*b76c0*/  LDL.LU R199, [R1+0x4b38] ;  /* 0x004b380001c77983 */ /* 0x000f280000300800 */
[----:B0-----:R-:W-:Y:S01]  /*b76d0*/  STL [R1+0x2d0], R8 ;  /* 0x0002d00801007387 */ /* 0x001fe20000100800 */
[----:B------:R-:W-:-:S03]  /*b76e0*/  IMAD.MOV.U32 R239, RZ, RZ, R9 ;  /* 0x000000ffffef7224 */ /* 0x000fc600078e0009 */
[----:B------:R-:W-:Y:S01]  /*b76f0*/  STL.64 [R1+0x2d8], R10 ;  /* 0x0002d80a01007387 */ /* 0x000fe20000100a00 */
[----:B------:R-:W-:Y:S01]  /*b7700*/  BAR.SYNC.DEFER_BLOCKING 0x0 ;  /* 0x0000000000007b1d */ /* 0x000fe20000010000 */
[----:B------:R-:W-:Y:S02]  /*b7710*/  PRMT R28, R208, 0x4210, R32 ;  /* 0x00004210d01c7816 */ /* 0x000fe40000000020 */
[----:B------:R-:W-:-:S03]  /*b7720*/  PRMT R29, R207, 0x4210, R33 ;  /* 0x00004210cf1d7816 */ /* 0x000fc60000000021 */
[----:B------:R-:W4:Y:S04]  /*b7730*/  LDL.LU R39, [R1+0x4b34] ;  /* 0x004b340001277983 */ /* 0x000f280000300800 */
[----:B------:R-:W4:Y:S04]  /*b7740*/  LDL.LU R38, [R1+0x46b0] ;  /* 0x0046b00001267983 */ /* 0x000f280000300800 */
[----:B------:R-:W4:Y:S04]  /*b7750*/  LDL.LU R37, [R1+0x46ac] ;  /* 0x0046ac0001257983 */ /* 0x000f280000300800 */
[----:B------:R-:W4:Y:S04]  /*b7760*/  LDL.LU R208, [R1+0x46a8] ;  /* 0x0046a80001d07983 */ /* 0x000f280000300800 */
[----:B------:R-:W0:Y:S01]  /*b7770*/  LDS.128 R8, [R6] ;  /* 0x0000000006087984 */ /* 0x000e220000000c00 */
[----:B------:R-:W-:-:S03]  /*b7780*/  PRMT R30, R206, 0x4210, R34 ;  /* 0x00004210ce1e7816 */ /* 0x000fc60000000022 */
[----:B------:R-:W4:Y:S01]  /*b7790*/  LDL.LU R207, [R1+0x4630] ;  /* 0x0046300001cf7983 */ /* 0x000f220000300800 */
[----:B------:R-:W-:-:S03]  /*b77a0*/  PRMT R31, R203, 0x4210, R35 ;  /* 0x00004210cb1f7816 */ /* 0x000fc60000000023 */
[----:B------:R-:W-:Y:S01]  /*b77b0*/  STL.64 [R1+0x5238], R238 ;  /* 0x005238ee01007387 */ /* 0x000fe20000100a00 */
[----:B------:R-:W-:Y:S06]  /*b77c0*/  BAR.SYNC.DEFER_BLOCKING 0x0 ;  /* 0x0000000000007b1d */ /* 0x000fec0000010000 */
[----:B0-----:R-:W-:Y:S04]  /*b77d0*/  STL.64 [R1+0x2c0], R8 ;  /* 0x0002c00801007387 */ /* 0x001fe80000100a00 */
[----:B------:R-:W-:Y:S04]  /*b77e0*/  STL [R1+0x2c8], R10 ;  /* 0x0002c80a01007387 */ /* 0x000fe80000100800 */
[----:B------:R-:W4:Y:S04]  /*b77f0*/  LDL.LU R206, [R1+0x24c] ;  /* 0x00024c0001ce7983 */ /* 0x000f280000300800 */
[----:B------:R-:W4:Y:S01]  /*b7800*/  LDL.LU R203, [R1+0x248] ;  /* 0x0002480001cb7983 */ /* 0x000f220000300800 */
[----:B---3--:R-:W-:-:S03]  /*b7810*/  PRMT R24, R195, 0x5210, R32 ;  /* 0x00005210c3187816 */ /* 0x008fc60000000020 */
[----:B------:R-:W3:Y:S04]  /*b7820*/  LDL.LU R195, [R1+0x244] ;  /* 0x0002440001c37983 */ /* 0x000ee80000300800 */
[----:B------:R-:W-:Y:S01]  /*b7830*/  STSM.16.M88.4 [R222], R28 ;  /* 0x0000001cde007844 */ /* 0x000fe20000000200 */
[----:B------:R-:W-:Y:S01]  /*b7840*/  IMAD.MOV.U32 R240, RZ, RZ, R11 ;  /* 0x000000fffff07224 */ /* 0x000fe200078e000b */
[----:B------:R-:W-:Y:S06]  /*b7850*/  BAR.SYNC.DEFER_BLOCKING 0x0 ;  /* 0x0000000000007b1d */ /* 0x000fec0000010000 */
[----:B------:R-:W0:Y:S01]  /*b7860*/  LDS.128 R8, [R6] ;  /* 0x0000000006087984 */ /* 0x000e220000000c00 */
[----:B--2---:R-:W-:-:S02]  /*b7870*/  PRMT R25, R212, 0x5210, R33 ;  /* 0x00005210d4197816 */ /* 0x004fc40000000021 */
[----:B----4-:R-:W-:Y:S02]  /*b7880*/  PRMT R26, R211, 0x5210, R34 ;  /* 0x00005210d31a7816 */ /* 0x010fe40000000022 */
[----:B------:R-:W-:Y:S01]  /*b7890*/  PRMT R27, R210, 0x5210, R35 ;  /* 0x00005210d21b7816 */ /* 0x000fe20000000023 */
[----:B------:R-:W-:Y:S01]  /*b78a0*/  BAR.SYNC.DEFER_BLOCKING 0x0 ;  /* 0x0000000000007b1d */ /* 0x000fe20000010000 */
[----:B------:R-:W-:-:S05]  /*b78b0*/  LOP3.LUT R32, R202, 0xffff, RZ, 0xc0, !PT ;  /* 0x0000ffffca207812 */ /* 0x000fca00078ec0ff */
[----:B------:R-:W2:Y:S04]  /*b78c0*/  LDL.LU R202, [R1+0x204] ;  /* 0x0002040001ca7983 */ /* 0x000ea80000300800 */
[----:B------:R-:W4:Y:S04]  /*b78d0*/  LDL.LU R36, [R1+0x4c8c] ;  /* 0x004c8c0001247983 */ /* 0x000f280000300800 */
[----:B------:R-:W4:Y:S01]  /*b78e0*/  LDL.LU R214, [R1+0x4c88] ;  /* 0x004c880001d67983 */ /* 0x000f220000300800 */
[----:B------:R-:W-:-:S03]  /*b78f0*/  LOP3.LUT R33, R209, 0xffff, RZ, 0xc0, !PT ;  /* 0x0000ffffd1217812 */ /* 0x000fc600078ec0ff */
[----:B------:R-:W4:Y:S04]  /*b7900*/  LDL.LU R213, [R1+0x4b48] ;  /* 0x004b480001d57983 */ /* 0x000f280000300800 */
[----:B------:R1:W-:Y:S01]  /*b7910*/  STSM.16.M88.4 [R222], R24 ;  /* 0x00000018de007844 */ /* 0x0003e20000000200 */
[----:B------:R-:W-:-:S03]  /*b7920*/  LOP3.LUT R34, R199, 0xffff, RZ, 0xc0, !PT ;  /* 0x0000ffffc7227812 */ /* 0x000fc600078ec0ff */
[----:B------:R-:W4:Y:S04]  /*b7930*/  LDL.LU R212, [R1+0x4b44] ;  /* 0x004b440001d47983 */ /* 0x000f280000300800 */
[----:B------:R-:W4:Y:S04]  /*b7940*/  LDL.LU R211, [R1+0x46c0] ;  /* 0x0046c00001d37983 */ /* 0x000f280000300800 */
[----:B------:R-:W4:Y:S04]  /*b7950*/  LDL.LU R210, [R1+0x46bc] ;  /* 0x0046bc0001d27983 */ /* 0x000f280000300800 */
[----:B------:R-:W4:Y:S04]  /*b7960*/  LDL.LU R209, [R1+0x46b8] ;  /* 0x0046b80001d17983 */ /* 0x000f280000300800 */
[----:B------:R-:W4:Y:S04]  /*b7970*/  LDL.LU R199, [R1+0x46b4] ;  /* 0x0046b40001c77983 */ /* 0x000f280000300800 */
[----:B0-----:R-:W-:Y:S04]  /*b7980*/  STL.64 [R1+0x2b0], R8 ;  /* 0x0002b00801007387 */ /* 0x001fe80000100a00 */
[----:B------:R-:W-:Y:S01]  /*b7990*/  STL.64 [R1+0x2b8], R10 ;  /* 0x0002b80a01007387 */ /* 0x000fe20000100a00 */
[----:B------:R-:W-:Y:S06]  /*b79a0*/  BAR.SYNC.DEFER_BLOCKING 0x0 ;  /* 0x0000000000007b1d */ /* 0x000fec0000010000 */
[----:B------:R-:W0:Y:S01]  /*b79b0*/  LDS.128 R8, [R6] ;  /* 0x0000000006087984 */ /* 0x000e220000000c00 */
[----:B------:R-:W-:-:S02]  /*b79c0*/  LOP3.LUT R35, R39, 0xffff, RZ, 0xc0, !PT ;  /* 0x0000ffff27237812 */ /* 0x000fc400078ec0ff */
[----:B------:R-:W-:Y:S02]  /*b79d0*/  PRMT R30, R208, 0x4210, R34 ;  /* 0x00004210d01e7816 */ /* 0x000fe40000000022 */
[----:B------:R-:W-:Y:S02]  /*b79e0*/  PRMT R31, R207, 0x4210, R35 ;  /* 0x00004210cf1f7816 */ /* 0x000fe40000000023 */
[----:B-1----:R-:W-:Y:S01]  /*b79f0*/  PRMT R24, R206, 0x5210, R32 ;  /* 0x00005210ce187816 */ /* 0x002fe20000000020 */
[----:B0-----:R-:W-:Y:S04]  /*b7a00*/  STL.64 [R1+0x2a0], R8 ;  /* 0x0002a00801007387 */ /* 0x001fe80000100a00 */
[----:B------:R-:W-:Y:S04]  /*b7a10*/  STL.64 [R1+0x2a8], R10 ;  /* 0x0002a80a01007387 */ /* 0x000fe80000100a00 */
[----:B------:R-:W4:Y:S04]  /*b7a20*/  LDL.LU R208, [R1+0x254] ;  /* 0x0002540001d07983 */ /* 0x000f280000300800 */
[----:B------:R-:W4:Y:S04]  /*b7a30*/  LDL.LU R207, [R1+0x250] ;  /* 0x0002500001cf7983 */ /* 0x000f280000300800 */
[----:B------:R-:W4:Y:S01]  /*b7a40*/  LDL.LU R206, [R1+0x258] ;  /* 0x0002580001ce7983 */ /* 0x000f220000300800 */
[----:B------:R-:W-:Y:S01]  /*b7a50*/  BAR.SYNC.DEFER_BLOCKING 0x0 ;  /* 0x0000000000007b1d */ /* 0x000fe20000010000 */
[----:B---3--:R-:W-:-:S05]  /*b7a60*/  PRMT R26, R195, 0x5210, R34 ;  /* 0x00005210c31a7816 */ /* 0x008fca0000000022 */
[----:B------:R-:W3:Y:S01]  /*b7a70*/  LDL.LU R195, [R1+0x214] ;  /* 0x0002140001c37983 */ /* 0x000ee20000300800 */
[----:B------:R-:W-:Y:S02]  /*b7a80*/  PRMT R28, R38, 0x4210, R32 ;  /* 0x00004210261c7816 */ /* 0x000fe40000000020 */
[----:B------:R-:W-:-:S05]  /*b7a90*/  PRMT R29, R37, 0x4210, R33 ;  /* 0x00004210251d7816 */ /* 0x000fca0000000021 */
[----:B------:R-:W-:Y:S01]  /*b7aa0*/  STSM.16.M88.4 [R222], R28 ;  /* 0x0000001cde007844 */ /* 0x000fe20000000200 */
[----:B------:R-:W-:Y:S01]  /*b7ab0*/  BAR.SYNC.DEFER_BLOCKING 0x0 ;  /* 0x0000000000007b1d */ /* 0x000fe20000010000 */
[----:B------:R-:W-:-:S05]  /*b7ac0*/  PRMT R25, R203, 0x5210, R33 ;  /* 0x00005210cb197816 */ /* 0x000fca0000000021 */
[----:B------:R-:W3:Y:S04]  /*b7ad0*/  LDL.LU R203, [R1+0x4ca8] ;  /* 0x004ca80001cb7983 */ /* 0x000ee80000300800 */
[----:B------:R-:W0:Y:S01]  /*b7ae0*/  LDS.128 R8, [R6] ;  /* 0x0000000006087984 */ /* 0x000e220000000c00 */
[----:B--2---:R-:W-:Y:S01]  /*b7af0*/  PRMT R27, R202, 0x5210, R35 ;  /* 0x00005210ca1b7816 */ /* 0x004fe20000000023 */
[----:B------:R-:W-:Y:S06]  /*b7b00*/  BAR.SYNC.DEFER_BLOCKING 0x0 ;  /* 0x0000000000007b1d */ /* 0x000fec0000010000 */
[----:B------:R-:W2:Y:S04]  /*b7b10*/  LDL.LU R202, [R1+0x4ca4] ;  /* 0x004ca40001ca7983 */ /* 0x000ea80000300800 */
[----:B------:R-:W-:Y:S01]  /*b7b20*/  STSM.16.M88.4 [R222], R24 ;  /* 0x00000018de007844 */ /* 0x000fe20000000200 */
[----:B0-----:R-:W-:-:S03]  /*b7b30*/  IMAD.MOV.U32 R241, RZ, RZ, R8 ;  /* 0x000000fffff17224 */ /* 0x001fc600078e0008 */
[----:B------:R-:W-:Y:S04]  /*b7b40*/  STL [R1+0x294], R9 ;  /* 0x0002940901007387 */ /* 0x000fe80000100800 */
[----:B------:R-:W-:Y:S01]  /*b7b50*/  STL.64 [R1+0x298], R10 ;  /* 0x0002980a01007387 */ /* 0x000fe20000100a00 */
[----:B------:R-:W-:Y:S01]  /*b7b60*/  BAR.SYNC.DEFER_BLOCKING 0x0 ;  /* 0x0000000000007b1d */ /* 0x000fe20000010000 */
[----:B----4-:R-:W-:Y:S02]  /*b7b70*/  LOP3.LUT R35, R212, 0xffff, RZ, 0xc0, !PT ;  /* 0x0000ffffd4237812 */ /* 0x010fe400078ec0ff */
[----:B------:R-:W-:-:S03]  /*b7b80*/  LOP3.LUT R32, R36, 0xffff, RZ, 0xc0, !PT ;  /* 0x0000ffff24207812 */ /* 0x000fc600078ec0ff */
[----:B------:R-:W4:Y:S04]  /*b7b90*/  LDL.LU R40, [R1+0x4b5c] ;  /* 0x004b5c0001287983 */ /* 0x000f280000300800 */
[----:B------:R-:W0:Y:S01]  /*b7ba0*/  LDS.128 R8, [R6] ;  /* 0x0000000006087984 */ /* 0x000e220000000c00 */
[----:B------:R-:W-:-:S03]  /*b7bb0*/  PRMT R31, R199, 0x4210, R35 ;  /* 0x00004210c71f7816 */ /* 0x000fc60000000023 */
[----:B------:R-:W4:Y:S04]  /*b7bc0*/  LDL.LU R39, [R1+0x4b58] ;  /* 0x004b580001277983 */ /* 0x000f280000300800 */
[----:B------:R-:W4:Y:S04]  /*b7bd0*/  LDL.LU R38, [R1+0x46d0] ;  /* 0x0046d00001267983 */ /* 0x000f280000300800 */
[----:B------:R-:W4:Y:S04]  /*b7be0*/  LDL.LU R37, [R1+0x46c8] ;  /* 0x0046c80001257983 */ /* 0x000f280000300800 */
[----:B------:R-:W4:Y:S04]  /*b7bf0*/  LDL.LU R36, [R1+0x46cc] ;  /* 0x0046cc0001247983 */ /* 0x000f280000300800 */
[----:B------:R-:W4:Y:S04]  /*b7c00*/  LDL.LU R199, [R1+0x46c4] ;  /* 0x0046c40001c77983 */ /* 0x000f280000300800 */
[----:B------:R-:W-:Y:S04]  /*b7c10*/  STL.64 [R1+0x5228], R240 ;  /* 0x005228f001007387 */ /* 0x000fe80000100a00 */
[----:B0-----:R-:W-:Y:S04]  /*b7c20*/  STL.64 [R1+0x280], R8 ;  /* 0x0002800801007387 */ /* 0x001fe80000100a00 */
[----:B------:R-:W-:Y:S01]  /*b7c30*/  STL.64 [R1+0x288], R10 ;  /* 0x0002880a01007387 */ /* 0x000fe20000100a00 */
[----:B------:R-:W-:Y:S01]  /*b7c40*/  BAR.SYNC.DEFER_BLOCKING 0x0 ;  /* 0x0000000000007b1d */ /* 0x000fe20000010000 */
[----:B---3--:R-:W-:-:S05]  /*b7c50*/  PRMT R27, R195, 0x5210, R35 ;  /* 0x00005210c31b7816 */ /* 0x008fca0000000023 */
[----:B------:R-:W3:Y:S01]  /*b7c60*/  LDL.LU R195, [R1+0x33c] ;  /* 0x00033c0001c37983 */ /* 0x000ee20000300800 */
[----:B------:R-:W-:Y:S02]  /*b7c70*/  LOP3.LUT R33, R214, 0xffff, RZ, 0xc0, !PT ;  /* 0x0000ffffd6217812 */ /* 0x000fe400078ec0ff */
[----:B------:R-:W-:Y:S01]  /*b7c80*/  LOP3.LUT R34, R213, 0xffff, RZ, 0xc0, !PT ;  /* 0x0000ffffd5227812 */ /* 0x000fe200078ec0ff */
[----:B------:R-:W3:Y:S01]  /*b7c90*/  LDL.LU R214, [R1+0x25c] ;  /* 0x00025c0001d67983 */ /* 0x000ee20000300800 */
[----:B------:R-:W-:Y:S02]  /*b7ca0*/  PRMT R28, R211, 0x4210, R32 ;  /* 0x00004210d31c7816 */ /* 0x000fe40000000020 */
[----:B------:R-:W-:Y:S01]  /*b7cb0*/  PRMT R29, R210, 0x4210, R33 ;  /* 0x00004210d21d7816 */ /* 0x000fe20000000021 */
[----:B------:R-:W3:Y:S01]  /*b7cc0*/  LDL.LU R213, [R1+0x340] ;  /* 0x0003400001d57983 */ /* 0x000ee20000300800 */
[----:B------:R-:W-:-:S03]  /*b7cd0*/  PRMT R30, R209, 0x4210, R34 ;  /* 0x00004210d11e7816 */ /* 0x000fc60000000022 */
[----:B------:R-:W3:Y:S04]  /*b7ce0*/  LDL.LU R212, [R1+0x224] ;  /* 0x0002240001d47983 */ /* 0x000ee80000300800 */
[----:B------:R-:W-:Y:S01]  /*b7cf0*/  STSM.16.M88.4 [R222], R28 ;  /* 0x0000001cde007844 */ /* 0x000fe20000000200 */
[----:B------:R-:W-:Y:S01]  /*b7d00*/  BAR.SYNC.DEFER_BLOCKING 0x0 ;  /* 0x0000000000007b1d */ /* 0x000fe20000010000 */
[----:B------:R-:W-:Y:S02]  /*b7d10*/  PRMT R24, R208, 0x5210, R32 ;  /* 0x00005210d0187816 */ /* 0x000fe40000000020 */
[----:B------:R-:W-:Y:S02]  /*b7d20*/  PRMT R25, R207, 0x5210, R33 ;  /* 0x00005210cf197816 */ /* 0x000fe40000000021 */
[----:B------:R-:W-:Y:S01]  /*b7d30*/  PRMT R26, R206, 0x5210, R34 ;  /* 0x00005210ce1a7816 */ /* 0x000fe20000000022 */
[----:B------:R-:W3:Y:S04]  /*b7d40*/  LDL.LU R211, [R1+0x4cc4] ;  /* 0x004cc40001d37983 */ /* 0x000ee80000300800 */
[----:B------:R-:W3:Y:S04]  /*b7d50*/  LDL.LU R210, [R1+0x4cc0] ;  /* 0x004cc00001d27983 */ /* 0x000ee80000300800 */
[----:B------:R-:W0:Y:S01]  /*b7d60*/  LDS.128 R8, [R6] ;  /* 0x0000000006087984 */ /* 0x000e220000000c00 */
[----:B------:R-:W-:Y:S01]  /*b7d70*/  BAR.SYNC.DEFER_BLOCKING 0x0 ;  /* 0x0000000000007b1d */ /* 0x000fe20000010000 */
[----:B------:R-:W-:-:S05]  /*b7d80*/  LOP3.LUT R32, R203, 0xffff, RZ, 0xc0, !PT ;  /* 0x0000ffffcb207812 */ /* 0x000fca00078ec0ff */
[----:B------:R-:W3:Y:S04]  /*b7d90*/  LDL.LU R209, [R1+0x4b64] ;  /* 0x004b640001d17983 */ /* 0x000ee80000300800 */
[----:B------:R-:W3:Y:S04]  /*b7da0*/  LDL.LU R208, [R1+0x4b60] ;  /* 0x004b600001d07983 */ /* 0x000ee80000300800 */
[----:B------:R-:W3:Y:S04]  /*b7db0*/  LDL.LU R207, [R1+0x46dc] ;  /* 0x0046dc0001cf7983 */ /* 0x000ee80000300800 */
[----:B------:R-:W3:Y:S04]  /*b7dc0*/  LDL.LU R206, [R1+0x46d4] ;  /* 0x0046d40001ce7983 */ /* 0x000ee80000300800 */
[----:B------:R-:W-:Y:S04]  /*b7dd0*/  STSM.16.M88.4 [R222], R24 ;  /* 0x00000018de007844 */ /* 0x000fe80000000200 */
[----:B------:R-:W3:Y:S01]  /*b7de0*/  LDL.LU R203, [R1+0x46d8] ;  /* 0x0046d80001cb7983 */ /* 0x000ee20000300800 */
[----:B0-----:R-:W-:Y:S01]  /*b7df0*/  IMAD.MOV.U32 R242, RZ, RZ, R9 ;  /* 0x000000fffff27224 */ /* 0x001fe200078e0009 */
[----:B--2---:R-:W-:-:S02]  /*b7e00*/  LOP3.LUT R33, R202, 0xffff, RZ, 0xc0, !PT ;  /* 0x0000ffffca217812 */ /* 0x004fc400078ec0ff */
[----:B------:R-:W2:Y:S04]  /*b7e10*/  LDL.LU R202, [R1+0x4638] ;  /* 0x0046380001ca7983 */ /* 0x000ea80000300800 */
[----:B------:R-:W-:Y:S04]  /*b7e20*/  STL [R1+0x270], R8 ;  /* 0x0002700801007387 */ /* 0x000fe80000100800 */
[----:B------:R-:W-:Y:S01]  /*b7e30*/  STL.64 [R1+0x278], R10 ;  /* 0x0002780a01007387 */ /* 0x000fe20000100a00 */
[----:B------:R-:W-:Y:S06]  /*b7e40*/  BAR.SYNC.DEFER_BLOCKING 0x0 ;  /* 0x0000000000007b1d */ /* 0x000fec0000010000 */
[----:B------:R-:W0:Y:S01]  /*b7e50*/  LDS.128 R8, [R6] ;  /* 0x0000000006087984 */ /* 0x000e220000000c00 */
[----:B----4-:R-:W-:-:S04]  /*b7e60*/  LOP3.LUT R35, R39, 0xffff, RZ, 0xc0, !PT ;  /* 0x0000ffff27237812 */ /* 0x010fc800078ec0ff */
[----:B------:R-:W-:Y:S01]  /*b7e70*/  PRMT R31, R199, 0x4210, R35 ;  /* 0x00004210c71f7816 */ /* 0x000fe20000000023 */
[----:B0-----:R-:W-:Y:S01]  /*b7e80*/  IMAD.MOV.U32 R243, RZ, RZ, R11 ;  /* 0x000000fffff37224 */ /* 0x001fe200078e000b */
[----:B------:R-:W-:Y:S04]  /*b7e90*/  STL.64 [R1+0x260], R8 ;  /* 0x0002600801007387 */ /* 0x000fe80000100a00 */
[----:B------:R-:W-:Y:S04]  /*b7ea0*/  STL [R1+0x268], R10 ;  /* 0x0002680a01007387 */ /* 0x000fe80000100800 */
[----:B------:R-:W-:Y:S04]  /*b7eb0*/  STL.64 [R1+0x5218], R242 ;  /* 0x005218f201007387 */ /* 0x000fe80000100a00 */
[----:B------:R-:W4:Y:S01]  /*b7ec0*/  LDL.LU R199, [R1+0xc80] ;  /* 0x000c800001c77983 */ /* 0x000f220000300800 */
[----:B------:R-:W-:Y:S01]  /*b7ed0*/  BAR.SYNC.DEFER_BLOCKING 0x0 ;  /* 0x0000000000007b1d */ /* 0x000fe20000010000 */
[----:B---3--:R-:W-:-:S05]  /*b7ee0*/  PRMT R24, R195, 0x5210, R32 ;  /* 0x00005210c3187816 */ /* 0x008fca0000000020 */
[----:B------:R-:W3:Y:S01]  /*b7ef0*/  LDL.LU R195, [R1+0x34c] ;  /* 0x00034c0001c37983 */ /* 0x000ee20000300800 */
[----:B------:R-:W-:Y:S02]  /*b7f00*/  LOP3.LUT R34, R40, 0xffff, RZ, 0xc0, !PT ;  /* 0x0000ffff28227812 */ /* 0x000fe400078ec0ff */
[----:B------:R-:W-:Y:S01]  /*b7f10*/  PRMT R28, R38, 0x4210, R32 ;  /* 0x00004210261c7816 */ /* 0x000fe20000000020 */
[----:B------:R-:W3:Y:S01]  /*b7f20*/  LDL.LU R44, [R1+0xc84] ;  /* 0x000c8400012c7983 */ /* 0x000ee20000300800 */
[--C-:B------:R-:W-:Y:S02]  /*b7f30*/  PRMT R29, R37, 0x4210, R33.reuse ;  /* 0x00004210251d7816 */ /* 0x100fe40000000021 */
[----:B------:R-:W-:Y:S01]  /*b7f40*/  PRMT R30, R36, 0x4210, R34 ;  /* 0x00004210241e7816 */ /* 0x000fe20000000022 */
[----:B------:R-:W3:Y:S04]  /*b7f50*/  LDL.LU R43, [R1+0x404] ;  /* 0x00040400012b7983 */ /* 0x000ee80000300800 */
[----:B------:R-:W-:Y:S01]  /*b7f60*/  STSM.16.M88.4 [R222], R28 ;  /* 0x0000001cde007844 */ /* 0x000fe20000000200 */
[----:B------:R-:W-:Y:S01]  /*b7f70*/  BAR.SYNC.DEFER_BLOCKING 0x0 ;  /* 0x0000000000007b1d */ /* 0x000fe20000010000 */
[----:B------:R-:W-:-:S02]  /*b7f80*/  PRMT R25, R214, 0x5210, R33 ;  /* 0x00005210d6197816 */ /* 0x000fc40000000021 */
[----:B------:R-:W-:Y:S02]  /*b7f90*/  PRMT R26, R213, 0x5210, R34 ;  /* 0x00005210d51a7816 */ /* 0x000fe40000000022 */
[----:B------:R-:W-:Y:S01]  /*b7fa0*/  PRMT R27, R212, 0x5210, R35 ;  /* 0x00005210d41b7816 */ /* 0x000fe20000000023 */
[----:B------:R-:W3:Y:S04]  /*b7fb0*/  LDL.LU R42, [R1+0x4cd8] ;  /* 0x004cd800012a7983 */ /* 0x000ee80000300800 */
[----:B------:R-:W3:Y:S04]  /*b7fc0*/  LDL.LU R41, [R1+0x4cd4] ;  /* 0x004cd40001297983 */ /* 0x000ee80000300800 */
[----:B------:R-:W3:Y:S04]  /*b7fd0*/  LDL.LU R40, [R1+0x4b78] ;  /* 0x004b780001287983 */ /* 0x000ee80000300800 */
[----:B------:R-:W3:Y:S04]  /*b7fe0*/  LDL.LU R39, [R1+0x4b74] ;  /* 0x004b740001277983 */ /* 0x000ee80000300800 */
[----:B------:R-:W0:Y:S01]  /*b7ff0*/  LDS.128 R8, [R6] ;  /* 0x0000000006087984 */ /* 0x000e220000000c00 */
[----:B------:R-:W-:Y:S06]  /*b8000*/  BAR.SYNC.DEFER_BLOCKING 0x0 ;  /* 0x0000000000007b1d */ /* 0x000fec0000010000 */
[----:B------:R-:W3:Y:S04]  /*b8010*/  LDL.LU R38, [R1+0x46e8] ;  /* 0x0046e80001267983 */ /* 0x000ee80000300800 */
[----:B------:R-:W3:Y:S04]  /*b8020*/  LDL.LU R37, [R1+0x46e4] ;  /* 0x0046e40001257983 */ /* 0x000ee80000300800 */
[----:B------:R-:W3:Y:S04]  /*b8030*/  LDL.LU R36, [R1+0x46e0] ;  /* 0x0046e00001247983 */ /* 0x000ee80000300800 */
[----:B------:R-:W3:Y:S04]  /*b8040*/  LDL.LU R214, [R1+0x4640] ;  /* 0x0046400001d67983 */ /* 0x000ee80000300800 */
[----:B------:R-:W-:Y:S04]  /*b8050*/  STSM.16.M88.4 [R222], R24 ;  /* 0x00000018de007844 */ /* 0x000fe80000000200 */
[----:B0-----:R-:W-:Y:S04]  /*b8060*/  STL.64 [R1+0x250], R8 ;  /* 0x0002500801007387 */ /* 0x001fe80000100a00 */
[----:B------:R-:W-:Y:S01]  /*b8070*/  STL.64 [R1+0x258], R10 ;  /* 0x0002580a01007387 */ /* 0x000fe20000100a00 */
[----:B------:R-:W-:Y:S06]  /*b8080*/  BAR.SYNC.DEFER_BLOCKING 0x0 ;  /* 0x0000000000007b1d */ /* 0x000fec0000010000 */
[----:B------:R-:W0:Y:S01]  /*b8090*/  LDS.128 R8, [R6] ;  /* 0x0000000006087984 */ /* 0x000e220000000c00 */
[----:B------:R-:W-:-:S02]  /*b80a0*/  LOP3.LUT R32, R211, 0xffff, RZ, 0xc0, !PT ;  /* 0x0000ffffd3207812 */ /* 0x000fc400078ec0ff */
[----:B------:R-:W-:Y:S02]  /*b80b0*/  LOP3.LUT R33, R210, 0xffff, RZ, 0xc0, !PT ;  /* 0x0000ffffd2217812 */ /* 0x000fe400078ec0ff */
[----:B------:R-:W-:Y:S02]  /*b80c0*/  LOP3.LUT R34, R209, 0xffff, RZ, 0xc0, !PT ;  /* 0x0000ffffd1227812 */ /* 0x000fe400078ec0ff */
[----:B------:R-:W-:Y:S02]  /*b80d0*/  LOP3.LUT R35, R208, 0xffff, RZ, 0xc0, !PT ;  /* 0x0000ffffd0237812 */ /* 0x000fe400078ec0ff */
[----:B------:R-:W-:Y:S02]  /*b80e0*/  PRMT R28, R207, 0x4210, R32 ;  /* 0x00004210cf1c7816 */ /* 0x000fe40000000020 */
[----:B------:R-:W-:Y:S02]  /*b80f0*/  PRMT R29, R206, 0x4210, R33 ;  /* 0x00004210ce1d7816 */ /* 0x000fe40000000021 */
[----:B------:R-:W-:-:S02]  /*b8100*/  PRMT R30, R203, 0x4210, R34 ;  /* 0x00004210cb1e7816 */ /* 0x000fc40000000022 */
[----:B--2---:R-:W-:Y:S01]  /*b8110*/  PRMT R31, R202, 0x4210, R35 ;  /* 0x00004210ca1f7816 */ /* 0x004fe20000000023 */
[----:B------:R-:W-:Y:S06]  /*b8120*/  BAR.SYNC.DEFER_BLOCKING 0x0 ;  /* 0x0000000000007b1d */ /* 0x000fec0000010000 */
[----:B0-----:R-:W-:Y:S04]  /*b8130*/  STL.64 [R1+0x240], R8 ;  /* 0x0002400801007387 */ /* 0x001fe80000100a00 */
[----:B------:R-:W-:Y:S04]  /*b8140*/  STL.64 [R1+0x248], R10 ;  /* 0x0002480a01007387 */ /* 0x000fe80000100a00 */
[----:B------:R-:W2:Y:S04]  /*b8150*/  LDL.LU R213, [R1+0xc94] ;  /* 0x000c940001d57983 */ /* 0x000ea80000300800 */
[----:B------:R-:W2:Y:S04]  /*b8160*/  LDL.LU R212, [R1+0xc90] ;  /* 0x000c900001d47983 */ /* 0x000ea80000300800 */
[----:B------:R-:W2:Y:S04]  /*b8170*/  LDL.LU R211, [R1+0xc8c] ;  /* 0x000c8c0001d37983 */ /* 0x000ea80000300800 */
[----:B------:R-:W2:Y:S04]  /*b8180*/  LDL.LU R210, [R1+0x330] ;  /* 0x0003300001d27983 */ /* 0x000ea80000300800 */
[----:B------:R-:W2:Y:S04]  /*b8190*/  LDL.LU R209, [R1+0x4cec] ;  /* 0x004cec0001d17983 */ /* 0x000ea80000300800 */
[----:B------:R-:W2:Y:S01]  /*b81a0*/  LDL.LU R208, [R1+0x4ce8] ;  /* 0x004ce80001d07983 */ /* 0x000ea20000300800 */
[----:B----4-:R-:W-:-:S03]  /*b81b0*/  PRMT R24, R199, 0x5210, R32 ;  /* 0x00005210c7187816 */ /* 0x010fc60000000020 */
[----:B------:R-:W4:Y:S04]  /*b81c0*/  LDL.LU R207, [R1+0x4b80] ;  /* 0x004b800001cf7983 */ /* 0x000f280000300800 */
[----:B------:R-:W4:Y:S04]  /*b81d0*/  LDL.LU R206, [R1+0x4b7c] ;  /* 0x004b7c0001ce7983 */ /* 0x000f280000300800 */
[----:B------:R-:W4:Y:S04]  /*b81e0*/  LDL.LU R203, [R1+0x46f8] ;  /* 0x0046f80001cb7983 */ /* 0x000f280000300800 */
[----:B------:R-:W4:Y:S04]  /*b81f0*/  LDL.LU R202, [R1+0x46f0] ;  /* 0x0046f00001ca7983 */ /* 0x000f280000300800 */
[----:B------:R-:W4:Y:S01]  /*b8200*/  LDL.LU R199, [R1+0x46f4] ;  /* 0x0046f40001c77983 */ /* 0x000f220000300800 */
[----:B---3--:R-:W-:-:S03]  /*b8210*/  PRMT R25, R195, 0x5210, R33 ;  /* 0x00005210c3197816 */ /* 0x008fc60000000021 */
[----:B------:R-:W3:Y:S04]  /*b8220*/  LDL.LU R195, [R1+0x46ec] ;  /* 0x0046ec0001c37983 */ /* 0x000ee80000300800 */
[----:B------:R-:W-:Y:S01]  /*b8230*/  STSM.16.M88.4 [R222], R28 ;  /* 0x0000001cde007844 */ /* 0x000fe20000000200 */
[----:B------:R-:W-:Y:S01]  /*b8240*/  BAR.SYNC.DEFER_BLOCKING 0x0 ;  /* 0x0000000000007b1d */ /* 0x000fe20000010000 */
[----:B------:R-:W-:Y:S02]  /*b8250*/  PRMT R26, R44, 0x5210, R34 ;  /* 0x000052102c1a7816 */ /* 0x000fe40000000022 */
[----:B------:R-:W-:-:S03]  /*b8260*/  PRMT R27, R43, 0x5210, R35 ;  /* 0x000052102b1b7816 */ /* 0x000fc60000000023 */
[----:B------:R-:W0:Y:S02]  /*b8270*/  LDS.128 R8, [R6] ;  /* 0x0000000006087984 */ /* 0x000e240000000c00 */
[----:B------:R-:W-:Y:S06]  /*b8280*/  BAR.SYNC.DEFER_BLOCKING 0x0 ;  /* 0x0000000000007b1d */ /* 0x000fec0000010000 */
[----:B------:R-:W-:Y:S04]  /*b8290*/  STSM.16.M88.4 [R222], R24 ;  /* 0x00000018de007844 */ /* 0x000fe80000000200 */
[----:B0-----:R-:W-:Y:S01]  /*b82a0*/  STL [R1+0x234], R9 ;  /* 0x0002340901007387 */ /* 0x001fe20000100800 */
[----:B------:R-:W-:-:S03]  /*b82b0*/  IMAD.MOV.U32 R244, RZ, RZ, R8 ;  /* 0x000000fffff47224 */ /* 0x000fc600078e0008 */
[----:B------:R-:W-:Y:S01]  /*b82c0*/  STL.64 [R1+0x238], R10 ;  /* 0x0002380a01007387 */ /* 0x000fe20000100a00 */
[----:B------:R-:W-:Y:S06]  /*b82d0*/  BAR.SYNC.DEFER_BLOCKING 0x0 ;  /* 0x0000000000007b1d */ /* 0x000fec0000010000 */
[----:B------:R-:W0:Y:S01]  /*b82e0*/  LDS.128 R8, [R6] ;  /* 0x0000000006087984 */ /* 0x000e220000000c00 */
[----:B------:R-:W-:Y:S02]  /*b82f0*/  LOP3.LUT R32, R42, 0xffff, RZ, 0xc0, !PT ;  /* 0x0000ffff2a207812 */ /* 0x000fe400078ec0ff */
[----:B------:R-:W-:-:S02]  /*b8300*/  LOP3.LUT R33, R41, 0xffff, RZ, 0xc0, !PT ;  /* 0x0000ffff29217812 */ /* 0x000fc400078ec0ff */
[----:B------:R-:W-:Y:S02]  /*b8310*/  LOP3.LUT R34, R40, 0xffff, RZ, 0xc0, !PT ;  /* 0x0000ffff28227812 */ /* 0x000fe400078ec0ff */
[----:B------:R-:W-:Y:S02]  /*b8320*/  LOP3.LUT R35, R39, 0xffff, RZ, 0xc0, !PT ;  /* 0x0000ffff27237812 */ /* 0x000fe400078ec0ff */
[----:B------:R-:W-:Y:S02]  /*b8330*/  PRMT R28, R38, 0x4210, R32 ;  /* 0x00004210261c7816 */ /* 0x000fe40000000020 */
[----:B------:R-:W-:Y:S02]  /*b8340*/  PRMT R29, R37, 0x4210, R33 ;  /* 0x00004210251d7816 */ /* 0x000fe40000000021 */
[----:B------:R-:W-:Y:S01]  /*b8350*/  PRMT R30, R36, 0x4210, R34 ;  /* 0x00004210241e7816 */ /* 0x000fe20000000022 */
[----:B------:R-:W-:Y:S01]  /*b8360*/  BAR.SYNC.DEFER_BLOCKING 0x0 ;  /* 0x0000000000007b1d */ /* 0x000fe20000010000 */
[----:B------:R-:W-:-:S05]  /*b8370*/  PRMT R31, R214, 0x4210, R35 ;  /* 0x00004210d61f7816 */ /* 0x000fca0000000023 */
[----:B0-----:R-:W-:Y:S04]  /*b8380*/  STL.64 [R1+0x220], R8 ;  /* 0x0002200801007387 */ /* 0x001fe80000100a00 */
[----:B------:R-:W-:Y:S01]  /*b8390*/  STL.64 [R1+0x228], R10 ;  /* 0x0002280a01007387 */ /* 0x000fe20000100a00 */
[----:B--2---:R-:W-:-:S03]  /*b83a0*/  PRMT R24, R213, 0x5210, R32 ;  /* 0x00005210d5187816 */ /* 0x004fc60000000020 */
[----:B------:R-:W2:Y:S01]  /*b83b0*/  LDL.LU R213, [R1+0xc9c] ;  /* 0x000c9c0001d57983 */ /* 0x000ea20000300800 */
[----:B------:R-:W-:-:S03]  /*b83c0*/  PRMT R25, R212, 0x5210, R33 ;  /* 0x00005210d4197816 */ /* 0x000fc60000000021 */
[----:B------:R-:W2:Y:S01]  /*b83d0*/  LDL.LU R212, [R1+0xc98] ;  /* 0x000c980001d47983 */ /* 0x000ea20000300800 */
[----:B------:R-:W-:-:S03]  /*b83e0*/  PRMT R26, R211, 0x5210, R34 ;  /* 0x00005210d31a7816 */ /* 0x000fc60000000022 */
[----:B------:R-:W2:Y:S01]  /*b83f0*/  LDL.LU R211, [R1+0xca0] ;  /* 0x000ca00001d37983 */ /* 0x000ea20000300800 */
[----:B------:R-:W-:-:S03]  /*b8400*/  PRMT R27, R210, 0x5210, R35 ;  /* 0x00005210d21b7816 */ /* 0x000fc60000000023 */
[----:B------:R-:W2:Y:S01]  /*b8410*/  LDL.LU R210, [R1+0x334] ;  /* 0x0003340001d27983 */ /* 0x000ea20000300800 */
[----:B------:R-:W-:-:S03]  /*b8420*/  LOP3.LUT R32, R209, 0xffff, RZ, 0xc0, !PT ;  /* 0x0000ffffd1207812 */ /* 0x000fc600078ec0ff */
[----:B------:R-:W2:Y:S01]  /*b8430*/  LDL.LU R209, [R1+0x4d00] ;  /* 0x004d000001d17983 */ /* 0x000ea20000300800 */
[----:B------:R-:W-:-:S03]  /*b8440*/  LOP3.LUT R33, R208, 0xffff, RZ, 0xc0, !PT ;  /* 0x0000ffffd0217812 */ /* 0x000fc600078ec0ff */
[----:B------:R-:W2:Y:S01]  /*b8450*/  LDL.LU R208, [R1+0x4cfc] ;  /* 0x004cfc0001d07983 */ /* 0x000ea20000300800 */
[----:B----4-:R-:W-:-:S03]  /*b8460*/  LOP3.LUT R34, R207, 0xffff, RZ, 0xc0, !PT ;  /* 0x0000ffffcf227812 */ /* 0x010fc600078ec0ff */
[----:B------:R0:W-:Y:S01]  /*b8470*/  STSM.16.M88.4 [R222], R28 ;  /* 0x0000001cde007844 */ /* 0x0001e20000000200 */
[----:B------:R-:W-:-:S03]  /*b8480*/  LOP3.LUT R35, R206, 0xffff, RZ, 0xc0, !PT ;  /* 0x0000ffffce237812 */ /* 0x000fc600078ec0ff */
[----:B------:R-:W4:Y:S04]  /*b8490*/  LDL.LU R207, [R1+0x4b98] ;  /* 0x004b980001cf7983 */ /* 0x000f280000300800 */
[----:B------:R-:W4:Y:S01]  /*b84a0*/  LDL.LU R206, [R1+0x4b94] ;  /* 0x004b940001ce7983 */ /* 0x000f220000300800 */
[----:B------:R-:W-:Y:S01]  /*b84b0*/  BAR.SYNC.DEFER_BLOCKING 0x0 ;  /* 0x0000000000007b1d */ /* 0x000fe20000010000 */
[----:B0-----:R-:W-:Y:S02]  /*b84c0*/  PRMT R28, R203, 0x4210, R32 ;  /* 0x00004210cb1c7816 */ /* 0x001fe40000000020 */
[----:B------:R-:W-:-:S03]  /*b84d0*/  PRMT R29, R202, 0x4210, R33 ;  /* 0x00004210ca1d7816 */ /* 0x000fc60000000021 */
[----:B------:R-:W4:Y:S01]  /*b84e0*/  LDL.LU R203, [R1+0x470c] ;  /* 0x00470c0001cb7983 */ /* 0x000f220000300800 */
[----:B------:R-:W-:-:S03]  /*b84f0*/  PRMT R30, R199, 0x4210, R34 ;  /* 0x00004210c71e7816 */ /* 0x000fc60000000022 */
[----:B------:R-:W4:Y:S04]  /*b8500*/  LDL.LU R202, [R1+0x4708] ;  /* 0x0047080001ca7983 */ /* 0x000f280000300800 */
[----:B------:R-:W4:Y:S04]  /*b8510*/  LDL.LU R199, [R1+0x4704] ;  /* 0x0047040001c77983 */ /* 0x000f280000300800 */
[----:B------:R-:W0:Y:S01]  /*b8520*/  LDS.128 R8, [R6] ;  /* 0x0000000006087984 */ /* 0x000e220000000c00 */
[----:B------:R-:W-:Y:S01]  /*b8530*/  BAR.SYNC.DEFER_BLOCKING 0x0 ;  /* 0x0000000000007b1d */ /* 0x000fe20000010000 */
[----:B---3--:R-:W-:-:S05]  /*b8540*/  PRMT R31, R195, 0x4210, R35 ;  /* 0x00004210c31f7816 */ /* 0x008fca0000000023 */
[----:B------:R-:W3:Y:S04]  /*b8550*/  LDL.LU R195, [R1+0x46fc] ;  /* 0x0046fc0001c37983 */ /* 0x000ee80000300800 */
[----:B------:R-:W-:Y:S01]  /*b8560*/  STSM.16.M88.4 [R222], R24 ;  /* 0x00000018de007844 */ /* 0x000fe20000000200 */
[----:B------:R-:W-:Y:S06]  /*b8570*/  BAR.SYNC.DEFER_BLOCKING 0x0 ;  /* 0x0000000000007b1d */ /* 0x000fec0000010000 */
[----:B------:R-:W1:Y:S02]  /*b8580*/  LDS.128 R36, [R6] ;  /* 0x0000000006247984 */ /* 0x000e640000000c00 */
[----:B------:R-:W-:Y:S01]  /*b8590*/  BAR.SYNC.DEFER_BLOCKING 0x0 ;  /* 0x0000000000007b1d */ /* 0x000fe20000010000 */
[----:B0-----:R-:W-:-:S02]  /*b85a0*/  IMAD.MOV.U32 R245, RZ, RZ, R8 ;  /* 0x000000fffff57224 */ /* 0x001fc400078e0008 */
[----:B------:R-:W-:Y:S02]  /*b85b0*/  IMAD.MOV.U32 R2, RZ, RZ, R10 ;  /* 0x000000ffff027224 */ /* 0x000fe400078e000a */
[----:B------:R-:W-:Y:S01]  /*b85c0*/  IMAD.MOV.U32 R247, RZ, RZ, R9 ;  /* 0x000000fffff77224 */ /* 0x000fe200078e0009 */
[----:B------:R-:W-:Y:S04]  /*b85d0*/  STL.64 [R1+0x5240], R244 ;  /* 0x005240f401007387 */ /* 0x000fe80000100a00 */
[----:B------:R0:W-:Y:S01]  /*b85e0*/  STSM.16.M88.4 [R222], R28 ;  /* 0x0000001cde007844 */ /* 0x0001e20000000200 */
[----:B-1----:R-:W-:Y:S02]  /*b85f0*/  IMAD.MOV.U32 R3, RZ, RZ, R38 ;  /* 0x000000ffff037224 */ /* 0x002fe400078e0026 */
[----:B------:R-:W-:-:S03]  /*b8600*/  IMAD.MOV.U32 R246, RZ, RZ, R36 ;  /* 0x000000fffff67224 */ /* 0x000fc600078e0024 */
[----:B------:R-:W-:Y:S04]  /*b8610*/  STL.64 [R1+0x5268], R2 ;  /* 0x0052680201007387 */ /* 0x000fe80000100a00 */
[----:B------:R-:W-:Y:S01]  /*b8620*/  STL.64 [R1+0x5258], R246 ;  /* 0x005258f601007387 */ /* 0x000fe20000100a00 */
[----:B------:R-:W-:Y:S01]  /*b8630*/  BAR.SYNC.DEFER_BLOCKING 0x0 ;  /* 0x0000000000007b1d */ /* 0x000fe20000010000 */
[----:B--2---:R-:W-:Y:S02]  /*b8640*/  PRMT R25, R212, 0x5210, R33 ;  /* 0x00005210d4197816 */ /* 0x004fe40000000021 */
[----:B------:R-:W-:Y:S02]  /*b8650*/  PRMT R26, R211, 0x5210, R34 ;  /* 0x00005210d31a7816 */ /* 0x000fe40000000022 */
[----:B------:R-:W-:-:S02]  /*b8660*/  LOP3.LUT R33, R208, 0xffff, RZ, 0xc0, !PT ;  /* 0x0000ffffd0217812 */ /* 0x000fc400078ec0ff */
[----:B----4-:R-:W-:Y:S02]  /*b8670*/  LOP3.LUT R34, R207, 0xffff, RZ, 0xc0, !PT ;  /* 0x0000ffffcf227812 */ /* 0x010fe400078ec0ff */
[----:B------:R-:W-:Y:S02]  /*b8680*/  PRMT R27, R210, 0x5210, R35 ;  /* 0x00005210d21b7816 */ /* 0x000fe40000000023 */
[----:B------:R-:W-:Y:S02]  /*b8690*/  LOP3.LUT R35, R206, 0xffff, RZ, 0xc0, !PT ;  /* 0x0000ffffce237812 */ /* 0x000fe400078ec0ff */
[----:B0-----:R-:W-:Y:S02]  /*b86a0*/  PRMT R29, R202, 0x4210, R33 ;  /* 0x00004210ca1d7816 */ /* 0x001fe40000000021 */
[----:B------:R-:W2:Y:S01]  /*b86b0*/  LDL.LU R202, [R1+0xcac] ;  /* 0x000cac0001ca7983 */ /* 0x000ea20000300800 */
[----:B------:R-:W-:-:S03]  /*b86c0*/  PRMT R30, R199, 0x4210, R34 ;  /* 0x00004210c71e7816 */ /* 0x000fc60000000022 */
[----:B------:R-:W4:Y:S01]  /*b86d0*/  LDL.LU R199, [R1+0xca8] ;  /* 0x000ca80001c77983 */ /* 0x000f220000300800 */
[----:B---3--:R-:W-:-:S03]  /*b86e0*/  PRMT R31, R195, 0x4210, R35 ;  /* 0x00004210c31f7816 */ /* 0x008fc60000000023 */
[----:B------:R-:W3:Y:S01]  /*b86f0*/  LDL.LU R195, [R1+0xcb0] ;  /* 0x000cb00001c37983 */ /* 0x000ee20000300800 */
[----:B------:R-:W-:Y:S02]  /*b8700*/  IMAD.MOV.U32 R248, RZ, RZ, R37 ;  /* 0x000000fffff87224 */ /* 0x000fe400078e0025 */
[----:B------:R-:W-:Y:S02]  /*b8710*/  IMAD.MOV.U32 R13, RZ, RZ, R39 ;  /* 0x000000ffff0d7224 */ /* 0x000fe400078e0027 */
[----:B------:R-:W0:Y:S01]  /*b8720*/  LDS.128 R36, [R6] ;  /* 0x0000000006247984 */ /* 0x000e220000000c00 */
[----:B------:R-:W-:Y:S01]  /*b8730*/  PRMT R24, R213, 0x5210, R32 ;  /* 0x00005210d5187816 */ /* 0x000fe20000000020 */
[----:B------:R-:W-:Y:S01]  /*b8740*/  BAR.SYNC.DEFER_BLOCKING 0x0 ;  /* 0x0000000000007b1d */ /* 0x000fe20000010000 */
[----:B------:R-:W-:-:S05]  /*b8750*/  LOP3.LUT R32, R209, 0xffff, RZ, 0xc0, !PT ;  /* 0x0000ffffd1207812 */ /* 0x000fca00078ec0ff */
[----:B------:R-:W3:Y:S04]  /*b8760*/  LDL.LU R213, [R1+0x338] ;  /* 0x0003380001d57983 */ /* 0x000ee80000300800 */
[----:B------:R-:W3:Y:S04]  /*b8770*/  LDL.LU R212, [R1+0x4d14] ;  /* 0x004d140001d47983 */ /* 0x000ee80000300800 */
[----:B------:R-:W3:Y:S04]  /*b8780*/  LDL.LU R211, [R1+0x4d10] ;  /* 0x004d100001d37983 */ /* 0x000ee80000300800 */
[----:B------:R-:W3:Y:S04]  /*b8790*/  LDL.LU R210, [R1+0x4ba8] ;  /* 0x004ba80001d27983 */ /* 0x000ee80000300800 */
[----:B------:R-:W3:Y:S01]  /*b87a0*/  LDL.LU R209, [R1+0x4ba4] ;  /* 0x004ba40001d17983 */ /* 0x000ee20000300800 */
[----:B------:R-:W-:-:S03]  /*b87b0*/  PRMT R28, R203, 0x4210, R32 ;  /* 0x00004210cb1c7816 */ /* 0x000fc60000000020 */
[----:B------:R-:W3:Y:S04]  /*b87c0*/  LDL.LU R208, [R1+0x4718] ;  /* 0x0047180001d07983 */ /* 0x000ee80000300800 */
[----:B------:R-:W3:Y:S04]  /*b87d0*/  LDL.LU R207, [R1+0x471c] ;  /* 0x00471c0001cf7983 */ /* 0x000ee80000300800 */
[----:B------:R-:W3:Y:S04]  /*b87e0*/  LDL.LU R206, [R1+0x4714] ;  /* 0x0047140001ce7983 */ /* 0x000ee80000300800 */
[----:B------:R-:W3:Y:S04]  /*b87f0*/  LDL.LU R203, [R1+0x4648] ;  /* 0x0046480001cb7983 */ /* 0x000ee80000300800 */
[----:B------:R-:W-:Y:S01]  /*b8800*/  STSM.16.M88.4 [R222], R24 ;  /* 0x00000018de007844 */ /* 0x000fe20000000200 */
[----:B------:R-:W-:Y:S01]  /*b8810*/  BAR.SYNC.DEFER_BLOCKING 0x0 ;  /* 0x0000000000007b1d */ /* 0x000fe20000010000 */
[----:B0-----:R-:W-:-:S02]  /*b8820*/  IMAD.MOV.U32 R249, RZ, RZ, R36 ;  /* 0x000000fffff97224 */ /* 0x001fc400078e0024 */
[----:B------:R-:W-:Y:S02]  /*b8830*/  IMAD.MOV.U32 R251, RZ, RZ, R37 ;  /* 0x000000fffffb7224 */ /* 0x000fe400078e0025 */
[----:B------:R-:W-:Y:S02]  /*b8840*/  IMAD.MOV.U32 R12, RZ, RZ, R38 ;  /* 0x000000ffff0c7224 */ /* 0x000fe400078e0026 */
[----:B------:R-:W-:Y:S02]  /*b8850*/  IMAD.MOV.U32 R10, RZ, RZ, R39 ;  /* 0x000000ffff0a7224 */ /* 0x000fe400078e0027 */
[----:B------:R-:W0:Y:S01]  /*b8860*/  LDS.128 R36, [R6] ;  /* 0x0000000006247984 */ /* 0x000e220000000c00 */
[----:B------:R-:W-:Y:S06]  /*b8870*/  BAR.SYNC.DEFER_BLOCKING 0x0 ;  /* 0x0000000000007b1d */ /* 0x000fec0000010000 */
[----:B------:R-:W-:Y:S04]  /*b8880*/  STL.64 [R1+0x5280], R248 ;  /* 0x005280f801007387 */ /* 0x000fe80000100a00 */
[----:B------:R2:W-:Y:S01]  /*b8890*/  STSM.16.M88.4 [R222], R28 ;  /* 0x0000001cde007844 */ /* 0x0005e20000000200 */
[----:B------:R-:W-:Y:S01]  /*b88a0*/  IMAD.MOV.U32 R8, RZ, RZ, R11 ;  /* 0x000000ffff087224 */ /* 0x000fe200078e000b */
[----:B------:R-:W-:Y:S01]  /*b88b0*/  BAR.SYNC.DEFER_BLOCKING 0x0 ;  /* 0x0000000000007b1d */ /* 0x000fe20000010000 */
[----:B--2---:R-:W-:-:S02]  /*b88c0*/  PRMT R28, R202, 0x5210, R32 ;  /* 0x00005210ca1c7816 */ /* 0x004fc40000000020 */
[----:B----4-:R-:W-:-:S03]  /*b88d0*/  PRMT R29, R199, 0x5210, R33 ;  /* 0x00005210c71d7816 */ /* 0x010fc60000000021 */
[----:B------:R-:W2:Y:S04]  /*b88e0*/  LDL.LU R202, [R1+0xcc8] ;  /* 0x000cc80001ca7983 */ /* 0x000ea80000300800 */
[----:B------:R-:W4:Y:S01]  /*b88f0*/  LDL.LU R199, [R1+0xcc4] ;  /* 0x000cc40001c77983 */ /* 0x000f220000300800 */
[----:B---3--:R-:W-:Y:S01]  /*b8900*/  PRMT R30, R195, 0x5210, R34 ;  /* 0x00005210c31e7816 */ /* 0x008fe20000000022 */
[----:B0-----:R-:W-:Y:S02]  /*b8910*/  IMAD.MOV.U32 R250, RZ, RZ, R36 ;  /* 0x000000fffffa7224 */ /* 0x001fe400078e0024 */
[----:B------:R-:W3:Y:S01]  /*b8920*/  LDL.LU R195, [R1+0xcc0] ;  /* 0x000cc00001c37983 */ /* 0x000ee20000300800 */
[----:B------:R-:W-:-:S03]  /*b8930*/  IMAD.MOV.U32 R252, RZ, RZ, R37 ;  /* 0x000000fffffc7224 */ /* 0x000fc600078e0025 */
[----:B------:R-:W3:Y:S01]  /*b8940*/  LDL.LU R43, [R1+0xcbc] ;  /* 0x000cbc00012b7983 */ /* 0x000ee20000300800 */
[----:B------:R-:W-:Y:S02]  /*b8950*/  IMAD.MOV.U32 R11, RZ, RZ, R38 ;  /* 0x000000ffff0b7224 */ /* 0x000fe400078e0026 */
[----:B------:R-:W-:Y:S01]  /*b8960*/  IMAD.MOV.U32 R9, RZ, RZ, R39 ;  /* 0x000000ffff097224 */ /* 0x000fe200078e0027 */
[----:B------:R-:W3:Y:S04]  /*b8970*/  LDL.LU R42, [R1+0x4d2c] ;  /* 0x004d2c00012a7983 */ /* 0x000ee80000300800 */
[----:B------:R-:W3:Y:S04]  /*b8980*/  LDL.LU R41, [R1+0x4d28] ;  /* 0x004d280001297983 */ /* 0x000ee80000300800 */
[----:B------:R-:W3:Y:S01]  /*b8990*/  LDL.LU R40, [R1+0x4bb8] ;  /* 0x004bb80001287983 */ /* 0x000ee20000300800 */
[----:B------:R-:W-:-:S03]  /*b89a0*/  LOP3.LUT R36, R212, 0xffff, RZ, 0xc0, !PT ;  /* 0x0000ffffd4247812 */ /* 0x000fc600078ec0ff */
[----:B------:R-:W-:Y:S01]  /*b89b0*/  LDS.128 R24, [R6] ;  /* 0x0000000006187984 */ /* 0x000fe20000000c00 */
[----:B------:R-:W-:Y:S02]  /*b89c0*/  LOP3.LUT R37, R211, 0xffff, RZ, 0xc0, !PT ;  /* 0x0000ffffd3257812 */ /* 0x000fe400078ec0ff */
[----:B------:R-:W-:Y:S02]  /*b89d0*/  LOP3.LUT R38, R210, 0xffff, RZ, 0xc0, !PT ;  /* 0x0000ffffd2267812 */ /* 0x000fe400078ec0ff */
[----:B------:R-:W-:Y:S02]  /*b89e0*/  LOP3.LUT R39, R209, 0xffff, RZ, 0xc0, !PT ;  /* 0x0000ffffd1277812 */ /* 0x000fe400078ec0ff */
[----:B------:R-:W3:Y:S01]  /*b89f0*/  LDL.LU R209, [R1+0x4bb4] ;  /* 0x004bb40001d17983 */ /* 0x000ee20000300800 */
[----:B------:R-:W-:-:S03]  /*b8a00*/  PRMT R32, R208, 0x4210, R36 ;  /* 0x00004210d0207816 */ /* 0x000fc60000000024 */
[----:B------:R-:W3:Y:S01]  /*b8a10*/  LDL.LU R208, [R1+0x4728] ;  /* 0x0047280001d07983 */ /* 0x000ee20000300800 */
[----:B------:R-:W-:Y:S02]  /*b8a20*/  PRMT R31, R213, 0x5210, R35 ;  /* 0x00005210d51f7816 */ /* 0x000fe40000000023 */
[----:B------:R-:W-:Y:S01]  /*b8a30*/  PRMT R33, R207, 0x4210, R37 ;  /* 0x00004210cf217816 */ /* 0x000fe20000000025 */
[----:B------:R-:W3:Y:S01]  /*b8a40*/  LDL.LU R214, [R1+0x4724] ;  /* 0x0047240001d67983 */ /* 0x000ee20000300800 */
[----:B------:R-:W-:-:S03]  /*b8a50*/  PRMT R34, R206, 0x4210, R38 ;  /* 0x00004210ce227816 */ /* 0x000fc60000000026 */
[----:B------:R-:W3:Y:S01]  /*b8a60*/  LDL.LU R207, [R1+0x4720] ;  /* 0x0047200001cf7983 */ /* 0x000ee20000300800 */
[----:B------:R-:W-:-:S03]  /*b8a70*/  PRMT R35, R203, 0x4210, R39 ;  /* 0x00004210cb237816 */ /* 0x000fc60000000027 */
[----:B------:R-:W3:Y:S04]  /*b8a80*/  LDL.LU R206, [R1+0x464c] ;  /* 0x00464c0001ce7983 */ /* 0x000ee80000300800 */
[----:B------:R-:W3:Y:S01]  /*b8a90*/  LDL.LU R203, [R1+0xcd8] ;  /* 0x000cd80001cb7983 */ /* 0x000ee20000300800 */
[----:B------:R-:W-:Y:S01]  /*b8aa0*/  BAR.SYNC.DEFER_BLOCKING 0x0 ;  /* 0x0000000000007b1d */ /* 0x000fe20000010000 */
[----:B----4-:R-:W-:-:S05]  /*b8ab0*/  PRMT R37, R199, 0x5210, R37 ;  /* 0x00005210c7257816 */ /* 0x010fca0000000025 */
[----:B------:R-:W4:Y:S01]  /*b8ac0*/  LDL.LU R199, [R1+0xcd4] ;  /* 0x000cd40001c77983 */ /* 0x000f220000300800 */
[----:B--2---:R-:W-:-:S03]  /*b8ad0*/  PRMT R36, R202, 0x5210, R36 ;  /* 0x00005210ca247816 */ /* 0x004fc60000000024 */
[----:B------:R-:W2:Y:S04]  /*b8ae0*/  LDL.LU R213, [R1+0xcd0] ;  /* 0x000cd00001d57983 */ /* 0x000ea80000300800 */
[----:B------:R-:W2:Y:S04]  /*b8af0*/  LDL.LU R212, [R1+0x344] ;  /* 0x0003440001d47983 */ /* 0x000ea80000300800 */
[----:B------:R-:W2:Y:S04]  /*b8b00*/  LDL.LU R211, [R1+0x4d3c] ;  /* 0x004d3c0001d37983 */ /* 0x000ea80000300800 */
[----:B------:R-:W2:Y:S04]  /*b8b10*/  LDL.LU R210, [R1+0x4d38] ;  /* 0x004d380001d27983 */ /* 0x000ea80000300800 */
[----:B------:R-:W2:Y:S01]  /*b8b20*/  LDL.LU R202, [R1+0x4bd0] ;  /* 0x004bd00001ca7983 */ /* 0x000ea20000300800 */
[----:B---3--:R-:W-:-:S03]  /*b8b30*/  PRMT R38, R195, 0x5210, R38 ;  /* 0x00005210c3267816 */ /* 0x008fc60000000026 */
[----:B------:R-:W3:Y:S01]  /*b8b40*/  LDL.LU R195, [R1+0x4bcc] ;  /* 0x004bcc0001c37983 */ /* 0x000ee20000300800 */
[----:B------:R-:W-:Y:S02]  /*b8b50*/  LOP3.LUT R44, R42, 0xffff, RZ, 0xc0, !PT ;  /* 0x0000ffff2a2c7812 */ /* 0x000fe400078ec0ff */
[----:B------:R-:W-:Y:S02]  /*b8b60*/  PRMT R39, R43, 0x5210, R39 ;  /* 0x000052102b277816 */ /* 0x000fe40000000027 */
        /* <DEDUP_REMOVED lines=11> */
[----:B------:R-:W-:-:S04]  /*b8c20*/  LOP3.LUT R45, R41, 0xffff, RZ, 0xc0, !PT ;  /* 0x0000ffff292d7812 */ /* 0x000fc800078ec0ff */
[--C-:B------:R-:W-:Y:S02]  /*b8c30*/  PRMT R41, R214, 0x4210, R45.reuse ;  /* 0x00004210d6297816 */ /* 0x100fe4000000002d */
[----:B----4-:R-:W-:Y:S02]  /*b8c40*/  PRMT R45, R199, 0x5210, R45 ;  /* 0x00005210c72d7816 */ /* 0x010fe4000000002d */
[----:B------:R-:W4:Y:S04]  /*b8c50*/  LDL.LU R199, [R1+0xce4] ;  /* 0x000ce40001c77983 */ /* 0x000f280000300800 */
[----:B------:R-:W4:Y:S04]  /*b8c60*/  LDL.LU R59, [R1+0xcec] ;  /* 0x000cec00013b7983 */ /* 0x000f280000300800 */
[----:B------:R-:W4:Y:S04]  /*b8c70*/  LDL.LU R58, [R1+0x348] ;  /* 0x00034800013a7983 */ /* 0x000f280000300800 */
[----:B------:R-:W4:Y:S04]  /*b8c80*/  LDL.LU R57, [R1+0x4d4c] ;  /* 0x004d4c0001397983 */ /* 0x000f280000300800 */
[----:B------:R-:W4:Y:S01]  /*b8c90*/  LDL.LU R56, [R1+0x4d48] ;  /* 0x004d480001387983 */ /* 0x000f220000300800 */
[----:B--2---:R-:W-:-:S03]  /*b8ca0*/  LOP3.LUT R54, R202, 0xffff, RZ, 0xc0, !PT ;  /* 0x0000ffffca367812 */ /* 0x004fc600078ec0ff */
[----:B------:R-:W2:Y:S01]  /*b8cb0*/  LDL.LU R202, [R1+0x4bdc] ;  /* 0x004bdc0001ca7983 */ /* 0x000ea20000300800 */
[----:B---3--:R-:W-:-:S03]  /*b8cc0*/  LOP3.LUT R55, R195, 0xffff, RZ, 0xc0, !PT ;  /* 0x0000ffffc3377812 */ /* 0x008fc600078ec0ff */
[----:B------:R-:W3:Y:S01]  /*b8cd0*/  LDL.LU R195, [R1+0x4bd8] ;  /* 0x004bd80001c37983 */ /* 0x000ee20000300800 */
[----:B------:R-:W-:Y:S02]  /*b8ce0*/  LOP3.LUT R52, R211, 0xffff, RZ, 0xc0, !PT ;  /* 0x0000ffffd3347812 */ /* 0x000fe400078ec0ff */
[----:B------:R-:W-:Y:S01]  /*b8cf0*/  LOP3.LUT R53, R210, 0xffff, RZ, 0xc0, !PT ;  /* 0x0000ffffd2357812 */ /* 0x000fe200078ec0ff */
[----:B------:R-:W3:Y:S04]  /*b8d00*/  LDL.LU R214, [R1+0x4798] ;  /* 0x0047980001d67983 */ /* 0x000ee80000300800 */
[----:B------:R-:W3:Y:S04]  /*b8d10*/  LDL.LU R211, [R1+0x475c] ;  /* 0x00475c0001d37983 */ /* 0x000ee80000300800 */
        /* <DEDUP_REMOVED lines=9> */
[----:B------:R-:W-:Y:S01]  /*b8db0*/  PRMT R50, R207, 0x4210, R54 ;  /* 0x00004210cf327816 */ /* 0x000fe20000000036 */
[----:B------:R-:W3:Y:S01]  /*b8dc0*/  LDL.LU R212, [R1+0xcfc] ;  /* 0x000cfc0001d47983 */ /* 0x000ee20000300800 */
[----:B------:R-:W-:-:S03]  /*b8dd0*/  PRMT R51, R206, 0x4210, R55 ;  /* 0x00004210ce337816 */ /* 0x000fc60000000037 */
[----:B------:R-:W3:Y:S04]  /*b8de0*/  LDL.LU R208, [R1+0xc88] ;  /* 0x000c880001d07983 */ /* 0x000ee80000300800 */
[----:B------:R-:W3:Y:S04]  /*b8df0*/  LDL.LU R207, [R1+0x4d5c] ;  /* 0x004d5c0001cf7983 */ /* 0x000ee80000300800 */
[----:B------:R-:W3:Y:S01]  /*b8e00*/  LDL.LU R206, [R1+0x4d58] ;  /* 0x004d580001ce7983 */ /* 0x000ee20000300800 */
[----:B----4-:R-:W-:-:S03]  /*b8e10*/  PRMT R53, R199, 0x5210, R53 ;  /* 0x00005210c7357816 */ /* 0x010fc60000000035 */
[----:B------:R-:W4:Y:S01]  /*b8e20*/  LDL.LU R199, [R1+0x4bf4] ;  /* 0x004bf40001c77983 */ /* 0x000f220000300800 */
[----:B--2---:R-:W-:-:S03]  /*b8e30*/  LOP3.LUT R62, R202, 0xffff, RZ, 0xc0, !PT ;  /* 0x0000ffffca3e7812 */ /* 0x004fc600078ec0ff */
[----:B------:R-:W2:Y:S01]  /*b8e40*/  LDL.LU R202, [R1+0x4be8] ;  /* 0x004be80001ca7983 */ /* 0x000ea20000300800 */
[----:B---3--:R-:W-:-:S03]  /*b8e50*/  LOP3.LUT R63, R195, 0xffff, RZ, 0xc0, !PT ;  /* 0x0000ffffc33f7812 */ /* 0x008fc600078ec0ff */
[----:B------:R-:W3:Y:S01]  /*b8e60*/  LDL.LU R195, [R1+0x47d8] ;  /* 0x0047d80001c37983 */ /* 0x000ee20000300800 */
[----:B------:R-:W-:Y:S02]  /*b8e70*/  LOP3.LUT R61, R56, 0xffff, RZ, 0xc0, !PT ;  /* 0x0000ffff383d7812 */ /* 0x000fe400078ec0ff */
[----:B------:R-:W-:Y:S02]  /*b8e80*/  LOP3.LUT R60, R57, 0xffff, RZ, 0xc0, !PT ;  /* 0x0000ffff393c7812 */ /* 0x000fe400078ec0ff */
[----:B------:R-:W-:Y:S02]  /*b8e90*/  PRMT R55, R58, 0x5210, R55 ;  /* 0x000052103a377816 */ /* 0x000fe40000000037 */
[----:B------:R-:W-:Y:S02]  /*b8ea0*/  PRMT R57, R211, 0x4210, R61 ;  /* 0x00004210d3397816 */ /* 0x000fe4000000003d */
[----:B------:R-:W-:Y:S01]  /*b8eb0*/  PRMT R54, R59, 0x5210, R54 ;  /* 0x000052103b367816 */ /* 0x000fe20000000036 */
[----:B------:R-:W3:Y:S01]  /*b8ec0*/  LDL.LU R211, [R1+0x47a4] ;  /* 0x0047a40001d37983 */ /* 0x000ee20000300800 */
[----:B------:R-:W-:-:S02]  /*b8ed0*/  PRMT R58, R210, 0x4210, R62 ;  /* 0x00004210d23a7816 */ /* 0x000fc4000000003e */
[----:B------:R-:W-:Y:S01]  /*b8ee0*/  PRMT R56, R214, 0x4210, R60 ;  /* 0x00004210d6387816 */ /* 0x000fe2000000003c */
[----:B------:R-:W3:Y:S01]  /*b8ef0*/  LDL.LU R210, [R1+0x47ac] ;  /* 0x0047ac0001d27983 */ /* 0x000ee20000300800 */
[----:B------:R-:W-:-:S03]  /*b8f00*/  PRMT R59, R209, 0x4210, R63 ;  /* 0x00004210d13b7816 */ /* 0x000fc6000000003f */
[----:B------:R-:W3:Y:S01]  /*b8f10*/  LDL.LU R209, [R1+0x4644] ;  /* 0x0046440001d17983 */ /* 0x000ee20000300800 */
[----:B------:R-:W-:-:S03]  /*b8f20*/  PRMT R60, R203, 0x5210, R60 ;  /* 0x00005210cb3c7816 */ /* 0x000fc6000000003c */
[----:B------:R-:W3:Y:S04]  /*b8f30*/  LDL.LU R203, [R1+0xd10] ;  /* 0x000d100001cb7983 */ /* 0x000ee80000300800 */
[----:B------:R-:W3:Y:S04]  /*b8f40*/  LDL.LU R75, [R1+0xd08] ;  /* 0x000d0800014b7983 */ /* 0x000ee80000300800 */
[----:B------:R-:W3:Y:S01]  /*b8f50*/  LDL.LU R74, [R1+0xd14] ;  /* 0x000d1400014a7983 */ /* 0x000ee20000300800 */
[----:B------:R-:W-:-:S03]  /*b8f60*/  PRMT R63, R208, 0x5210, R63 ;  /* 0x00005210d03f7816 */ /* 0x000fc6000000003f */
[----:B------:R-:W3:Y:S04]  /*b8f70*/  LDL.LU R73, [R1+0xd0c] ;  /* 0x000d0c0001497983 */ /* 0x000ee80000300800 */
[----:B------:R-:W3:Y:S01]  /*b8f80*/  LDL.LU R72, [R1+0x4d70] ;  /* 0x004d700001487983 */ /* 0x000ee20000300800 */
[----:B------:R-:W-:-:S03]  /*b8f90*/  LOP3.LUT R68, R207, 0xffff, RZ, 0xc0, !PT ;  /* 0x0000ffffcf447812 */ /* 0x000fc600078ec0ff */
[----:B------:R-:W3:Y:S01]  /*b8fa0*/  LDL.LU R208, [R1+0x4d6c] ;  /* 0x004d6c0001d07983 */ /* 0x000ee20000300800 */
[----:B------:R-:W-:Y:S02]  /*b8fb0*/  LOP3.LUT R69, R206, 0xffff, RZ, 0xc0, !PT ;  /* 0x0000ffffce457812 */ /* 0x000fe400078ec0ff */
[----:B----4-:R-:W-:Y:S02]  /*b8fc0*/  LOP3.LUT R70, R199, 0xffff, RZ, 0xc0, !PT ;  /* 0x0000ffffc7467812 */ /* 0x010fe400078ec0ff */
[----:B------:R-:W4:Y:S04]  /*b8fd0*/  LDL.LU R199, [R1+0x4c0c] ;  /* 0x004c0c0001c77983 */ /* 0x000f280000300800 */
[----:B------:R-:W4:Y:S04]  /*b8fe0*/  LDL.LU R214, [R1+0x4c08] ;  /* 0x004c080001d67983 */ /* 0x000f280000300800 */
[----:B------:R-:W4:Y:S04]  /*b8ff0*/  LDL.LU R207, [R1+0x4824] ;  /* 0x0048240001cf7983 */ /* 0x000f280000300800 */
[----:B------:R-:W4:Y:S01]  /*b9000*/  LDL.LU R206, [R1+0x4828] ;  /* 0x0048280001ce7983 */ /* 0x000f220000300800 */
[----:B--2---:R-:W-:-:S03]  /*b9010*/  LOP3.LUT R71, R202, 0xffff, RZ, 0xc0, !PT ;  /* 0x0000ffffca477812 */ /* 0x004fc600078ec0ff */
[----:B------:R-:W2:Y:S01]  /*b9020*/  LDL.LU R202, [R1+0x480c] ;  /* 0x00480c0001ca7983 */ /* 0x000ea20000300800 */
[----:B---3--:R-:W-:-:S03]  /*b9030*/  PRMT R64, R195, 0x4210, R68 ;  /* 0x00004210c3407816 */ /* 0x008fc60000000044 */
        /* <DEDUP_REMOVED lines=9> */
[----:B------:R-:W-:-:S03]  /*b90d0*/  PRMT R67, R209, 0x4210, R71 ;  /* 0x00004210d1437816 */ /* 0x000fc60000000047 */
[----:B------:R-:W3:Y:S01]  /*b90e0*/  LDL.LU R209, [R1+0x4d84] ;  /* 0x004d840001d17983 */ /* 0x000ee20000300800 */
[----:B------:R-:W-:-:S03]  /*b90f0*/  PRMT R68, R203, 0x5210, R68 ;  /* 0x00005210cb447816 */ /* 0x000fc60000000044 */
[----:B------:R-:W3:Y:S01]  /*b9100*/  LDL.LU R203, [R1+0x4d80] ;  /* 0x004d800001cb7983 */ /* 0x000ee20000300800 */
[----:B------:R-:W-:Y:S02]  /*b9110*/  PRMT R69, R75, 0x5210, R69 ;  /* 0x000052104b457816 */ /* 0x000fe40000000045 */
[----:B------:R-:W-:Y:S02]  /*b9120*/  PRMT R70, R74, 0x5210, R70 ;  /* 0x000052104a467816 */ /* 0x000fe40000000046 */
[----:B------:R-:W-:Y:S02]  /*b9130*/  PRMT R71, R73, 0x5210, R71 ;  /* 0x0000521049477816 */ /* 0x000fe40000000047 */
[----:B------:R-:W-:Y:S02]  /*b9140*/  LOP3.LUT R76, R72, 0xffff, RZ, 0xc0, !PT ;  /* 0x0000ffff484c7812 */ /* 0x000fe400078ec0ff */
[----:B------:R-:W-:Y:S02]  /*b9150*/  LOP3.LUT R77, R208, 0xffff, RZ, 0xc0, !PT ;  /* 0x0000ffffd04d7812 */ /* 0x000fe400078ec0ff */
[----:B------:R-:W3:Y:S01]  /*b9160*/  LDL.LU R208, [R1+0x4c28] ;  /* 0x004c280001d07983 */ /* 0x000ee20000300800 */
[----:B----4-:R-:W-:-:S03]  /*b9170*/  LOP3.LUT R78, R199, 0xffff, RZ, 0xc0, !PT ;  /* 0x0000ffffc74e7812 */ /* 0x010fc600078ec0ff */
[----:B------:R-:W4:Y:S01]  /*b9180*/  LDL.LU R199, [R1+0x4c24] ;  /* 0x004c240001c77983 */ /* 0x000f220000300800 */
[----:B------:R-:W-:Y:S02]  /*b9190*/  LOP3.LUT R79, R214, 0xffff, RZ, 0xc0, !PT ;  /* 0x0000ffffd64f7812 */ /* 0x000fe400078ec0ff */
[----:B------:R-:W-:Y:S02]  /*b91a0*/  PRMT R72, R207, 0x4210, R76 ;  /* 0x00004210cf487816 */ /* 0x000fe4000000004c */
[----:B------:R-:W4:Y:S01]  /*b91b0*/  LDL.LU R207, [R1+0x4870] ;  /* 0x0048700001cf7983 */ /* 0x000f220000300800 */
[----:B------:R-:W-:-:S03]  /*b91c0*/  PRMT R73, R206, 0x4210, R77 ;  /* 0x00004210ce497816 */ /* 0x000fc6000000004d */
[----:B------:R-:W4:Y:S01]  /*b91d0*/  LDL.LU R206, [R1+0x4848] ;  /* 0x0048480001ce7983 */ /* 0x000f220000300800 */
[----:B--2---:R-:W-:-:S03]  /*b91e0*/  PRMT R74, R202, 0x4210, R78 ;  /* 0x00004210ca4a7816 */ /* 0x004fc6000000004e */
[----:B------:R-:W2:Y:S01]  /*b91f0*/  LDL.LU R202, [R1+0x484c] ;  /* 0x00484c0001ca7983 */ /* 0x000ea20000300800 */
[----:B---3--:R-:W-:-:S03]  /*b9200*/  PRMT R75, R195, 0x4210, R79 ;  /* 0x00004210c34b7816 */ /* 0x008fc6000000004f */
[----:B------:R-:W3:Y:S04]  /*b9210*/  LDL.LU R195, [R1+0x4834] ;  /* 0x0048340001c37983 */ /* 0x000ee80000300800 */
[----:B------:R-:W-:Y:S01]  /*b9220*/  STSM.16.M88.4 [R222], R28 ;  /* 0x0000001cde007844 */ /* 0x000fe20000000200 */
[----:B------:R-:W-:Y:S06]  /*b9230*/  BAR.SYNC.DEFER_BLOCKING 0x0 ;  /* 0x0000000000007b1d */ /* 0x000fec0000010000 */
[----:B------:R-:W3:Y:S04]  /*b9240*/  LDL.LU R91, [R1+0xd34] ;  /* 0x000d3400015b7983 */ /* 0x000ee80000300800 */
[----:B------:R-:W3:Y:S04]  /*b9250*/  LDL.LU R90, [R1+0xd30] ;  /* 0x000d3000015a7983 */ /* 0x000ee80000300800 */
[----:B------:R-:W3:Y:S04]  /*b9260*/  LDL.LU R89, [R1+0xd38] ;  /* 0x000d380001597983 */ /* 0x000ee80000300800 */
[----:B------:R-:W3:Y:S01]  /*b9270*/  LDL.LU R88, [R1+0xcb4] ;  /* 0x000cb40001587983 */ /* 0x000ee20000300800 */
[----:B------:R-:W-:-:S03]  /*b9280*/  LOP3.LUT R84, R209, 0xffff, RZ, 0xc0, !PT ;  /* 0x0000ffffd1547812 */ /* 0x000fc600078ec0ff */
[----:B------:R-:W-:Y:S04]  /*b9290*/  LDS.128 R28, [R6] ;  /* 0x00000000061c7984 */ /* 0x000fe80000000c00 */
[----:B------:R-:W3:Y:S01]  /*b92a0*/  LDL.LU R209, [R1+0x4d94] ;  /* 0x004d940001d17983 */ /* 0x000ee20000300800 */
[----:B------:R-:W-:Y:S01]  /*b92b0*/  BAR.SYNC.DEFER_BLOCKING 0x0 ;  /* 0x0000000000007b1d */ /* 0x000fe20000010000 */
[----:B------:R-:W-:-:S05]  /*b92c0*/  LOP3.LUT R85, R203, 0xffff, RZ, 0xc0, !PT ;  /* 0x0000ffffcb557812 */ /* 0x000fca00078ec0ff */
        /* <DEDUP_REMOVED lines=8> */
[----:B------:R-:W-:-:S05]  /*b9350*/  LOP3.LUT R86, R208, 0xffff, RZ, 0xc0, !PT ;  /* 0x0000ffffd0567812 */ /* 0x000fca00078ec0ff */
[----:B------:R-:W3:Y:S04]  /*b9360*/  LDL.LU R212, [R1+0x4898] ;  /* 0x0048980001d47983 */ /* 0x000ee80000300800 */
[----:B------:R-:W3:Y:S04]  /*b9370*/  LDL.LU R211, [R1+0x4890] ;  /* 0x0048900001d37983 */ /* 0x000ee80000300800 */
[----:B------:R-:W3:Y:S01]  /*b9380*/  LDL.LU R208, [R1+0x488c] ;  /* 0x00488c0001d07983 */ /* 0x000ee20000300800 */
[----:B------:R-:W-:-:S03]  /*b9390*/  PRMT R79, R210, 0x5210, R79 ;  /* 0x00005210d24f7816 */ /* 0x000fc6000000004f */
[----:B------:R-:W-:Y:S01]  /*b93a0*/  LDS.128 R32, [R6] ;  /* 0x0000000006207984 */ /* 0x000fe20000000c00 */
[----:B------:R-:W-:Y:S06]  /*b93b0*/  BAR.SYNC.DEFER_BLOCKING 0x0 ;  /* 0x0000000000007b1d */ /* 0x000fec0000010000 */
[----:B------:R-:W-:Y:S02]  /*b93c0*/  STSM.16.M88.4 [R222], R36 ;  /* 0x00000024de007844 */ /* 0x000fe40000000200 */
[----:B------:R-:W-:Y:S06]  /*b93d0*/  BAR.SYNC.DEFER_BLOCKING 0x0 ;  /* 0x0000000000007b1d */ /* 0x000fec0000010000 */
[----:B------:R-:W-:Y:S02]  /*b93e0*/  LDS.128 R36, [R6] ;  /* 0x0000000006247984 */ /* 0x000fe40000000c00 */
[----:B------:R-:W-:Y:S01]  /*b93f0*/  BAR.SYNC.DEFER_BLOCKING 0x0 ;  /* 0x0000000000007b1d */ /* 0x000fe20000010000 */
[----:B----4-:R-:W-:-:S05]  /*b9400*/  LOP3.LUT R87, R199, 0xffff, RZ, 0xc0, !PT ;  /* 0x0000ffffc7577812 */ /* 0x010fca00078ec0ff */
[----:B------:R-:W4:Y:S01]  /*b9410*/  LDL.LU R199, [R1+0x487c] ;  /* 0x00487c0001c77983 */ /* 0x000f220000300800 */
[----:B------:R-:W-:-:S03]  /*b9420*/  PRMT R80, R207, 0x4210, R84 ;  /* 0x00004210cf507816 */ /* 0x000fc60000000054 */
[----:B------:R-:W4:Y:S01]  /*b9430*/  LDL.LU R207, [R1+0xd44] ;  /* 0x000d440001cf7983 */ /* 0x000f220000300800 */
[----:B------:R-:W-:-:S03]  /*b9440*/  PRMT R81, R206, 0x4210, R85 ;  /* 0x00004210ce517816 */ /* 0x000fc60000000055 */
[----:B------:R-:W4:Y:S04]  /*b9450*/  LDL.LU R206, [R1+0xd40] ;  /* 0x000d400001ce7983 */ /* 0x000f280000300800 */
[----:B------:R-:W4:Y:S01]  /*b9460*/  LDL.LU R210, [R1+0xd48] ;  /* 0x000d480001d27983 */ /* 0x000f220000300800 */
[----:B--2---:R-:W-:-:S03]  /*b9470*/  PRMT R82, R202, 0x4210, R86 ;  /* 0x00004210ca527816 */ /* 0x004fc60000000056 */
[----:B------:R-:W2:Y:S01]  /*b9480*/  LDL.LU R202, [R1+0xcb8] ;  /* 0x000cb80001ca7983 */ /* 0x000ea20000300800 */
[----:B---3--:R-:W-:-:S03]  /*b9490*/  PRMT R83, R195, 0x4210, R87 ;  /* 0x00004210c3537816 */ /* 0x008fc60000000057 */
[----:B------:R-:W3:Y:S04]  /*b94a0*/  LDL.LU R195, [R1+0x4c50] ;  /* 0x004c500001c37983 */ /* 0x000ee80000300800 */
[----:B------:R-:W-:Y:S01]  /*b94b0*/  STSM.16.M88.4 [R222], R40 ;  /* 0x00000028de007844 */ /* 0x000fe20000000200 */
[----:B------:R-:W-:Y:S06]  /*b94c0*/  BAR.SYNC.DEFER_BLOCKING 0x0 ;  /* 0x0000000000007b1d */ /* 0x000fec0000010000 */
[----:B------:R-:W-:Y:S02]  /*b94d0*/  LDS.128 R40, [R6] ;  /* 0x0000000006287984 */ /* 0x000fe40000000c00 */
[----:B------:R-:W-:Y:S06]  /*b94e0*/  BAR.SYNC.DEFER_BLOCKING 0x0 ;  /* 0x0000000000007b1d */ /* 0x000fec0000010000 */
[----:B------:R-:W-:Y:S02]  /*b94f0*/  STSM.16.M88.4 [R222], R44 ;  /* 0x0000002cde007844 */ /* 0x000fe40000000200 */
[----:B------:R-:W-:Y:S06]  /*b9500*/  BAR.SYNC.DEFER_BLOCKING 0x0 ;  /* 0x0000000000007b1d */ /* 0x000fec0000010000 */
[----:B------:R-:W-:Y:S02]  /*b9510*/  LDS.128 R44, [R6] ;  /* 0x00000000062c7984 */ /* 0x000fe40000000c00 */
[----:B------:R-:W-:Y:S06]  /*b9520*/  BAR.SYNC.DEFER_BLOCKING 0x0 ;  /* 0x0000000000007b1d */ /* 0x000fec0000010000 */
[----:B------:R-:W-:Y:S02]  /*b9530*/  STSM.16.M88.4 [R222], R48 ;  /* 0x00000030de007844 */ /* 0x000fe40000000200 */
[----:B------:R-:W-:Y:S06]  /*b9540*/  BAR.SYNC.DEFER_BLOCKING 0x0 ;  /* 0x0000000000007b1d */ /* 0x000fec0000010000 */
[----:B------:R-:W-:Y:S02]  /*b9550*/  LDS.128 R48, [R6] ;  /* 0x0000000006307984 */ /* 0x000fe40000000c00 */
[----:B------:R-:W-:Y:S01]  /*b9560*/  BAR.SYNC.DEFER_BLOCKING 0x0 ;  /* 0x0000000000007b1d */ /* 0x000fe20000010000 */
[----:B------:R-:W-:-:S02]  /*b9570*/  LOP3.LUT R92, R209, 0xffff, RZ, 0xc0, !PT ;  /* 0x0000ffffd15c7812 */ /* 0x000fc400078ec0ff */
[----:B------:R-:W-:-:S03]  /*b9580*/  LOP3.LUT R93, R203, 0xffff, RZ, 0xc0, !PT ;  /* 0x0000ffffcb5d7812 */ /* 0x000fc600078ec0ff */
[----:B------:R-:W3:Y:S04]  /*b9590*/  LDL.LU R209, [R1+0x4650] ;  /* 0x0046500001d17983 */ /* 0x000ee80000300800 */
[----:B------:R-:W3:Y:S04]  /*b95a0*/  LDL.LU R203, [R1+0x4c5c] ;  /* 0x004c5c0001cb7983 */ /* 0x000ee80000300800 */
[----:B------:R-:W-:Y:S01]  /*b95b0*/  STSM.16.M88.4 [R222], R52 ;  /* 0x00000034de007844 */ /* 0x000fe20000000200 */
[----:B------:R-:W-:Y:S06]  /*b95c0*/  BAR.SYNC.DEFER_BLOCKING 0x0 ;  /* 0x0000000000007b1d */ /* 0x000fec0000010000 */
[----:B------:R-:W-:Y:S02]  /*b95d0*/  LDS.128 R52, [R6] ;  /* 0x0000000006347984 */ /* 0x000fe40000000c00 */
[----:B------:R-:W-:Y:S01]  /*b95e0*/  BAR.SYNC.DEFER_BLOCKING 0x0 ;  /* 0x0000000000007b1d */ /* 0x000fe20000010000 */
[----:B------:R-:W-:-:S02]  /*b95f0*/  LOP3.LUT R94, R214, 0xffff, RZ, 0xc0, !PT ;  /* 0x0000ffffd65e7812 */ /* 0x000fc400078ec0ff */
[----:B------:R-:W-:-:S03]  /*b9600*/  LOP3.LUT R95, R213, 0xffff, RZ, 0xc0, !PT ;  /* 0x0000ffffd55f7812 */ /* 0x000fc600078ec0ff */
[----:B------:R-:W-:Y:S02]  /*b9610*/  STSM.16.M88.4 [R222], R56 ;  /* 0x00000038de007844 */ /* 0x000fe40000000200 */
[----:B------:R-:W-:Y:S01]  /*b9620*/  BAR.SYNC.DEFER_BLOCKING 0x0 ;  /* 0x0000000000007b1d */ /* 0x000fe20000010000 */
[----:B------:R-:W-:Y:S02]  /*b9630*/  PRMT R85, R90, 0x5210, R85 ;  /* 0x000052105a557816 */ /* 0x000fe40000000055 */
[----:B------:R-:W-:Y:S02]  /*b9640*/  PRMT R84, R91, 0x5210, R84 ;  /* 0x000052105b547816 */ /* 0x000fe40000000054 */
[----:B------:R-:W-:Y:S02]  /*b9650*/  PRMT R90, R208, 0x4210, R94 ;  /* 0x00004210d05a7816 */ /* 0x000fe4000000005e */
[----:B----4-:R-:W-:Y:S01]  /*b9660*/  PRMT R91, R199, 0x4210, R95 ;  /* 0x00004210c75b7816 */ /* 0x010fe2000000005f */
[----:B------:R-:W4:Y:S01]  /*b9670*/  LDL.LU R208, [R1+0xd50] ;  /* 0x000d500001d07983 */ /* 0x000f220000300800 */
[----:B------:R-:W-:-:S02]  /*b9680*/  PRMT R87, R88, 0x5210, R87 ;  /* 0x0000521058577816 */ /* 0x000fc40000000057 */
[----:B------:R-:W-:Y:S01]  /*b9690*/  PRMT R86, R89, 0x5210, R86 ;  /* 0x0000521059567816 */ /* 0x000fe20000000056 */
[----:B------:R-:W4:Y:S01]  /*b96a0*/  LDL.LU R199, [R1+0x4654] ;  /* 0x0046540001c77983 */ /* 0x000f220000300800 */
[--C-:B------:R-:W-:Y:S02]  /*b96b0*/  PRMT R88, R212, 0x4210, R92.reuse ;  /* 0x00004210d4587816 */ /* 0x100fe4000000005c */
[--C-:B------:R-:W-:Y:S02]  /*b96c0*/  PRMT R89, R211, 0x4210, R93.reuse ;  /* 0x00004210d3597816 */ /* 0x100fe4000000005d */
[----:B------:R-:W-:Y:S02]  /*b96d0*/  PRMT R92, R207, 0x5210, R92 ;  /* 0x00005210cf5c7816 */ /* 0x000fe4000000005c */
[----:B------:R-:W-:Y:S01]  /*b96e0*/  PRMT R93, R206, 0x5210, R93 ;  /* 0x00005210ce5d7816 */ /* 0x000fe2000000005d */
[----:B------:R-:W4:Y:S04]  /*b96f0*/  LDL.LU R207, [R1+0xccc] ;  /* 0x000ccc0001cf7983 */ /* 0x000f280000300800 */
[----:B------:R-:W-:Y:S01]  /*b9700*/  LDS.128 R56, [R6] ;  /* 0x0000000006387984 */ /* 0x000fe20000000c00 */
[----:B------:R-:W-:Y:S01]  /*b9710*/  BAR.SYNC.DEFER_BLOCKING 0x0 ;  /* 0x0000000000007b1d */ /* 0x000fe20000010000 */
[----:B--2---:R-:W-:-:S05]  /*b9720*/  PRMT R95, R202, 0x5210, R95 ;  /* 0x00005210ca5f7816 */ /* 0x004fca000000005f */
[----:B------:R-:W2:Y:S04]  /*b9730*/  LDL.LU R206, [R1+0x4c6c] ;  /* 0x004c6c0001ce7983 */ /* 0x000ea80000300800 */
[----:B------:R-:W2:Y:S01]  /*b9740*/  LDL.LU R202, [R1+0x48b4] ;  /* 0x0048b40001ca7983 */ /* 0x000ea20000300800 */
[----:B---3--:R-:W-:-:S03]  /*b9750*/  LOP3.LUT R103, R195, 0xffff, RZ, 0xc0, !PT ;  /* 0x0000ffffc3677812 */ /* 0x008fc600078ec0ff */
        /* <DEDUP_REMOVED lines=17> */
[----:B------:R-:W-:-:S02]  /*b9870*/  PRMT R99, R209, 0x4210, R103 ;  /* 0x00004210d1637816 */ /* 0x000fc40000000067 */
[----:B------:R-:W-:-:S03]  /*b9880*/  LOP3.LUT R111, R203, 0xffff, RZ, 0xc0, !PT ;  /* 0x0000ffffcb6f7812 */ /* 0x000fc600078ec0ff */
[----:B------:R-:W3:Y:S04]  /*b9890*/  LDL.LU R209, [R1+0xcdc] ;  /* 0x000cdc0001d17983 */ /* 0x000ee80000300800 */
[----:B------:R-:W3:Y:S04]  /*b98a0*/  LDL.LU R203, [R1+0x48bc] ;  /* 0x0048bc0001cb7983 */ /* 0x000ee80000300800 */
[----:B------:R-:W-:Y:S01]  /*b98b0*/  STSM.16.M88.4 [R222], R76 ;  /* 0x0000004cde007844 */ /* 0x000fe20000000200 */
[----:B------:R-:W-:Y:S06]  /*b98c0*/  BAR.SYNC.DEFER_BLOCKING 0x0 ;  /* 0x0000000000007b1d */ /* 0x000fec0000010000 */
[----:B------:R-:W-:Y:S02]  /*b98d0*/  LDS.128 R76, [R6] ;  /* 0x00000000064c7984 */ /* 0x000fe40000000c00 */
[----:B------:R-:W-:Y:S01]  /*b98e0*/  BAR.SYNC.DEFER_BLOCKING 0x0 ;  /* 0x0000000000007b1d */ /* 0x000fe20000010000 */
[----:B----4-:R-:W-:-:S02]  /*b98f0*/  PRMT R103, R208, 0x5210, R103 ;  /* 0x00005210d0677816 */ /* 0x010fc40000000067 */
[----:B------:R-:W-:-:S03]  /*b9900*/  PRMT R107, R199, 0x4210, R111 ;  /* 0x00004210c76b7816 */ /* 0x000fc6000000006f */
[----:B------:R-:W4:Y:S04]  /*b9910*/  LDL.LU R208, [R1+0xce0] ;  /* 0x000ce00001d07983 */ /* 0x000f280000300800 */
[----:B------:R-:W-:Y:S01]  /*b9920*/  STSM.16.M88.4 [R222], R80 ;  /* 0x00000050de007844 */ /* 0x000fe20000000200 */
[----:B------:R-:W-:Y:S01]  /*b9930*/  BAR.SYNC.DEFER_BLOCKING 0x0 ;  /* 0x0000000000007b1d */ /* 0x000fe20000010000 */
[----:B------:R-:W-:Y:S02]  /*b9940*/  PRMT R111, R207, 0x5210, R111 ;  /* 0x00005210cf6f7816 */ /* 0x000fe4000000006f */
[----:B--2---:R-:W-:-:S03]  /*b9950*/  LOP3.LUT R119, R206, 0xffff, RZ, 0xc0, !PT ;  /* 0x0000ffffce777812 */ /* 0x004fc600078ec0ff */
[----:B------:R-:W2:Y:S01]  /*b9960*/  LDL.LU R199, [R1+0x4c80] ;  /* 0x004c800001c77983 */ /* 0x000ea20000300800 */
[----:B------:R-:W-:-:S03]  /*b9970*/  PRMT R115, R202, 0x4210, R119 ;  /* 0x00004210ca737816 */ /* 0x000fc60000000077 */
[----:B------:R-:W2:Y:S01]  /*b9980*/  LDL.LU R207, [R1+0x4634] ;  /* 0x0046340001cf7983 */ /* 0x000ea20000300800 */
[----:B---3--:R-:W-:-:S03]  /*b9990*/  LOP3.LUT R127, R195, 0xffff, RZ, 0xc0, !PT ;  /* 0x0000ffffc37f7812 */ /* 0x008fc600078ec0ff */
[----:B------:R-:W3:Y:S04]  /*b99a0*/  LDL.LU R206, [R1+0x4c84] ;  /* 0x004c840001ce7983 */ /* 0x000ee80000300800 */
[----:B------:R-:W3:Y:S04]  /*b99b0*/  LDL.LU R202, [R1+0xd58] ;  /* 0x000d580001ca7983 */ /* 0x000ee80000300800 */
[----:B------:R-:W-:Y:S01]  /*b99c0*/  LDS.128 R80, [R6] ;  /* 0x0000000006507984 */ /* 0x000fe20000000c00 */
[----:B------:R-:W-:Y:S06]  /*b99d0*/  BAR.SYNC.DEFER_BLOCKING 0x0 ;  /* 0x0000000000007b1d */ /* 0x000fec0000010000 */
[----:B------:R-:W3:Y:S04]  /*b99e0*/  LDL.LU R195, [R1+0x4658] ;  /* 0x0046580001c37983 */ /* 0x000ee80000300800 */
[----:B------:R-:W-:Y:S01]  /*b99f0*/  STSM.16.M88.4 [R222], R84 ;  /* 0x00000054de007844 */ /* 0x000fe20000000200 */
[----:B------:R-:W-:Y:S06]  /*b9a00*/  BAR.SYNC.DEFER_BLOCKING 0x0 ;  /* 0x0000000000007b1d */ /* 0x000fec0000010000 */
[----:B------:R-:W-:Y:S02]  /*b9a10*/  LDS.128 R84, [R6] ;  /* 0x0000000006547984 */ /* 0x000fe40000000c00 */
[----:B------:R-:W-:Y:S06]  /*b9a20*/  BAR.SYNC.DEFER_BLOCKING 0x0 ;  /* 0x0000000000007b1d */ /* 0x000fec0000010000 */
[----:B------:R-:W-:Y:S02]  /*b9a30*/  STSM.16.M88.4 [R222], R88 ;  /* 0x00000058de007844 */ /* 0x000fe40000000200 */
[----:B------:R-:W-:Y:S01]  /*b9a40*/  BAR.SYNC.DEFER_BLOCKING 0x0 ;  /* 0x0000000000007b1d */ /* 0x000fe20000010000 */
[----:B------:R-:W-:-:S05]  /*b9a50*/  PRMT R94, R210, 0x5210, R94 ;  /* 0x00005210d25e7816 */ /* 0x000fca000000005e */
        /* <DEDUP_REMOVED lines=11> */
[----:B------:R-:W-:-:S03]  /*b9b10*/  PRMT R123, R203, 0x4210, R127 ;  /* 0x00004210cb7b7816 */ /* 0x000fc6000000007f */
[----:B------:R-:W3:Y:S04]  /*b9b20*/  LDL.LU R209, [R1+0xcf0] ;  /* 0x000cf00001d17983 */ /* 0x000ee80000300800 */
[----:B------:R-:W3:Y:S04]  /*b9b30*/  LDL.LU R203, [R1+0x4c98] ;  /* 0x004c980001cb7983 */ /* 0x000ee80000300800 */
[----:B------:R-:W-:Y:S01]  /*b9b40*/  STSM.16.M88.4 [R222], R100 ;  /* 0x00000064de007844 */ /* 0x000fe20000000200 */
[----:B------:R-:W-:Y:S06]  /*b9b50*/  BAR.SYNC.DEFER_BLOCKING 0x0 ;  /* 0x0000000000007b1d */ /* 0x000fec0000010000 */
[----:B------:R-:W-:Y:S02]  /*b9b60*/  LDS.128 R100, [R6] ;  /* 0x0000000006647984 */ /* 0x000fe40000000c00 */
[----:B------:R-:W-:Y:S06]  /*b9b70*/  BAR.SYNC.DEFER_BLOCKING 0x0 ;  /* 0x0000000000007b1d */ /* 0x000fec0000010000 */
[----:B------:R-:W-:Y:S02]  /*b9b80*/  STSM.16.M88.4 [R222], R104 ;  /* 0x00000068de007844 */ /* 0x000fe40000000200 */
[----:B------:R-:W-:Y:S01]  /*b9b90*/  BAR.SYNC.DEFER_BLOCKING 0x0 ;  /* 0x0000000000007b1d */ /* 0x000fe20000010000 */
[----:B----4-:R-:W-:-:S02]  /*b9ba0*/  PRMT R127, R208, 0x5210, R127 ;  /* 0x00005210d07f7816 */ /* 0x010fc4000000007f */
[----:B--2---:R-:W-:-:S03]  /*b9bb0*/  LOP3.LUT R135, R199, 0xffff, RZ, 0xc0, !PT ;  /* 0x0000ffffc7877812 */ /* 0x004fc600078ec0ff */
[----:B------:R-:W2:Y:S01]  /*b9bc0*/  LDL.LU R208, [R1+0x4d8c] ;  /* 0x004d8c0001d07983 */ /* 0x000ea20000300800 */
[----:B------:R-:W-:-:S03]  /*b9bd0*/  PRMT R131, R207, 0x4210, R135 ;  /* 0x00004210cf837816 */ /* 0x000fc60000000087 */
[----:B------:R-:W4:Y:S01]  /*b9be0*/  LDL.LU R199, [R1+0x4c94] ;  /* 0x004c940001c77983 */ /* 0x000f220000300800 */
[----:B---3--:R-:W-:-:S03]  /*b9bf0*/  LOP3.LUT R143, R206, 0xffff, RZ, 0xc0, !PT ;  /* 0x0000ffffce8f7812 */ /* 0x008fc600078ec0ff */
[----:B------:R-:W3:Y:S01]  /*b9c00*/  LDL.LU R207, [R1+0xd00] ;  /* 0x000d000001cf7983 */ /* 0x000ee20000300800 */
[----:B------:R-:W-:-:S03]  /*b9c10*/  PRMT R135, R202, 0x5210, R135 ;  /* 0x00005210ca877816 */ /* 0x000fc60000000087 */
[----:B------:R-:W3:Y:S04]  /*b9c20*/  LDL.LU R206, [R1+0x4d98] ;  /* 0x004d980001ce7983 */ /* 0x000ee80000300800 */
[----:B------:R-:W-:Y:S01]  /*b9c30*/  LDS.128 R104, [R6] ;  /* 0x0000000006687984 */ /* 0x000fe20000000c00 */
[----:B------:R-:W-:Y:S01]  /*b9c40*/  BAR.SYNC.DEFER_BLOCKING 0x0 ;  /* 0x0000000000007b1d */ /* 0x000fe20000010000 */
[----:B------:R-:W-:-:S05]  /*b9c50*/  PRMT R139, R195, 0x4210, R143 ;  /* 0x00004210c38b7816 */ /* 0x000fca000000008f */
[----:B------:R-:W3:Y:S04]  /*b9c60*/  LDL.LU R202, [R1+0xd04] ;  /* 0x000d040001ca7983 */ /* 0x000ee80000300800 */
        /* <DEDUP_REMOVED lines=27> */
[----:B----4-:R-:W-:-:S02]  /*b9e20*/  LOP3.LUT R159, R199, 0xffff, RZ, 0xc0, !PT ;  /* 0x0000ffffc79f7812 */ /* 0x010fc400078ec0ff */
[--C-:B--2---:R-:W-:Y:S02]  /*b9e30*/  PRMT R147, R208, 0x4210, R151.reuse ;  /* 0x00004210d0937816 */ /* 0x104fe40000000097 */
[----:B---3--:R-:W-:Y:S01]  /*b9e40*/  PRMT R151, R207, 0x5210, R151 ;  /* 0x00005210cf977816 */ /* 0x008fe20000000097 */
[----:B------:R-:W2:Y:S01]  /*b9e50*/  LDL.LU R208, [R1+0xd5c] ;  /* 0x000d5c0001d07983 */ /* 0x000ea20000300800 */
[----:B------:R-:W-:-:S03]  /*b9e60*/  PRMT R155, R206, 0x4210, R159 ;  /* 0x00004210ce9b7816 */ /* 0x000fc6000000009f */
[----:B------:R-:W3:Y:S04]  /*b9e70*/  LDL.LU R199, [R1+0x4660] ;  /* 0x0046600001c77983 */ /* 0x000ee80000300800 */
[----:B------:R-:W4:Y:S01]  /*b9e80*/  LDL.LU R207, [R1+0xd18] ;  /* 0x000d180001cf7983 */ /* 0x000f220000300800 */
[----:B------:R-:W-:-:S03]  /*b9e90*/  LOP3.LUT R167, R195, 0xffff, RZ, 0xc0, !PT ;  /* 0x0000ffffc3a77812 */ /* 0x000fc600078ec0ff */
[----:B------:R-:W2:Y:S04]  /*b9ea0*/  LDL.LU R206, [R1+0x4cc8] ;  /* 0x004cc80001ce7983 */ /* 0x000ea80000300800 */
[----:B------:R-:W-:Y:S01]  /*b9eb0*/  LDS.128 R128, [R6] ;  /* 0x0000000006807984 */ /* 0x000fe20000000c00 */
[----:B------:R-:W-:Y:S06]  /*b9ec0*/  BAR.SYNC.DEFER_BLOCKING 0x0 ;  /* 0x0000000000007b1d */ /* 0x000fec0000010000 */
[----:B------:R-:W4:Y:S04]  /*b9ed0*/  LDL.LU R195, [R1+0x50a8] ;  /* 0x0050a80001c37983 */ /* 0x000f280000300800 */
        /* <DEDUP_REMOVED lines=18> */
[----:B------:R-:W4:Y:S04]  /*ba000*/  LDL.LU R202, [R1+0x4ccc] ;  /* 0x004ccc0001ca7983 */ /* 0x000f280000300800 */
[----:B------:R-:W4:Y:S04]  /*ba010*/  LDL.LU R210, [R1+0xd28] ;  /* 0x000d280001d27983 */ /* 0x000f280000300800 */
[----:B------:R-:W4:Y:S04]  /*ba020*/  LDL.LU R203, [R1+0x50bc] ;  /* 0x0050bc0001cb7983 */ /* 0x000f280000300800 */
[----:B------:R-:W-:Y:S01]  /*ba030*/  STSM.16.M88.4 [R222], R148 ;  /* 0x00000094de007844 */ /* 0x000fe20000000200 */
[----:B------:R-:W-:Y:S06]  /*ba040*/  BAR.SYNC.DEFER_BLOCKING 0x0 ;  /* 0x0000000000007b1d */ /* 0x000fec0000010000 */
[----:B------:R-:W-:Y:S02]  /*ba050*/  LDS.128 R148, [R6] ;  /* 0x0000000006947984 */ /* 0x000fe40000000c00 */
[----:B------:R-:W-:Y:S06]  /*ba060*/  BAR.SYNC.DEFER_BLOCKING 0x0 ;  /* 0x0000000000007b1d */ /* 0x000fec0000010000 */
[----:B------:R-:W-:Y:S02]  /*ba070*/  STSM.16.M88.4 [R222], R152 ;  /* 0x00000098de007844 */ /* 0x000fe40000000200 */
[----:B------:R-:W-:Y:S01]  /*ba080*/  BAR.SYNC.DEFER_BLOCKING 0x0 ;  /* 0x0000000000007b1d */ /* 0x000fe20000010000 */
[----:B------:R-:W-:-:S02]  /*ba090*/  PRMT R163, R209, 0x4210, R167 ;  /* 0x00004210d1a37816 */ /* 0x000fc400000000a7 */
[----:B--2---:R-:W-:Y:S02]  /*ba0a0*/  LOP3.LUT R183, R206, 0xffff, RZ, 0xc0, !PT ;  /* 0x0000ffffceb77812 */ /* 0x004fe400078ec0ff */
[----:B---3--:R-:W-:Y:S01]  /*ba0b0*/  PRMT R171, R199, 0x4210, R175 ;  /* 0x00004210c7ab7816 */ /* 0x008fe200000000af */
[----:B------:R-:W2:Y:S01]  /*ba0c0*/  LDL.LU R209, [R1+0xd2c] ;  /* 0x000d2c0001d17983 */ /* 0x000ea20000300800 */
[----:B----4-:R-:W-:-:S03]  /*ba0d0*/  PRMT R179, R195, 0x4210, R183 ;  /* 0x00004210c3b37816 */ /* 0x010fc600000000b7 */
[----:B------:R-:W3:Y:S01]  /*ba0e0*/  LDL.LU R199, [R1+0x4d64] ;  /* 0x004d640001c77983 */ /* 0x000ee20000300800 */
[----:B------:R-:W-:-:S03]  /*ba0f0*/  PRMT R175, R207, 0x5210, R175 ;  /* 0x00005210cfaf7816 */ /* 0x000fc600000000af */
[----:B------:R-:W4:Y:S04]  /*ba100*/  LDL.LU R206, [R1+0x4d9c] ;  /* 0x004d9c0001ce7983 */ /* 0x000f280000300800 */
[----:B------:R-:W-:Y:S01]  /*ba110*/  LDS.128 R152, [R6] ;  /* 0x0000000006987984 */ /* 0x000fe20000000c00 */
[----:B------:R-:W-:Y:S01]  /*ba120*/  BAR.SYNC.DEFER_BLOCKING 0x0 ;  /* 0x0000000000007b1d */ /* 0x000fe20000010000 */
[----:B------:R-:W-:-:S05]  /*ba130*/  PRMT R167, R208, 0x5210, R167 ;  /* 0x00005210d0a77816 */ /* 0x000fca00000000a7 */
        /* <DEDUP_REMOVED lines=19> */
[----:B------:R-:W-:-:S04]  /*ba270*/  LOP3.LUT R191, R202, 0xffff, RZ, 0xc0, !PT ;  /* 0x0000ffffcabf7812 */ /* 0x000fc800078ec0ff */
[----:B------:R-:W-:Y:S01]  /*ba280*/  PRMT R187, R203, 0x4210, R191 ;  /* 0x00004210cbbb7816 */ /* 0x000fe200000000bf */
[----:B------:R-:W4:Y:S04]  /*ba290*/  LDL.LU R202, [R1+0x50f0] ;  /* 0x0050f00001ca7983 */ /* 0x000f280000300800 */
[----:B------:R-:W4:Y:S04]  /*ba2a0*/  LDL.LU R203, [R1+0x4668] ;  /* 0x0046680001cb7983 */ /* 0x000f280000300800 */
[----:B------:R-:W4:Y:S04]  /*ba2b0*/  LDL.LU R224, [R1+0xd64] ;  /* 0x000d640001e07983 */ /* 0x000f280000300800 */
[----:B------:R-:W4:Y:S04]  /*ba2c0*/  LDL.LU R225, [R1+0xd3c] ;  /* 0x000d3c0001e17983 */ /* 0x000f280000300800 */
[----:B------:R-:W-:Y:S01]  /*ba2d0*/  STSM.16.M88.4 [R222], R172 ;  /* 0x000000acde007844 */ /* 0x000fe20000000200 */
[----:B------:R-:W-:Y:S01]  /*ba2e0*/  BAR.SYNC.DEFER_BLOCKING 0x0 ;  /* 0x0000000000007b1d */ /* 0x000fe20000010000 */
[----:B------:R-:W-:-:S05]  /*ba2f0*/  PRMT R183, R210, 0x5210, R183 ;  /* 0x00005210d2b77816 */ /* 0x000fca00000000b7 */
[----:B------:R-:W4:Y:S04]  /*ba300*/  LDL.LU R212, [R1+0x4ddc] ;  /* 0x004ddc0001d47983 */ /* 0x000f280000300800 */
[----:B------:R-:W4:Y:S04]  /*ba310*/  LDL.LU R213, [R1+0x4dd8] ;  /* 0x004dd80001d57983 */ /* 0x000f280000300800 */
[----:B------:R-:W4:Y:S04]  /*ba320*/  LDL.LU R214, [R1+0x4dbc] ;  /* 0x004dbc0001d67983 */ /* 0x000f280000300800 */
[----:B------:R-:W4:Y:S04]  /*ba330*/  LDL.LU R7, [R1+0x4d04] ;  /* 0x004d040001077983 */ /* 0x000f280000300800 */
[----:B------:R-:W-:Y:S01]  /*ba340*/  LDS.128 R172, [R6] ;  /* 0x0000000006ac7984 */ /* 0x000fe20000000c00 */
[----:B------:R-:W-:Y:S06]  /*ba350*/  BAR.SYNC.DEFER_BLOCKING 0x0 ;  /* 0x0000000000007b1d */ /* 0x000fec0000010000 */
[----:B------:R-:W-:Y:S02]  /*ba360*/  STSM.16.M88.4 [R222], R176 ;  /* 0x000000b0de007844 */ /* 0x000fe40000000200 */
[----:B------:R-:W-:Y:S01]  /*ba370*/  BAR.SYNC.DEFER_BLOCKING 0x0 ;  /* 0x0000000000007b1d */ /* 0x000fe20000010000 */
[----:B---3--:R-:W-:-:S02]  /*ba380*/  LOP3.LUT R199, R199, 0xffff, RZ, 0xc0, !PT ;  /* 0x0000ffffc7c77812 */ /* 0x008fc400078ec0ff */
[----:B--2---:R-:W-:Y:S02]  /*ba390*/  PRMT R191, R209, 0x5210, R191 ;  /* 0x00005210d1bf7816 */ /* 0x004fe400000000bf */
[--C-:B----4-:R-:W-:Y:S02]  /*ba3a0*/  PRMT R195, R195, 0x4210, R199.reuse ;  /* 0x00004210c3c37816 */ /* 0x110fe400000000c7 */
[----:B------:R-:W-:Y:S02]  /*ba3b0*/  PRMT R199, R208, 0x5210, R199 ;  /* 0x00005210d0c77816 */ /* 0x000fe400000000c7 */
[----:B------:R-:W2:Y:S04]  /*ba3c0*/  LDL.LU R208, [R1+0x511c] ;  /* 0x00511c0001d07983 */ /* 0x000ea80000300800 */
[----:B------:R-:W3:Y:S04]  /*ba3d0*/  LDL.LU R209, [R1+0x5118] ;  /* 0x0051180001d17983 */ /* 0x000ee80000300800 */
[----:B------:R-:W4:Y:S04]  /*ba3e0*/  LDL.LU R210, [R1+0x5114] ;  /* 0x0051140001d27983 */ /* 0x000f280000300800 */
[----:B------:R-:W2:Y:S04]  /*ba3f0*/  LDL.LU R211, [R1+0x5108] ;  /* 0x0051080001d37983 */ /* 0x000ea80000300800 */
[----:B------:R-:W-:Y:S01]  /*ba400*/  LDS.128 R176, [R6] ;  /* 0x0000000006b07984 */ /* 0x000fe20000000c00 */
[----:B------:R-:W-:Y:S06]  /*ba410*/  BAR.SYNC.DEFER_BLOCKING 0x0 ;  /* 0x0000000000007b1d */ /* 0x000fec0000010000 */
[----:B------:R-:W3:Y:S04]  /*ba420*/  LDL.LU R238, [R1+0xd70] ;  /* 0x000d700001ee7983 */ /* 0x000ee80000300800 */
[----:B------:R-:W3:Y:S04]  /*ba430*/  LDL.LU R239, [R1+0xd6c] ;  /* 0x000d6c0001ef7983 */ /* 0x000ee80000300800 */
[----:B------:R-:W3:Y:S04]  /*ba440*/  LDL.LU R236, [R1+0xd68] ;  /* 0x000d680001ec7983 */ /* 0x000ee80000300800 */
[----:B------:R-:W3:Y:S04]  /*ba450*/  LDL.LU R234, [R1+0xd4c] ;  /* 0x000d4c0001ea7983 */ /* 0x000ee80000300800 */
[----:B------:R-:W3:Y:S04]  /*ba460*/  LDL.LU R235, [R1+0x4dec] ;  /* 0x004dec0001eb7983 */ /* 0x000ee80000300800 */
[----:B------:R-:W-:Y:S01]  /*ba470*/  STSM.16.M88.4 [R222], R180 ;  /* 0x000000b4de007844 */ /* 0x000fe20000000200 */
[----:B------:R-:W-:Y:S06]  /*ba480*/  BAR.SYNC.DEFER_BLOCKING 0x0 ;  /* 0x0000000000007b1d */ /* 0x000fec0000010000 */
[----:B------:R-:W3:Y:S04]  /*ba490*/  LDL.LU R226, [R1+0x4de8] ;  /* 0x004de80001e27983 */ /* 0x000ee80000300800 */
[----:B------:R-:W3:Y:S04]  /*ba4a0*/  LDL.LU R232, [R1+0x4de0] ;  /* 0x004de00001e87983 */ /* 0x000ee80000300800 */
[----:B------:R-:W3:Y:S04]  /*ba4b0*/  LDL.LU R233, [R1+0x4d18] ;  /* 0x004d180001e97983 */ /* 0x000ee80000300800 */
[----:B------:R-:W3:Y:S04]  /*ba4c0*/  LDL.LU R230, [R1+0x5148] ;  /* 0x0051480001e67983 */ /* 0x000ee80000300800 */
[----:B------:R-:W-:Y:S01]  /*ba4d0*/  LDS.128 R180, [R6] ;  /* 0x0000000006b47984 */ /* 0x000fe20000000c00 */
[----:B------:R-:W-:Y:S06]  /*ba4e0*/  BAR.SYNC.DEFER_BLOCKING 0x0 ;  /* 0x0000000000007b1d */ /* 0x000fec0000010000 */
[----:B------:R-:W3:Y:S04]  /*ba4f0*/  LDL.LU R231, [R1+0x5140] ;  /* 0x0051400001e77983 */ /* 0x000ee80000300800 */
[----:B------:R-:W3:Y:S04]  /*ba500*/  LDL.LU R228, [R1+0x5134] ;  /* 0x0051340001e47983 */ /* 0x000ee80000300800 */
[----:B------:R-:W3:Y:S04]  /*ba510*/  LDL.LU R229, [R1+0x512c] ;  /* 0x00512c0001e57983 */ /* 0x000ee80000300800 */
[----:B------:R-:W3:Y:S04]  /*ba520*/  LDL.LU R237, [R1+0x4628] ;  /* 0x0046280001ed7983 */ /* 0x000ee80000300800 */
[----:B------:R-:W-:Y:S01]  /*ba530*/  STSM.16.M88.4 [R222], R184 ;  /* 0x000000b8de007844 */ /* 0x000fe20000000200 */
[----:B------:R-:W-:Y:S01]  /*ba540*/  BAR.SYNC.DEFER_BLOCKING 0x0 ;  /* 0x0000000000007b1d */ /* 0x000fe20000010000 */
[----:B------:R-:W-:-:S05]  /*ba550*/  LOP3.LUT R206, R206, 0xffff, RZ, 0xc0, !PT ;  /* 0x0000ffffcece7812 */ /* 0x000fca00078ec0ff */
[----:B------:R-:W3:Y:S04]  /*ba560*/  LDL.LU R227, [R1+0x1634] ;  /* 0x0016340001e37983 */ /* 0x000ee80000300800 */
[----:B------:R-:W-:Y:S01]  /*ba570*/  LDS.128 R184, [R6] ;  /* 0x0000000006b87984 */ /* 0x000fe20000000c00 */
        /* <DEDUP_REMOVED lines=10> */
[--C-:B------:R-:W-:Y:S02]  /*ba620*/  PRMT R202, R202, 0x4210, R206.reuse ;  /* 0x00004210caca7816 */ /* 0x100fe400000000ce */
[--C-:B------:R-:W-:Y:S02]  /*ba630*/  PRMT R203, R203, 0x4210, R207.reuse ;  /* 0x00004210cbcb7816 */ /* 0x100fe400000000cf */
[----:B------:R-:W-:Y:S02]  /*ba640*/  PRMT R206, R224, 0x5210, R206 ;  /* 0x00005210e0ce7816 */ /* 0x000fe400000000ce */
[----:B------:R-:W-:Y:S01]  /*ba650*/  PRMT R207, R225, 0x5210, R207 ;  /* 0x00005210e1cf7816 */ /* 0x000fe200000000cf */
        /* <DEDUP_REMOVED lines=8> */
[----:B------:R-:W-:-:S02]  /*ba6e0*/  LOP3.LUT R214, R214, 0xffff, RZ, 0xc0, !PT ;  /* 0x0000ffffd6d67812 */ /* 0x000fc400078ec0ff */
[----:B------:R-:W-:-:S03]  /*ba6f0*/  LOP3.LUT R215, R7, 0xffff, RZ, 0xc0, !PT ;  /* 0x0000ffff07d77812 */ /* 0x000fc600078ec0ff */
[----:B------:R-:W-:Y:S02]  /*ba700*/  LDS.128 R200, [R6] ;  /* 0x0000000006c87984 */ /* 0x000fe40000000c00 */
[----:B------:R-:W-:Y:S01]  /*ba710*/  BAR.SYNC.DEFER_BLOCKING 0x0 ;  /* 0x0000000000007b1d */ /* 0x000fe20000010000 */
[--C-:B----4-:R-:W-:Y:S02]  /*ba720*/  PRMT R210, R210, 0x4210, R214.reuse ;  /* 0x00004210d2d27816 */ /* 0x110fe400000000d6 */
[--C-:B--2---:R-:W-:Y:S02]  /*ba730*/  PRMT R211, R211, 0x4210, R215.reuse ;  /* 0x00004210d3d37816 */ /* 0x104fe400000000d7 */
[----:B---3--:R-:W-:Y:S01]  /*ba740*/  PRMT R214, R236, 0x5210, R214 ;  /* 0x00005210ecd67816 */ /* 0x008fe200000000d6 */
[----:B------:R-:W2:Y:S01]  /*ba750*/  LDL.LU R7, [R1+0xc60] ;  /* 0x000c600001077983 */ /* 0x000ea20000300800 */
[----:B------:R-:W-:Y:S02]  /*ba760*/  PRMT R215, R234, 0x5210, R215 ;  /* 0x00005210ead77816 */ /* 0x000fe400000000d7 */
[----:B------:R-:W-:-:S02]  /*ba770*/  LOP3.LUT R236, R235, 0xffff, RZ, 0xc0, !PT ;  /* 0x0000ffffebec7812 */ /* 0x000fc400078ec0ff */
[----:B------:R-:W3:Y:S01]  /*ba780*/  LDL.LU.64 R234, [R1+0x1638] ;  /* 0x0016380001ea7983 */ /* 0x000ee20000300a00 */
[----:B------:R-:W-:Y:S02]  /*ba790*/  LOP3.LUT R3, R232, 0xffff, RZ, 0xc0, !PT ;  /* 0x0000ffffe8037812 */ /* 0x000fe400078ec0ff */
[----:B------:R-:W-:Y:S02]  /*ba7a0*/  LOP3.LUT R2, R233, 0xffff, RZ, 0xc0, !PT ;  /* 0x0000ffffe9027812 */ /* 0x000fe400078ec0ff */
[----:B------:R-:W4:Y:S04]  /*ba7b0*/  LDL.LU.64 R232, [R1+0x1648] ;  /* 0x0016480001e87983 */ /* 0x000f280000300a00 */
[----:B------:R-:W-:Y:S01]  /*ba7c0*/  STSM.16.M88.4 [R222], R204 ;  /* 0x000000ccde007844 */ /* 0x000fe20000000200 */
[----:B------:R-:W-:Y:S01]  /*ba7d0*/  BAR.SYNC.DEFER_BLOCKING 0x0 ;  /* 0x0000000000007b1d */ /* 0x000fe20000010000 */
[----:B------:R-:W-:-:S02]  /*ba7e0*/  LOP3.LUT R212, R212, 0xffff, RZ, 0xc0, !PT ;  /* 0x0000ffffd4d47812 */ /* 0x000fc400078ec0ff */
[----:B------:R-:W-:-:S03]  /*ba7f0*/  LOP3.LUT R213, R213, 0xffff, RZ, 0xc0, !PT ;  /* 0x0000ffffd5d57812 */ /* 0x000fc600078ec0ff */
[----:B------:R-:W-:Y:S01]  /*ba800*/  LDS.128 R204, [R6] ;  /* 0x0000000006cc7984 */ /* 0x000fe20000000c00 */
[--C-:B------:R-:W-:Y:S02]  /*ba810*/  PRMT R208, R208, 0x4210, R212.reuse ;  /* 0x00004210d0d07816 */ /* 0x100fe400000000d4 */
[----:B------:R-:W-:Y:S01]  /*ba820*/  PRMT R209, R209, 0x4210, R213 ;  /* 0x00004210d1d17816 */ /* 0x000fe200000000d5 */
[----:B------:R-:W-:Y:S06]  /*ba830*/  BAR.SYNC.DEFER_BLOCKING 0x0 ;  /* 0x0000000000007b1d */ /* 0x000fec0000010000 */
[----:B------:R-:W-:Y:S02]  /*ba840*/  STSM.16.M88.4 [R222], R208 ;  /* 0x000000d0de007844 */ /* 0x000fe40000000200 */
[----:B------:R-:W-:Y:S01]  /*ba850*/  BAR.SYNC.DEFER_BLOCKING 0x0 ;  /* 0x0000000000007b1d */ /* 0x000fe20000010000 */
[----:B------:R-:W-:-:S02]  /*ba860*/  PRMT R212, R238, 0x5210, R212 ;  /* 0x00005210eed47816 */ /* 0x000fc400000000d4 */
[----:B------:R-:W-:-:S03]  /*ba870*/  PRMT R213, R239, 0x5210, R213 ;  /* 0x00005210efd57816 */ /* 0x000fc600000000d5 */
[----:B------:R-:W-:Y:S02]  /*ba880*/  LDS.128 R208, [R6] ;  /* 0x0000000006d07984 */ /* 0x000fe40000000c00 */
[----:B------:R-:W-:Y:S06]  /*ba890*/  BAR.SYNC.DEFER_BLOCKING 0x0 ;  /* 0x0000000000007b1d */ /* 0x000fec0000010000 */
[----:B------:R-:W-:Y:S02]  /*ba8a0*/  STSM.16.M88.4 [R222], R212 ;  /* 0x000000d4de007844 */ /* 0x000fe40000000200 */
[----:B------:R-:W-:Y:S01]  /*ba8b0*/  BAR.SYNC.DEFER_BLOCKING 0x0 ;  /* 0x0000000000007b1d */ /* 0x000fe20000010000 */
[----:B------:R-:W-:-:S02]  /*ba8c0*/  LOP3.LUT R226, R226, 0xffff, RZ, 0xc0, !PT ;  /* 0x0000ffffe2e27812 */ /* 0x000fc400078ec0ff */
[----:B------:R-:W-:-:S03]  /*ba8d0*/  PRMT R240, R230, 0x4210, R236 ;  /* 0x00004210e6f07816 */ /* 0x000fc600000000ec */
[----:B------:R-:W-:Y:S01]  /*ba8e0*/  LDS.128 R212, [R6] ;  /* 0x0000000006d47984 */ /* 0x000fe20000000c00 */
[----:B------:R-:W-:Y:S02]  /*ba8f0*/  PRMT R241, R231, 0x4210, R226 ;  /* 0x00004210e7f17816 */ /* 0x000fe400000000e2 */
[----:B------:R-:W-:Y:S01]  /*ba900*/  PRMT R242, R228, 0x4210, R3 ;  /* 0x00004210e4f27816 */ /* 0x000fe20000000003 */
[----:B------:R-:W4:Y:S01]  /*ba910*/  LDL.LU.64 R230, [R1+0x1640] ;  /* 0x0016400001e67983 */ /* 0x000f220000300a00 */
[----:B------:R-:W-:Y:S01]  /*ba920*/  PRMT R243, R229, 0x4210, R2 ;  /* 0x00004210e5f37816 */ /* 0x000fe20000000002 */
[----:B------:R-:W-:Y:S06]  /*ba930*/  BAR.SYNC.DEFER_BLOCKING 0x0 ;  /* 0x0000000000007b1d */ /* 0x000fec0000010000 */
[----:B------:R-:W4:Y:S04]  /*ba940*/  LDL.LU.64 R228, [R1+0x1658] ;  /* 0x0016580001e47983 */ /* 0x000f280000300a00 */
[----:B------:R-:W4:Y:S04]  /*ba950*/  LDL.LU R238, [R1+0xc50] ;  /* 0x000c500001ee7983 */ /* 0x000f280000300800 */
[----:B------:R0:W-:Y:S01]  /*ba960*/  STSM.16.M88.4 [R222], R240 ;  /* 0x000000f0de007844 */ /* 0x0001e20000000200 */
[----:B------:R-:W-:Y:S06]  /*ba970*/  BAR.SYNC.DEFER_BLOCKING 0x0 ;  /* 0x0000000000007b1d */ /* 0x000fec0000010000 */
[----:B------:R-:W1:Y:S01]  /*ba980*/  LDS.128 R244, [R6] ;  /* 0x0000000006f47984 */ /* 0x000e620000000c00 */
[----:B0-----:R-:W-:-:S03]  /*ba990*/  PRMT R241, R227, 0x5210, R226 ;  /* 0x00005210e3f17816 */ /* 0x001fc600000000e2 */
[----:B------:R-:W4:Y:S01]  /*ba9a0*/  LDL.LU.64 R226, [R1+0x1650] ;  /* 0x0016500001e27983 */ /* 0x000f220000300a00 */
[----:B------:R-:W-:Y:S02]  /*ba9b0*/  PRMT R242, R224, 0x5210, R3 ;  /* 0x00005210e0f27816 */ /* 0x000fe40000000003 */
[----:B------:R-:W-:Y:S01]  /*ba9c0*/  PRMT R243, R225, 0x5210, R2 ;  /* 0x00005210e1f37816 */ /* 0x000fe20000000002 */
[----:B-1----:R-:W-:Y:S04]  /*ba9d0*/  STL.64 [R1+0x330], R244 ;  /* 0x000330f401007387 */ /* 0x002fe80000100a00 */
[----:B------:R0:W-:Y:S04]  /*ba9e0*/  STL.64 [R1+0x338], R246 ;  /* 0x000338f601007387 */ /* 0x0001e80000100a00 */
[----:B------:R-:W4:Y:S04]  /*ba9f0*/  LDL.LU.64 R224, [R1+0x1670] ;  /* 0x0016700001e07983 */ /* 0x000f280000300a00 */
[----:B------:R-:W4:Y:S04]  /*baa00*/  LDL.LU.64 R248, [R1+0x1668] ;  /* 0x0016680001f87983 */ /* 0x000f280000300a00 */
[----:B0-----:R-:W4:Y:S04]  /*baa10*/  LDL.LU.64 R246, [R1+0x1660] ;  /* 0x0016600001f67983 */ /* 0x001f280000300a00 */
[----:B------:R-:W4:Y:S04]  /*baa20*/  LDL.LU R239, [R1+0xc64] ;  /* 0x000c640001ef7983 */ /* 0x000f280000300800 */
[----:B------:R-:W4:Y:S01]  /*baa30*/  LDL.LU.64 R244, [R1+0x1800] ;  /* 0x0018000001f47983 */ /* 0x000f220000300a00 */
[----:B------:R-:W-:Y:S01]  /*baa40*/  PRMT R240, R237, 0x5210, R236 ;  /* 0x00005210edf07816 */ /* 0x000fe200000000ec */
[----:B------:R-:W-:Y:S06]  /*baa50*/  BAR.SYNC.DEFER_BLOCKING 0x0 ;  /* 0x0000000000007b1d */ /* 0x000fec0000010000 */
[----:B------:R0:W-:Y:S04]  /*baa60*/  STSM.16.M88.4 [R222], R240 ;  /* 0x000000f0de007844 */ /* 0x0001e80000000200 */
[----:B0-----:R-:W4:Y:S04]  /*baa70*/  LDL.LU.64 R242, [R1+0x1810] ;  /* 0x0018100001f27983 */ /* 0x001f280000300a00 */
[----:B------:R-:W4:Y:S01]  /*baa80*/  LDL.LU.64 R240, [R1+0x1808] ;  /* 0x0018080001f07983 */ /* 0x000f220000300a00 */
[C---:B--2---:R-:W-:Y:S01]  /*baa90*/  PRMT R2, R7.reuse, 0x7770, RZ ;  /* 0x0000777007027816 */ /* 0x044fe200000000ff */
[----:B------:R-:W-:Y:S06]  /*baaa0*/  BAR.SYNC.DEFER_BLOCKING 0x0 ;  /* 0x0000000000007b1d */ /* 0x000fec0000010000 */
[----:B------:R-:W2:Y:S04]  /*baab0*/  LDL.LU R6, [R1+0xc54] ;  /* 0x000c540001067983 */ /* 0x000ea80000300800 */
[----:B------:R-:W2:Y:S04]  /*baac0*/  LDL.LU.64 R236, [R1+0x1818] ;  /* 0x0018180001ec7983 */ /* 0x000ea80000300a00 */
[----:B---3--:R0:W-:Y:S02]  /*baad0*/  @P3 STG.E.U8 desc[UR52][R234.64], R2 ;  /* 0x00000002ea003986 */ /* 0x0081e4000c101134 */
[----:B0-----:R-:W-:-:S02]  /*baae0*/  PRMT R2, R7, 0x7771, RZ ;  /* 0x0000777107027816 */ /* 0x001fc400000000ff */
[----:B------:R-:W3:Y:S04]  /*baaf0*/  LDL.LU.64 R234, [R1+0x1820] ;  /* 0x0018200001ea7983 */ /* 0x000ee80000300a00 */
[----:B----4-:R0:W-:Y:S04]  /*bab00*/  @P4 STG.E.U8 desc[UR52][R232.64], R2 ;  /* 0x00000002e8004986 */ /* 0x0101e8000c101134 */
[----:B0-----:R-:W4:Y:S01]  /*bab10*/  LDL.LU.64 R232, [R1+0x1828] ;  /* 0x0018280001e87983 */ /* 0x001f220000300a00 */
[----:B------:R-:W-:-:S05]  /*bab20*/  PRMT R2, R7, 0x7772, RZ ;  /* 0x0000777207027816 */ /* 0x000fca00000000ff */
[----:B------:R0:W-:Y:S02]  /*bab30*/  @P5 STG.E.U8 desc[UR52][R230.64], R2 ;  /* 0x00000002e6005986 */ /* 0x0001e4000c101134 */
[----:B0-----:R-:W-:Y:S02]  /*bab40*/  PRMT R2, R7, 0x7773, RZ ;  /* 0x0000777307027816 */ /* 0x001fe400000000ff */
[----:B------:R-:W4:Y:S04]  /*bab50*/  LDL.LU.64 R230, [R1+0x1830] ;  /* 0x0018300001e67983 */ /* 0x000f280000300a00 */
[----:B------:R0:W-:Y:S01]  /*bab60*/  @P1 STG.E.U8 desc[UR52][R228.64], R2 ;  /* 0x00000002e4001986 */ /* 0x0001e2000c101134 */
[----:B------:R-:W-:-:S03]  /*bab70*/  LOP3.LUT P1, RZ, R0, 0x40000000, RZ, 0xc0, !PT ;  /* 0x4000000000ff7812 */ /* 0x000fc6000782c0ff */
[----:B------:R-:W4:Y:S01]  /*bab80*/  LDL.LU R7, [R1+0xc68] ;  /* 0x000c680001077983 */ /* 0x000f220000300800 */
[----:B0-----:R-:W-:-:S03]  /*bab90*/  PRMT R2, R238, 0x7770, RZ ;  /* 0x00007770ee027816 */ /* 0x001fc600000000ff */
[----:B------:R-:W4:Y:S06]  /*baba0*/  LDL.LU.64 R228, [R1+0x1838] ;  /* 0x0018380001e47983 */ /* 0x000f2c0000300a00 */
[----:B------:R0:W-:Y:S01]  /*babb0*/  @P1 STG.E.U8 desc[UR52][R226.64], R2 ;  /* 0x00000002e2001986 */ /* 0x0001e2000c101134 */
[----:B------:R-:W-:Y:S02]  /*babc0*/  LOP3.LUT P1, RZ, R0, 0x20000000, RZ, 0xc0, !PT ;  /* 0x2000000000ff7812 */ /* 0x000fe4000782c0ff */
[----:B0-----:R-:W-:Y:S01]  /*babd0*/  PRMT R2, R238, 0x7771, RZ ;  /* 0x00007771ee027816 */ /* 0x001fe200000000ff */
[----:B------:R-:W4:Y:S10]  /*babe0*/  LDL.LU.64 R226, [R1+0x1840] ;  /* 0x0018400001e27983 */ /* 0x000f340000300a00 */
[----:B------:R0:W-:Y:S01]  /*babf0*/  @P1 STG.E.U8 desc[UR52][R224.64], R2 ;  /* 0x00000002e0001986 */ /* 0x0001e2000c101134 */
[----:B------:R-:W-:-:S02]  /*bac00*/  LOP3.LUT P1, RZ, R0, 0x10000000, RZ, 0xc0, !PT ;  /* 0x1000000000ff7812 */ /* 0x000fc4000782c0ff */
[----:B0-----:R-:W-:Y:S01]  /*bac10*/  PRMT R2, R238, 0x7772, RZ ;  /* 0x00007772ee027816 */ /* 0x001fe200000000ff */
[----:B------:R-:W4:Y:S10]  /*bac20*/  LDL.LU.64 R224, [R1+0x1848] ;  /* 0x0018480001e07983 */ /* 0x000f340000300a00 */
[----:B------:R0:W-:Y:S01]  /*bac30*/  @P1 STG.E.U8 desc[UR52][R248.64], R2 ;  /* 0x00000002f8001986 */ /* 0x0001e2000c101134 */
[----:B------:R-:W-:-:S02]  /*bac40*/  LOP3.LUT P1, RZ, R0, 0x8000000, RZ, 0xc0, !PT ;  /* 0x0800000000ff7812 */ /* 0x000fc4000782c0ff */
[----:B0-----:R-:W-:-:S11]  /*bac50*/  PRMT R2, R238, 0x7773, RZ ;  /* 0x00007773ee027816 */ /* 0x001fd600000000ff */
[----:B------:R0:W-:Y:S01]  /*bac60*/  @P1 STG.E.U8 desc[UR52][R246.64], R2 ;  /* 0x00000002f6001986 */ /* 0x0001e2000c101134 */
[----:B------:R-:W-:Y:S02]  /*bac70*/  LOP3.LUT P1, RZ, R0, 0x4000000, RZ, 0xc0, !PT ;  /* 0x0400000000ff7812 */ /* 0x000fe4000782c0ff */
        /* <DEDUP_REMOVED lines=9> */
[----:B0-----:R-:W-:-:S05]  /*bad10*/  PRMT R2, R239, 0x7773, RZ ;  /* 0x00007773ef027816 */ /* 0x001fca00000000ff */
[----:B--2---:R0:W-:Y:S02]  /*bad20*/  @P6 STG.E.U8 desc[UR52][R236.64], R2 ;  /* 0x00000002ec006986 */ /* 0x0041e4000c101134 */
[----:B0-----:R-:W-:-:S05]  /*bad30*/  PRMT R2, R6, 0x7770, RZ ;  /* 0x0000777006027816 */ /* 0x001fca00000000ff */
[----:B---3--:R0:W-:Y:S02]  /*bad40*/  @P0 STG.E.U8 desc[UR52][R234.64], R2 ;  /* 0x00000002ea000986 */ /* 0x0081e4000c101134 */
[----:B0-----:R-:W-:-:S05]  /*bad50*/  PRMT R2, R6, 0x7771, RZ ;  /* 0x0000777106027816 */ /* 0x001fca00000000ff */
[----:B----4-:R0:W-:Y:S04]  /*bad60*/  @P1 STG.E.U8 desc[UR52][R232.64], R2 ;  /* 0x00000002e8001986 */ /* 0x0101e8000c101134 */
[----:B0-----:R-:W2:Y:S01]  /*bad70*/  LDL.LU.64 R232, [R1+0x1850] ;  /* 0x0018500001e87983 */ /* 0x001ea20000300a00 */
[C---:B------:R-:W-:Y:S02]  /*bad80*/  LOP3.LUT P2, RZ, R14.reuse, 0x20000000, RZ, 0xc0, !PT ;  /* 0x200000000eff7812 */ /* 0x040fe4000784c0ff */
[----:B------:R-:W-:Y:S01]  /*bad90*/  LOP3.LUT P3, RZ, R14, 0x40000000, RZ, 0xc0, !PT ;  /* 0x400000000eff7812 */ /* 0x000fe2000786c0ff */
[----:B------:R-:W3:Y:S01]  /*bada0*/  LDL.LU.64 R236, [R1+0x1858] ;  /* 0x0018580001ec7983 */ /* 0x000ee20000300a00 */
[----:B------:R-:W-:Y:S02]  /*badb0*/  PRMT R2, R6, 0x7772, RZ ;  /* 0x0000777206027816 */ /* 0x000fe400000000ff */
[----:B------:R-:W-:-:S07]  /*badc0*/  LOP3.LUT P4, RZ, R14, 0x80000000, RZ, 0xc0, !PT ;  /* 0x800000000eff7812 */ /* 0x000fce000788c0ff */
[----:B------:R0:W-:Y:S02]  /*badd0*/  @P2 STG.E.U8 desc[UR52][R230.64], R2 ;  /* 0x00000002e6002986 */ /* 0x0001e4000c101134 */
[----:B0-----:R-:W-:-:S05]  /*bade0*/  PRMT R2, R6, 0x7773, RZ ;  /* 0x0000777306027816 */ /* 0x001fca00000000ff */
[----:B------:R0:W-:Y:S02]  /*badf0*/  @P3 STG.E.U8 desc[UR52][R228.64], R2 ;  /* 0x00000002e4003986 */ /* 0x0001e4000c101134 */
[----:B0-----:R-:W-:-:S05]  /*bae00*/  PRMT R2, R7, 0x7770, RZ ;  /* 0x0000777007027816 */ /* 0x001fca00000000ff */
[----:B------:R0:W-:Y:S04]  /*bae10*/  @P4 STG.E.U8 desc[UR52][R226.64], R2 ;  /* 0x00000002e2004986 */ /* 0x0001e8000c101134 */
[----:B0-----:R-:W4:Y:S04]  /*bae20*/  LDL.LU.64 R226, [R1+0x1860] ;  /* 0x0018600001e27983 */ /* 0x001f280000300a00 */
[----:B------:R-:W4:Y:S04]  /*bae30*/  LDL.LU.64 R234, [R1+0x1868] ;  /* 0x0018680001ea7983 */ /* 0x000f280000300a00 */
[----:B------:R-:W4:Y:S04]  /*bae40*/  LDL.LU.64 R230, [R1+0x1870] ;  /* 0x0018700001e67983 */ /* 0x000f280000300a00 */
[----:B------:R-:W4:Y:S01]  /*bae50*/  LDL.LU R229, [R1+0xc58] ;  /* 0x000c580001e57983 */ /* 0x000f220000300800 */
[----:B------:R-:W-:-:S02]  /*bae60*/  LOP3.LUT P5, RZ, R15, 0x1, RZ, 0xc0, !PT ;  /* 0x000000010fff7812 */ /* 0x000fc400078ac0ff */
[----:B------:R-:W-:Y:S02]  /*bae70*/  PRMT R2, R7, 0x7771, RZ ;  /* 0x0000777107027816 */ /* 0x000fe400000000ff */
[----:B------:R-:W-:-:S09]  /*bae80*/  LOP3.LUT P2, RZ, R15, 0x2, RZ, 0xc0, !PT ;  /* 0x000000020fff7812 */ /* 0x000fd2000784c0ff */
[----:B------:R0:W-:Y:S04]  /*bae90*/  @P5 STG.E.U8 desc[UR52][R224.64], R2 ;  /* 0x00000002e0005986 */ /* 0x0001e8000c101134 */
[----:B0-----:R-:W4:Y:S01]  /*baea0*/  LDL.LU.64 R224, [R1+0x1878] ;  /* 0x0018780001e07983 */ /* 0x001f220000300a00 */
[----:B------:R-:W-:-:S05]  /*baeb0*/  PRMT R2, R7, 0x7772, RZ ;  /* 0x0000777207027816 */ /* 0x000fca00000000ff */
[----:B--2---:R0:W-:Y:S04]  /*baec0*/  @P2 STG.E.U8 desc[UR52][R232.64], R2 ;  /* 0x00000002e8002986 */ /* 0x0041e8000c101134 */
[----:B0-----:R-:W2:Y:S01]  /*baed0*/  LDL.LU R232, [R1+0xc6c] ;  /* 0x000c6c0001e87983 */ /* 0x001ea20000300800 */
[----:B------:R-:W-:-:S03]  /*baee0*/  PRMT R2, R7, 0x7773, RZ ;  /* 0x0000777307027816 */ /* 0x000fc600000000ff */
[----:B------:R-:W2:Y:S01]  /*baef0*/  LDL.LU.64 R6, [R1+0x1880] ;  /* 0x0018800001067983 */ /* 0x000ea20000300a00 */
[C---:B------:R-:W-:Y:S02]  /*baf00*/  LOP3.LUT P6, RZ, R15.reuse, 0x2000, RZ, 0xc0, !PT ;  /* 0x000020000fff7812 */ /* 0x040fe400078cc0ff */
[----:B------:R-:W-:Y:S01]  /*baf10*/  LOP3.LUT R0, R0, 0xffff7fff, RZ, 0xc0, !PT ;  /* 0xffff7fff00007812 */ /* 0x000fe200078ec0ff */
[----:B------:R-:W2:Y:S01]  /*baf20*/  LDL.LU.64 R248, [R1+0x1888] ;  /* 0x0018880001f87983 */ /* 0x000ea20000300a00 */
[----:B------:R-:W-:-:S03]  /*baf30*/  LOP3.LUT P3, RZ, R15, 0x4, RZ, 0xc0, !PT ;  /* 0x000000040fff7812 */ /* 0x000fc6000786c0ff */
[----:B------:R-:W2:Y:S01]  /*baf40*/  LDL.LU.64 R246, [R1+0x1890] ;  /* 0x0018900001f67983 */ /* 0x000ea20000300a00 */
[----:B------:R-:W-:-:S03]  /*baf50*/  LOP3.LUT P4, RZ, R15, 0x8, RZ, 0xc0, !PT ;  /* 0x000000080fff7812 */ /* 0x000fc6000788c0ff */
[----:B------:R-:W2:Y:S02]  /*baf60*/  LDL.LU.64 R244, [R1+0x1898] ;  /* 0x0018980001f47983 */ /* 0x000ea40000300a00 */
[----:B------:R-:W-:Y:S02]  /*baf70*/  @P6 LOP3.LUT R0, R0, 0x8000, RZ, 0xfc, !PT ;  /* 0x0000800000006812 */ /* 0x000fe400078efcff */
[----:B------:R-:W-:Y:S02]  /*baf80*/  LOP3.LUT P6, RZ, R15, 0x1000, RZ, 0xc0, !PT ;  /* 0x000010000fff7812 */ /* 0x000fe400078cc0ff */
[----:B------:R-:W-:-:S11]  /*baf90*/  LOP3.LUT R0, R0, 0xfffeffff, RZ, 0xc0, !PT ;  /* 0xfffeffff00007812 */ /* 0x000fd600078ec0ff */
        /* <DEDUP_REMOVED lines=8> */
[----:B------:R-:W-:Y:S01]  /*bb020*/  LOP3.LUT R0, R0, 0xfff7ffff, RZ, 0xc0, !PT ;  /* 0xfff7ffff00007812 */ /* 0x000fe200078ec0ff */
[----:B---3--:R4:W-:Y:S10]  /*bb030*/  @P3 STG.E.U8 desc[UR52][R236.64], R2 ;  /* 0x00000002ec003986 */ /* 0x0089f4000c101134 */
[----:B------:R-:W-:-:S02]  /*bb040*/  @P6 LOP3.LUT R0, R0, 0x80000, RZ, 0xfc, !PT ;  /* 0x0008000000006812 */ /* 0x000fc400078efcff */
[----:B------:R-:W-:Y:S02]  /*bb050*/  LOP3.LUT P6, RZ, R15, 0x100, RZ, 0xc0, !PT ;  /* 0x000001000fff7812 */ /* 0x000fe400078cc0ff */
[----:B------:R-:W-:-:S11]  /*bb060*/  LOP3.LUT R0, R0, 0xffefffff, RZ, 0xc0, !PT ;  /* 0xffefffff00007812 */ /* 0x000fd600078ec0ff */
[----:B------:R-:W-:Y:S02]  /*bb070*/  @P6 LOP3.LUT R0, R0, 0x100000, RZ, 0xfc, !PT ;  /* 0x0010000000006812 */ /* 0x000fe400078efcff */
[C---:B------:R-:W-:Y:S02]  /*bb080*/  LOP3.LUT P6, RZ, R15.reuse, 0x80, RZ, 0xc0, !PT ;  /* 0x000000800fff7812 */ /* 0x040fe400078cc0ff */
[----:B------:R-:W-:Y:S02]  /*bb090*/  LOP3.LUT R0, R0, 0xffdfffff, RZ, 0xc0, !PT ;  /* 0xffdfffff00007812 */ /* 0x000fe400078ec0ff */
[----:B------:R-:W-:-:S09]  /*bb0a0*/  LOP3.LUT P5, RZ, R15, 0x10, RZ, 0xc0, !PT ;  /* 0x000000100fff7812 */ /* 0x000fd200078ac0ff */
[----:B------:R-:W-:Y:S02]  /*bb0b0*/  @P6 LOP3.LUT R0, R0, 0x200000, RZ, 0xfc, !PT ;  /* 0x0020000000006812 */ /* 0x000fe400078efcff */
[----:B------:R-:W-:Y:S02]  /*bb0c0*/  LOP3.LUT P6, RZ, R15, 0x40, RZ, 0xc0, !PT ;  /* 0x000000400fff7812 */ /* 0x000fe400078cc0ff */
[----:B----4-:R-:W-:-:S05]  /*bb0d0*/  PRMT R2, R229, 0x7770, RZ ;  /* 0x00007770e5027816 */ /* 0x010fca00000000ff */
[----:B------:R0:W-:Y:S04]  /*bb0e0*/  @P4 STG.E.U8 desc[UR52][R226.64], R2 ;  /* 0x00000002e2004986 */ /* 0x0001e8000c101134 */
[----:B0-----:R-:W3:Y:S04]  /*bb0f0*/  LDL.LU R226, [R1+0xc5c] ;  /* 0x000c5c0001e27983 */ /* 0x001ee80000300800 */
[----:B------:R-:W4:Y:S01]  /*bb100*/  LDL.LU.64 R242, [R1+0x18a0] ;  /* 0x0018a00001f27983 */ /* 0x000f220000300a00 */
[----:B------:R-:W-:-:S03]  /*bb110*/  LOP3.LUT R0, R0, 0xffbfffff, RZ, 0xc0, !PT ;  /* 0xffbfffff00007812 */ /* 0x000fc600078ec0ff */
[----:B------:R-:W4:Y:S01]  /*bb120*/  LDL.LU.64 R240, [R1+0x18a8] ;  /* 0x0018a80001f07983 */ /* 0x000f220000300a00 */
[----:B------:R-:W-:Y:S02]  /*bb130*/  @P6 LOP3.LUT R0, R0, 0x400000, RZ, 0xfc, !PT ;  /* 0x0040000000006812 */ /* 0x000fe400078efcff */
[----:B------:R-:W-:Y:S01]  /*bb140*/  LOP3.LUT P6, RZ, R15, 0x20, RZ, 0xc0, !PT ;  /* 0x000000200fff7812 */ /* 0x000fe200078cc0ff */
[----:B------:R-:W4:Y:S01]  /*bb150*/  LDL.LU R227, [R1+0xc40] ;  /* 0x000c400001e37983 */ /* 0x000f220000300800 */
[----:B------:R-:W-:-:S03]  /*bb160*/  PRMT R2, R229, 0x7771, RZ ;  /* 0x00007771e5027816 */ /* 0x000fc600000000ff */
[----:B------:R-:W4:Y:S04]  /*bb170*/  LDL.LU.64 R238, [R1+0x18b0] ;  /* 0x0018b00001ee7983 */ /* 0x000f280000300a00 */
[----:B------:R0:W-:Y:S04]  /*bb180*/  @P5 STG.E.U8 desc[UR52][R234.64], R2 ;  /* 0x00000002ea005986 */ /* 0x0001e8000c101134 */
[----:B------:R-:W4:Y:S01]  /*bb190*/  LDL.LU.64 R236, [R1+0x18b8] ;  /* 0x0018b80001ec7983 */ /* 0x000f220000300a00 */
[----:B0-----:R-:W-:-:S03]  /*bb1a0*/  PRMT R2, R229, 0x7772, RZ ;  /* 0x00007772e5027816 */ /* 0x001fc600000000ff */
[----:B------:R-:W4:Y:S04]  /*bb1b0*/  LDL.LU.64 R234, [R1+0x18c0] ;  /* 0x0018c00001ea7983 */ /* 0x000f280000300a00 */
[----:B------:R0:W-:Y:S01]  /*bb1c0*/  @P6 STG.E.U8 desc[UR52][R230.64], R2 ;  /* 0x00000002e6006986 */ /* 0x0001e2000c101134 */
[C---:B------:R-:W-:Y:S02]  /*bb1d0*/  LOP3.LUT P6, RZ, R0.reuse, 0x400000, RZ, 0xc0, !PT ;  /* 0x0040000000ff7812 */ /* 0x040fe400078cc0ff */
[----:B0-----:R-:W-:Y:S01]  /*bb1e0*/  PRMT R2, R229, 0x7773, RZ ;  /* 0x00007773e5027816 */ /* 0x001fe200000000ff */
[----:B------:R-:W4:Y:S10]  /*bb1f0*/  LDL.LU.64 R230, [R1+0x18c8] ;  /* 0x0018c80001e67983 */ /* 0x000f340000300a00 */
[----:B------:R0:W-:Y:S01]  /*bb200*/  @P6 STG.E.U8 desc[UR52][R224.64], R2 ;  /* 0x00000002e0006986 */ /* 0x0001e2000c101134 */
[----:B------:R-:W-:-:S03]  /*bb210*/  LOP3.LUT P6, RZ, R0, 0x200000, RZ, 0xc0, !PT ;  /* 0x0020000000ff7812 */ /* 0x000fc600078cc0ff */
[----:B------:R-:W4:Y:S04]  /*bb220*/  LDL.LU.64 R228, [R1+0x18d0] ;  /* 0x0018d00001e47983 */ /* 0x000f280000300a00 */
[----:B0-----:R-:W4:Y:S04]  /*bb230*/  LDL.LU.64 R224, [R1+0x18d8] ;  /* 0x0018d80001e07983 */ /* 0x001f280000300a00 */
[----:B------:R-:W4:Y:S01]  /*bb240*/  LDL.LU R233, [R1+0xc30] ;  /* 0x000c300001e97983 */ /* 0x000f220000300800 */
[----:B--2---:R-:W-:-:S05]  /*bb250*/  PRMT R2, R232, 0x7770, RZ ;  /* 0x00007770e8027816 */ /* 0x004fca00000000ff */
[----:B------:R0:W-:Y:S04]  /*bb260*/  @P6 STG.E.U8 desc[UR52][R6.64], R2 ;  /* 0x0000000206006986 */ /* 0x0001e8000c101134 */
[----:B0-----:R-:W2:Y:S01]  /*bb270*/  LDL.LU.64 R6, [R1+0x18e0] ;  /* 0x0018e00001067983 */ /* 0x001ea20000300a00 */
[----:B------:R-:W-:Y:S02]  /*bb280*/  LOP3.LUT P6, RZ, R0, 0x100000, RZ, 0xc0, !PT ;  /* 0x0010000000ff7812 */ /* 0x000fe400078cc0ff */
[----:B------:R-:W-:-:S11]  /*bb290*/  PRMT R2, R232, 0x7771, RZ ;  /* 0x00007771e8027816 */ /* 0x000fd600000000ff */
        /* <DEDUP_REMOVED lines=8> */
[C---:B------:R-:W-:Y:S02]  /*bb320*/  LOP3.LUT P0, RZ, R15.reuse, 0x4000, RZ, 0xc0, !PT ;  /* 0x000040000fff7812 */ /* 0x040fe4000780c0ff */
[C---:B------:R-:W-:Y:S02]  /*bb330*/  LOP3.LUT P1, RZ, R15.reuse, 0x8000, RZ, 0xc0, !PT ;  /* 0x000080000fff7812 */ /* 0x040fe4000782c0ff */
[C---:B------:R-:W-:Y:S02]  /*bb340*/  LOP3.LUT P2, RZ, R15.reuse, 0x10000, RZ, 0xc0, !PT ;  /* 0x000100000fff7812 */ /* 0x040fe4000784c0ff */
[C---:B------:R-:W-:Y:S02]  /*bb350*/  LOP3.LUT P3, RZ, R15.reuse, 0x20000, RZ, 0xc0, !PT ;  /* 0x000200000fff7812 */ /* 0x040fe4000786c0ff */
[----:B------:R-:W-:-:S02]  /*bb360*/  LOP3.LUT P4, RZ, R15, 0x40000, RZ, 0xc0, !PT ;  /* 0x000400000fff7812 */ /* 0x000fc4000788c0ff */
[----:B------:R-:W-:Y:S02]  /*bb370*/  LOP3.LUT P5, RZ, R15, 0x80000, RZ, 0xc0, !PT ;  /* 0x000800000fff7812 */ /* 0x000fe400078ac0ff */
[----:B---3--:R-:W-:-:S05]  /*bb380*/  PRMT R2, R226, 0x7770, RZ ;  /* 0x00007770e2027816 */ /* 0x008fca00000000ff */
[----:B----4-:R0:W-:Y:S01]  /*bb390*/  @P6 STG.E.U8 desc[UR52][R242.64], R2 ;  /* 0x00000002f2006986 */ /* 0x0101e2000c101134 */
[----:B------:R-:W-:Y:S02]  /*bb3a0*/  LOP3.LUT P6, RZ, R0, 0x10000, RZ, 0xc0, !PT ;  /* 0x0001000000ff7812 */ /* 0x000fe400078cc0ff */
[----:B0-----:R-:W-:-:S11]  /*bb3b0*/  PRMT R2, R226, 0x7771, RZ ;  /* 0x00007771e2027816 */ /* 0x001fd600000000ff */
[----:B------:R0:W-:Y:S01]  /*bb3c0*/  @P6 STG.E.U8 desc[UR52][R240.64], R2 ;  /* 0x00000002f0006986 */ /* 0x0001e2000c101134 */
[----:B------:R-:W-:Y:S02]  /*bb3d0*/  LOP3.LUT P6, RZ, R0, 0x8000, RZ, 0xc0, !PT ;  /* 0x0000800000ff7812 */ /* 0x000fe400078cc0ff */
[----:B0-----:R-:W-:-:S11]  /*bb3e0*/  PRMT R2, R226, 0x7772, RZ ;  /* 0x00007772e2027816 */ /* 0x001fd600000000ff */
[----:B------:R0:W-:Y:S02]  /*bb3f0*/  @P6 STG.E.U8 desc[UR52][R238.64], R2 ;  /* 0x00000002ee006986 */ /* 0x0001e4000c101134 */
[----:B0-----:R-:W-:-:S05]  /*bb400*/  PRMT R2, R226, 0x7773, RZ ;  /* 0x00007773e2027816 */ /* 0x001fca00000000ff */
        /* <DEDUP_REMOVED lines=10> */
[----:B--2---:R0:W-:Y:S04]  /*bb4b0*/  @P5 STG.E.U8 desc[UR52][R6.64], R2 ;  /* 0x0000000206005986 */ /* 0x0041e8000c101134 */
[----:B0-----:R-:W2:Y:S04]  /*bb4c0*/  LDL.LU.64 R6, [R1+0x18e8] ;  /* 0x0018e80001067983 */ /* 0x001ea80000300a00 */
[----:B------:R-:W3:Y:S04]  /*bb4d0*/  LDL.LU.64 R234, [R1+0x18f0] ;  /* 0x0018f00001ea7983 */ /* 0x000ee80000300a00 */
[----:B------:R-:W4:Y:S04]  /*bb4e0*/  LDL.LU.64 R224, [R1+0x18f8] ;  /* 0x0018f80001e07983 */ /* 0x000f280000300a00 */
[----:B------:R-:W4:Y:S04]  /*bb4f0*/  LDL.LU.64 R230, [R1+0x1900] ;  /* 0x0019000001e67983 */ /* 0x000f280000300a00 */
[----:B------:R-:W4:Y:S04]  /*bb500*/  LDL.LU.64 R228, [R1+0x1908] ;  /* 0x0019080001e47983 */ /* 0x000f280000300a00 */
[----:B------:R-:W4:Y:S04]  /*bb510*/  LDL.LU.64 R226, [R1+0x1910] ;  /* 0x0019100001e27983 */ /* 0x000f280000300a00 */
[----:B------:R-:W4:Y:S01]  /*bb520*/  LDL.LU R242, [R1+0xc44] ;  /* 0x000c440001f27983 */ /* 0x000f220000300800 */
[----:B------:R-:W-:-:S02]  /*bb530*/  LOP3.LUT P2, RZ, R15, 0x100000, RZ, 0xc0, !PT ;  /* 0x001000000fff7812 */ /* 0x000fc4000784c0ff */
[----:B------:R-:W-:Y:S02]  /*bb540*/  PRMT R2, R233, 0x7771, RZ ;  /* 0x00007771e9027816 */ /* 0x000fe400000000ff */
        /* <DEDUP_REMOVED lines=12> */
[----:B------:R-:W-:Y:S01]  /*bb610*/  LOP3.LUT P6, RZ, R15, 0x10000000, RZ, 0xc0, !PT ;  /* 0x100000000fff7812 */ /* 0x000fe200078cc0ff */
[----:B--2---:R0:W-:Y:S04]  /*bb620*/  @P2 STG.E.U8 desc[UR52][R6.64], R2 ;  /* 0x0000000206002986 */ /* 0x0041e8000c101134 */
[----:B0-----:R-:W2:Y:S04]  /*bb630*/  LDL.LU.64 R6, [R1+0x1918] ;  /* 0x0019180001067983 */ /* 0x001ea80000300a00 */
[----:B------:R-:W2:Y:S04]  /*bb640*/  LDL.LU R243, [R1+0xc34] ;  /* 0x000c340001f37983 */ /* 0x000ea80000300800 */
[----:B------:R-:W2:Y:S01]  /*bb650*/  LDL.LU.64 R248, [R1+0x1920] ;  /* 0x0019200001f87983 */ /* 0x000ea20000300a00 */
[----:B------:R-:W-:-:S03]  /*bb660*/  LOP3.LUT R0, R0, 0xfffff7ff, RZ, 0xc0, !PT ;  /* 0xfffff7ff00007812 */ /* 0x000fc600078ec0ff */
[----:B------:R-:W2:Y:S01]  /*bb670*/  LDL.LU.64 R246, [R1+0x1928] ;  /* 0x0019280001f67983 */ /* 0x000ea20000300a00 */
[----:B------:R-:W-:Y:S02]  /*bb680*/  @P6 LOP3.LUT R0, R0, 0x800, RZ, 0xfc, !PT ;  /* 0x0000080000006812 */ /* 0x000fe400078efcff */
[C---:B------:R-:W-:Y:S01]  /*bb690*/  LOP3.LUT P6, RZ, R15.reuse, 0x8000000, RZ, 0xc0, !PT ;  /* 0x080000000fff7812 */ /* 0x040fe200078cc0ff */
[----:B------:R-:W2:Y:S01]  /*bb6a0*/  LDL.LU.64 R244, [R1+0x1930] ;  /* 0x0019300001f47983 */ /* 0x000ea20000300a00 */
[C---:B------:R-:W-:Y:S02]  /*bb6b0*/  LOP3.LUT P3, RZ, R15.reuse, 0x200000, RZ, 0xc0, !PT ;  /* 0x002000000fff7812 */ /* 0x040fe4000786c0ff */
[----:B------:R-:W-:Y:S01]  /*bb6c0*/  LOP3.LUT R0, R0, 0xffffefff, RZ, 0xc0, !PT ;  /* 0xffffefff00007812 */ /* 0x000fe200078ec0ff */
[----:B------:R-:W2:Y:S01]  /*bb6d0*/  LDL.LU.64 R240, [R1+0x1938] ;  /* 0x0019380001f07983 */ /* 0x000ea20000300a00 */
[----:B------:R-:W-:Y:S02]  /*bb6e0*/  LOP3.LUT P4, RZ, R15, 0x400000, RZ, 0xc0, !PT ;  /* 0x004000000fff7812 */ /* 0x000fe4000788c0ff */
[----:B------:R-:W-:-:S05]  /*bb6f0*/  PRMT R2, R233, 0x7772, RZ ;  /* 0x00007772e9027816 */ /* 0x000fca00000000ff */
[----:B------:R-:W-:Y:S02]  /*bb700*/  @P6 LOP3.LUT R0, R0, 0x1000, RZ, 0xfc, !PT ;  /* 0x0000100000006812 */ /* 0x000fe400078efcff */
[----:B------:R-:W-:Y:S01]  /*bb710*/  LOP3.LUT P6, RZ, R15, 0x4000000, RZ, 0xc0, !PT ;  /* 0x040000000fff7812 */ /* 0x000fe200078cc0ff */
[----:B---3--:R0:W-:Y:S01]  /*bb720*/  @P3 STG.E.U8 desc[UR52][R234.64], R2 ;  /* 0x00000002ea003986 */ /* 0x0081e2000c101134 */
[----:B------:R-:W-:Y:S02]  /*bb730*/  LOP3.LUT R0, R0, 0xffffdfff, RZ, 0xc0, !PT ;  /* 0xffffdfff00007812 */ /* 0x000fe400078ec0ff */
[----:B0-----:R-:W-:-:S09]  /*bb740*/  PRMT R2, R233, 0x7773, RZ ;  /* 0x00007773e9027816 */ /* 0x001fd200000000ff */
[----:B------:R-:W-:Y:S02]  /*bb750*/  @P6 LOP3.LUT R0, R0, 0x2000, RZ, 0xfc, !PT ;  /* 0x0000200000006812 */ /* 0x000fe400078efcff */
[C---:B------:R-:W-:Y:S01]  /*bb760*/  LOP3.LUT P6, RZ, R15.reuse, 0x2000000, RZ, 0xc0, !PT ;  /* 0x020000000fff7812 */ /* 0x040fe200078cc0ff */
[----:B----4-:R0:W-:Y:S01]  /*bb770*/  @P4 STG.E.U8 desc[UR52][R224.64], R2 ;  /* 0x00000002e0004986 */ /* 0x0101e2000c101134 */
[----:B------:R-:W-:Y:S02]  /*bb780*/  LOP3.LUT P5, RZ, R15, 0x800000, RZ, 0xc0, !PT ;  /* 0x008000000fff7812 */ /* 0x000fe400078ac0ff */
[----:B------:R-:W-:Y:S01]  /*bb790*/  LOP3.LUT R0, R0, 0xffffbfff, RZ, 0xc0, !PT ;  /* 0xffffbfff00007812 */ /* 0x000fe200078ec0ff */
[----:B0-----:R-:W3:Y:S04]  /*bb7a0*/  LDL.LU R224, [R1+0xc48] ;  /* 0x000c480001e07983 */ /* 0x001ee80000300800 */
[----:B------:R-:W4:Y:S04]  /*bb7b0*/  LDL.LU.64 R238, [R1+0x1940] ;  /* 0x0019400001ee7983 */ /* 0x000f280000300a00 */
[----:B------:R-:W-:-:S02]  /*bb7c0*/  @P6 LOP3.LUT R0, R0, 0x4000, RZ, 0xfc, !PT ;  /* 0x0000400000006812 */ /* 0x000fc400078efcff */
[----:B------:R-:W-:Y:S01]  /*bb7d0*/  LOP3.LUT P6, RZ, R15, 0x1000000, RZ, 0xc0, !PT ;  /* 0x010000000fff7812 */ /* 0x000fe200078cc0ff */
[----:B------:R-:W4:Y:S01]  /*bb7e0*/  LDL.LU.64 R236, [R1+0x1948] ;  /* 0x0019480001ec7983 */ /* 0x000f220000300a00 */
[----:B------:R-:W-:-:S03]  /*bb7f0*/  PRMT R2, R242, 0x7770, RZ ;  /* 0x00007770f2027816 */ /* 0x000fc600000000ff */
[----:B------:R-:W4:Y:S04]  /*bb800*/  LDL.LU R225, [R1+0xc38] ;  /* 0x000c380001e17983 */ /* 0x000f280000300800 */
[----:B------:R0:W-:Y:S04]  /*bb810*/  @P5 STG.E.U8 desc[UR52][R230.64], R2 ;  /* 0x00000002e6005986 */ /* 0x0001e8000c101134 */
[----:B------:R-:W4:Y:S04]  /*bb820*/  LDL.LU.64 R234, [R1+0x1950] ;  /* 0x0019500001ea7983 */ /* 0x000f280000300a00 */
[----:B------:R-:W4:Y:S01]  /*bb830*/  LDL.LU.64 R232, [R1+0x1958] ;  /* 0x0019580001e87983 */ /* 0x000f220000300a00 */
[----:B0-----:R-:W-:-:S03]  /*bb840*/  PRMT R2, R242, 0x7771, RZ ;  /* 0x00007771f2027816 */ /* 0x001fc600000000ff */
[----:B------:R-:W4:Y:S04]  /*bb850*/  LDL.LU.64 R230, [R1+0x1960] ;  /* 0x0019600001e67983 */ /* 0x000f280000300a00 */
[----:B------:R0:W-:Y:S01]  /*bb860*/  @P6 STG.E.U8 desc[UR52][R228.64], R2 ;  /* 0x00000002e4006986 */ /* 0x0001e2000c101134 */
[----:B------:R-:W-:Y:S02]  /*bb870*/  LOP3.LUT P6, RZ, R0, 0x4000, RZ, 0xc0, !PT ;  /* 0x0000400000ff7812 */ /* 0x000fe400078cc0ff */
[----:B0-----:R-:W-:Y:S01]  /*bb880*/  PRMT R2, R242, 0x7772, RZ ;  /* 0x00007772f2027816 */ /* 0x001fe200000000ff */
[----:B------:R-:W4:Y:S10]  /*bb890*/  LDL.LU.64 R228, [R1+0x1968] ;  /* 0x0019680001e47983 */ /* 0x000f340000300a00 */
[----:B------:R0:W-:Y:S01]  /*bb8a0*/  @P6 STG.E.U8 desc[UR52][R226.64], R2 ;  /* 0x00000002e2006986 */ /* 0x0001e2000c101134 */
[----:B------:R-:W-:-:S03]  /*bb8b0*/  LOP3.LUT P6, RZ, R0, 0x2000, RZ, 0xc0, !PT ;  /* 0x0000200000ff7812 */ /* 0x000fc600078cc0ff */
[----:B0-----:R-:W4:Y:S01]  /*bb8c0*/  LDL.LU.64 R226, [R1+0x1970] ;  /* 0x0019700001e27983 */ /* 0x001f220000300a00 */
[----:B------:R-:W-:-:S09]  /*bb8d0*/  PRMT R2, R242, 0x7773, RZ ;  /* 0x00007773f2027816 */ /* 0x000fd200000000ff */
[----:B--2---:R0:W-:Y:S04]  /*bb8e0*/  @P6 STG.E.U8 desc[UR52][R6.64], R2 ;  /* 0x0000000206006986 */ /* 0x0041e8000c101134 */
        /* <DEDUP_REMOVED lines=14> */
[----:B---3--:R-:W-:-:S11]  /*bb9d0*/  PRMT R2, R224, 0x7770, RZ ;  /* 0x00007770e0027816 */ /* 0x008fd600000000ff */
[----:B----4-:R0:W-:Y:S01]  /*bb9e0*/  @P6 STG.E.U8 desc[UR52][R238.64], R2 ;  /* 0x00000002ee006986 */ /* 0x0101e2000c101134 */
[----:B------:R-:W-:Y:S02]  /*bb9f0*/  LOP3.LUT P6, RZ, R0, 0x80, RZ, 0xc0, !PT ;  /* 0x0000008000ff7812 */ /* 0x000fe400078cc0ff */
[C---:B------:R-:W-:Y:S02]  /*bba00*/  LOP3.LUT P0, RZ, R16.reuse, 0x2, RZ, 0xc0, !PT ;  /* 0x0000000210ff7812 */ /* 0x040fe4000780c0ff */
[----:B------:R-:W-:Y:S02]  /*bba10*/  LOP3.LUT P1, RZ, R16, 0x4, RZ, 0xc0, !PT ;  /* 0x0000000410ff7812 */ /* 0x000fe4000782c0ff */
[----:B0-----:R-:W-:-:S07]  /*bba20*/  PRMT R2, R224, 0x7771, RZ ;  /* 0x00007771e0027816 */ /* 0x001fce00000000ff */
[----:B------:R0:W-:Y:S01]  /*bba30*/  @P6 STG.E.U8 desc[UR52][R236.64], R2 ;  /* 0x00000002ec006986 */ /* 0x0001e2000c101134 */
[----:B------:R-:W-:Y:S02]  /*bba40*/  LOP3.LUT P2, RZ, R16, 0x8, RZ, 0xc0, !PT ;  /* 0x0000000810ff7812 */ /* 0x000fe4000784c0ff */
[----:B0-----:R-:W-:-:S05]  /*bba50*/  PRMT R2, R224, 0x7772, RZ ;  /* 0x00007772e0027816 */ /* 0x001fca00000000ff */
        /* <DEDUP_REMOVED lines=9> */
[----:B------:R0:W-:Y:S02]  /*bbaf0*/  @P3 STG.E.U8 desc[UR52][R228.64], R2 ;  /* 0x00000002e4003986 */ /* 0x0001e4000c101134 */
[----:B0-----:R-:W-:-:S05]  /*bbb00*/  PRMT R2, R225, 0x7772, RZ ;  /* 0x00007772e1027816 */ /* 0x001fca00000000ff */
[----:B------:R0:W-:Y:S02]  /*bbb10*/  @P4 STG.E.U8 desc[UR52][R226.64], R2 ;  /* 0x00000002e2004986 */ /* 0x0001e4000c101134 */
[----:B0-----:R-:W-:Y:S02]  /*bbb20*/  PRMT R2, R225, 0x7773, RZ ;  /* 0x00007773e1027816 */ /* 0x001fe400000000ff */
[----:B------:R-:W3:Y:S04]  /*bbb30*/  LDL.LU.64 R226, [R1+0x1980] ;  /* 0x0019800001e27983 */ /* 0x000ee80000300a00 */
[----:B--2---:R0:W-:Y:S04]  /*bbb40*/  @P5 STG.E.U8 desc[UR52][R6.64], R2 ;  /* 0x0000000206005986 */ /* 0x0041e8000c101134 */
[----:B0-----:R-:W2:Y:S04]  /*bbb50*/  LDL.LU.64 R6, [R1+0x1988] ;  /* 0x0019880001067983 */ /* 0x001ea80000300a00 */
[----:B------:R-:W4:Y:S04]  /*bbb60*/  LDL.LU.64 R234, [R1+0x1990] ;  /* 0x0019900001ea7983 */ /* 0x000f280000300a00 */
[----:B------:R-:W3:Y:S04]  /*bbb70*/  LDL.LU R233, [R1+0xc4c] ;  /* 0x000c4c0001e97983 */ /* 0x000ee80000300800 */
[----:B------:R-:W4:Y:S04]  /*bbb80*/  LDL.LU.64 R224, [R1+0x1998] ;  /* 0x0019980001e07983 */ /* 0x000f280000300a00 */
[----:B------:R-:W4:Y:S04]  /*bbb90*/  LDL.LU.64 R230, [R1+0x19a0] ;  /* 0x0019a00001e67983 */ /* 0x000f280000300a00 */
[----:B------:R-:W4:Y:S04]  /*bbba0*/  LDL.LU.64 R228, [R1+0x19a8] ;  /* 0x0019a80001e47983 */ /* 0x000f280000300a00 */
[----:B------:R-:W4:Y:S01]  /*bbbb0*/  LDL.LU R242, [R1+0xc3c] ;  /* 0x000c3c0001f27983 */ /* 0x000f220000300800 */
[----:B------:R-:W-:-:S02]  /*bbbc0*/  LOP3.LUT P2, RZ, R16, 0x80, RZ, 0xc0, !PT ;  /* 0x0000008010ff7812 */ /* 0x000fc4000784c0ff */
[----:B------:R-:W-:Y:S02]  /*bbbd0*/  LOP3.LUT P6, RZ, R16, 0x80000, RZ, 0xc0, !PT ;  /* 0x0008000010ff7812 */ /* 0x000fe400078cc0ff */
[----:B------:R-:W-:-:S11]  /*bbbe0*/  LOP3.LUT R15, R15, 0x7fffffff, RZ, 0xc0, !PT ;  /* 0x7fffffff0f0f7812 */ /* 0x000fd600078ec0ff */
[----:B------:R-:W-:Y:S02]  /*bbbf0*/  @P6 LOP3.LUT R15, R15, 0x80000000, RZ, 0xfc, !PT ;  /* 0x800000000f0f6812 */ /* 0x000fe400078efcff */
[----:B------:R-:W-:Y:S02]  /*bbc00*/  LOP3.LUT P6, RZ, R16, 0x40000, RZ, 0xc0, !PT ;  /* 0x0004000010ff7812 */ /* 0x000fe400078cc0ff */
[----:B------:R-:W-:Y:S02]  /*bbc10*/  LOP3.LUT R0, R0, 0xfffffffe, RZ, 0xc0, !PT ;  /* 0xfffffffe00007812 */ /* 0x000fe400078ec0ff */
[----:B------:R-:W-:-:S09]  /*bbc20*/  LOP3.LUT P3, RZ, R16, 0x100, RZ, 0xc0, !PT ;  /* 0x0000010010ff7812 */ /* 0x000fd2000786c0ff */
        /* <DEDUP_REMOVED lines=8> */
[----:B------:R-:W-:Y:S02]  /*bbcb0*/  LOP3.LUT R0, R0, 0xfffffff7, RZ, 0xc0, !PT ;  /* 0xfffffff700007812 */ /* 0x000fe400078ec0ff */
[----:B---3--:R-:W-:-:S05]  /*bbcc0*/  PRMT R2, R233, 0x7770, RZ ;  /* 0x00007770e9027816 */ /* 0x008fca00000000ff */
[----:B------:R0:W-:Y:S04]  /*bbcd0*/  @P2 STG.E.U8 desc[UR52][R226.64], R2 ;  /* 0x00000002e2002986 */ /* 0x0001e8000c101134 */
[----:B0-----:R-:W3:Y:S01]  /*bbce0*/  LDL.LU.64 R226, [R1+0x19b0] ;  /* 0x0019b00001e27983 */ /* 0x001ee20000300a00 */
[----:B------:R-:W-:-:S05]  /*bbcf0*/  PRMT R2, R233, 0x7771, RZ ;  /* 0x00007771e9027816 */ /* 0x000fca00000000ff */
[----:B--2---:R0:W-:Y:S04]  /*bbd00*/  @P3 STG.E.U8 desc[UR52][R6.64], R2 ;  /* 0x0000000206003986 */ /* 0x0041e8000c101134 */
[----:B0-----:R-:W2:Y:S04]  /*bbd10*/  LDL.LU.64 R6, [R1+0x19b8] ;  /* 0x0019b80001067983 */ /* 0x001ea80000300a00 */
[----:B------:R-:W2:Y:S04]  /*bbd20*/  LDL.LU.64 R248, [R1+0x19c0] ;  /* 0x0019c00001f87983 */ /* 0x000ea80000300a00 */
[----:B------:R-:W2:Y:S01]  /*bbd30*/  LDL.LU R243, [R1+0xc20] ;  /* 0x000c200001f37983 */ /* 0x000ea20000300800 */
[----:B------:R-:W-:-:S02]  /*bbd40*/  @P6 LOP3.LUT R0, R0, 0x8, RZ, 0xfc, !PT ;  /* 0x0000000800006812 */ /* 0x000fc400078efcff */
[----:B------:R-:W-:Y:S01]  /*bbd50*/  LOP3.LUT P6, RZ, R16, 0x4000, RZ, 0xc0, !PT ;  /* 0x0000400010ff7812 */ /* 0x000fe200078cc0ff */
[----:B------:R-:W2:Y:S01]  /*bbd60*/  LDL.LU.64 R246, [R1+0x19c8] ;  /* 0x0019c80001f67983 */ /* 0x000ea20000300a00 */
[----:B------:R-:W-:-:S03]  /*bbd70*/  LOP3.LUT R0, R0, 0xffffffef, RZ, 0xc0, !PT ;  /* 0xffffffef00007812 */ /* 0x000fc600078ec0ff */
[----:B------:R-:W2:Y:S01]  /*bbd80*/  LDL.LU.64 R244, [R1+0x19d0] ;  /* 0x0019d00001f47983 */ /* 0x000ea20000300a00 */
[C---:B------:R-:W-:Y:S02]  /*bbd90*/  LOP3.LUT P4, RZ, R16.reuse, 0x200, RZ, 0xc0, !PT ;  /* 0x0000020010ff7812 */ /* 0x040fe4000788c0ff */
[----:B------:R-:W-:Y:S01]  /*bbda0*/  LOP3.LUT P5, RZ, R16, 0x400, RZ, 0xc0, !PT ;  /* 0x0000040010ff7812 */ /* 0x000fe200078ac0ff */
[----:B------:R-:W2:Y:S04]  /*bbdb0*/  LDL.LU.64 R240, [R1+0x19d8] ;  /* 0x0019d80001f07983 */ /* 0x000ea80000300a00 */
[----:B------:R-:W-:Y:S02]  /*bbdc0*/  @P6 LOP3.LUT R0, R0, 0x10, RZ, 0xfc, !PT ;  /* 0x0000001000006812 */ /* 0x000fe400078efcff */
[----:B------:R-:W-:-:S02]  /*bbdd0*/  LOP3.LUT P6, RZ, R16, 0x2000, RZ, 0xc0, !PT ;  /* 0x0000200010ff7812 */ /* 0x000fc400078cc0ff */
[----:B------:R-:W-:Y:S02]  /*bbde0*/  LOP3.LUT R0, R0, 0xffffffdf, RZ, 0xc0, !PT ;  /* 0xffffffdf00007812 */ /* 0x000fe400078ec0ff */
[----:B------:R-:W-:-:S09]  /*bbdf0*/  PRMT R2, R233, 0x7772, RZ ;  /* 0x00007772e9027816 */ /* 0x000fd200000000ff */
[----:B------:R-:W-:Y:S02]  /*bbe00*/  @P6 LOP3.LUT R0, R0, 0x20, RZ, 0xfc, !PT ;  /* 0x0000002000006812 */ /* 0x000fe400078efcff */
[----:B------:R-:W-:Y:S01]  /*bbe10*/  LOP3.LUT P6, RZ, R16, 0x1000, RZ, 0xc0, !PT ;  /* 0x0000100010ff7812 */ /* 0x000fe200078cc0ff */
[----:B----4-:R0:W-:Y:S01]  /*bbe20*/  @P4 STG.E.U8 desc[UR52][R234.64], R2 ;  /* 0x00000002ea004986 */ /* 0x0101e2000c101134 */
[----:B------:R-:W-:Y:S02]  /*bbe30*/  LOP3.LUT R0, R0, 0xffffffbf, RZ, 0xc0, !PT ;  /* 0xffffffbf00007812 */ /* 0x000fe400078ec0ff */
[----:B0-----:R-:W-:-:S09]  /*bbe40*/  PRMT R2, R233, 0x7773, RZ ;  /* 0x00007773e9027816 */ /* 0x001fd200000000ff */
[----:B------:R-:W-:Y:S02]  /*bbe50*/  @P6 LOP3.LUT R0, R0, 0x40, RZ, 0xfc, !PT ;  /* 0x0000004000006812 */ /* 0x000fe400078efcff */
[----:B------:R-:W-:Y:S01]  /*bbe60*/  LOP3.LUT P6, RZ, R16, 0x800, RZ, 0xc0, !PT ;  /* 0x0000080010ff7812 */ /* 0x000fe200078cc0ff */
[----:B------:R0:W-:Y:S04]  /*bbe70*/  @P5 STG.E.U8 desc[UR52][R224.64], R2 ;  /* 0x00000002e0005986 */ /* 0x0001e8000c101134 */
[----:B0-----:R-:W4:Y:S01]  /*bbe80*/  LDL.LU R225, [R1+0xc10] ;  /* 0x000c100001e17983 */ /* 0x001f220000300800 */
[----:B------:R-:W-:-:S03]  /*bbe90*/  PRMT R2, R242, 0x7770, RZ ;  /* 0x00007770f2027816 */ /* 0x000fc600000000ff */
[----:B------:R-:W4:Y:S04]  /*bbea0*/  LDL.LU.64 R238, [R1+0x19e0] ;  /* 0x0019e00001ee7983 */ /* 0x000f280000300a00 */
[----:B------:R-:W4:Y:S04]  /*bbeb0*/  LDL.LU.64 R236, [R1+0x19e8] ;  /* 0x0019e80001ec7983 */ /* 0x000f280000300a00 */
[----:B------:R0:W-:Y:S01]  /*bbec0*/  @P6 STG.E.U8 desc[UR52][R230.64], R2 ;  /* 0x00000002e6006986 */ /* 0x0001e2000c101134 */
[----:B------:R-:W-:-:S03]  /*bbed0*/  LOP3.LUT P6, RZ, R0, 0x40, RZ, 0xc0, !PT ;  /* 0x0000004000ff7812 */ /* 0x000fc600078cc0ff */
[----:B------:R-:W4:Y:S04]  /*bbee0*/  LDL.LU.64 R234, [R1+0x19f0] ;  /* 0x0019f00001ea7983 */ /* 0x000f280000300a00 */
[----:B------:R-:W4:Y:S01]  /*bbef0*/  LDL.LU.64 R232, [R1+0x19f8] ;  /* 0x0019f80001e87983 */ /* 0x000f220000300a00 */
[----:B0-----:R-:W-:-:S03]  /*bbf00*/  PRMT R2, R242, 0x7771, RZ ;  /* 0x00007771f2027816 */ /* 0x001fc600000000ff */
[----:B------:R-:W4:Y:S04]  /*bbf10*/  LDL.LU R224, [R1+0xc24] ;  /* 0x000c240001e07983 */ /* 0x000f280000300800 */
[----:B------:R0:W-:Y:S01]  /*bbf20*/  @P6 STG.E.U8 desc[UR52][R228.64], R2 ;  /* 0x00000002e4006986 */ /* 0x0001e2000c101134 */
[----:B------:R-:W-:-:S03]  /*bbf30*/  LOP3.LUT P6, RZ, R0, 0x20, RZ, 0xc0, !PT ;  /* 0x0000002000ff7812 */ /* 0x000fc600078cc0ff */
[----:B------:R-:W4:Y:S04]  /*bbf40*/  LDL.LU.64 R230, [R1+0x1a00] ;  /* 0x001a000001e67983 */ /* 0x000f280000300a00 */
[----:B0-----:R-:W4:Y:S01]  /*bbf50*/  LDL.LU.64 R228, [R1+0x1a08] ;  /* 0x001a080001e47983 */ /* 0x001f220000300a00 */
[----:B------:R-:W-:-:S05]  /*bbf60*/  PRMT R2, R242, 0x7772, RZ ;  /* 0x00007772f2027816 */ /* 0x000fca00000000ff */
[----:B---3--:R0:W-:Y:S04]  /*bbf70*/  @P6 STG.E.U8 desc[UR52][R226.64], R2 ;  /* 0x00000002e2006986 */ /* 0x0081e8000c101134 */
[----:B0-----:R-:W3:Y:S01]  /*bbf80*/  LDL.LU.64 R226, [R1+0x1a10] ;  /* 0x001a100001e27983 */ /* 0x001ee20000300a00 */
[----:B------:R-:W-:Y:S02]  /*bbf90*/  LOP3.LUT P6, RZ, R0, 0x10, RZ, 0xc0, !PT ;  /* 0x0000001000ff7812 */ /* 0x000fe400078cc0ff */
[----:B------:R-:W-:-:S11]  /*bbfa0*/  PRMT R2, R242, 0x7773, RZ ;  /* 0x00007773f2027816 */ /* 0x000fd600000000ff */
[----:B--2---:R0:W-:Y:S01]  /*bbfb0*/  @P6 STG.E.U8 desc[UR52][R6.64], R2 ;  /* 0x0000000206006986 */ /* 0x0041e2000c101134 */
[C---:B------:R-:W-:Y:S02]  /*bbfc0*/  LOP3.LUT P6, RZ, R0.reuse, 0x8, RZ, 0xc0, !PT ;  /* 0x0000000800ff7812 */ /* 0x040fe400078cc0ff */
[----:B0-----:R-:W-:Y:S01]  /*bbfd0*/  PRMT R2, R243, 0x7770, RZ ;  /* 0x00007770f3027816 */ /* 0x001fe200000000ff */
[----:B------:R-:W2:Y:S10]  /*bbfe0*/  LDL.LU.64 R6, [R1+0x52a0] ;  /* 0x0052a00001067983 */ /* 0x000eb40000300a00 */
[----:B------:R0:W-:Y:S01]  /*bbff0*/  @P6 STG.E.U8 desc[UR52][R248.64], R2 ;  /* 0x00000002f8006986 */ /* 0x0001e2000c101134 */
[----:B------:R-:W-:-:S02]  /*bc000*/  LOP3.LUT P6, RZ, R0, 0x4, RZ, 0xc0, !PT ;  /* 0x0000000400ff7812 */ /* 0x000fc400078cc0ff */
[----:B0-----:R-:W-:-:S11]  /*bc010*/  PRMT R2, R243, 0x7771, RZ ;  /* 0x00007771f3027816 */ /* 0x001fd600000000ff */
[----:B------:R0:W-:Y:S01]  /*bc020*/  @P6 STG.E.U8 desc[UR52][R246.64], R2 ;  /* 0x00000002f6006986 */ /* 0x0001e2000c101134 */
[----:B------:R-:W-:Y:S02]  /*bc030*/  LOP3.LUT P6, RZ, R0, 0x2, RZ, 0xc0, !PT ;  /* 0x0000000200ff7812 */ /* 0x000fe400078cc0ff */
[----:B0-----:R-:W-:-:S11]  /*bc040*/  PRMT R2, R243, 0x7772, RZ ;  /* 0x00007772f3027816 */ /* 0x001fd600000000ff */
[----:B------:R-:W-:Y:S01]  /*bc050*/  @P6 STG.E.U8 desc[UR52][R244.64], R2 ;  /* 0x00000002f4006986 */ /* 0x000fe2000c101134 */
[----:B------:R-:W-:Y:S02]  /*bc060*/  LOP3.LUT P6, RZ, R0, 0x1, RZ, 0xc0, !PT ;  /* 0x0000000100ff7812 */ /* 0x000fe400078cc0ff */
[----:B------:R-:W-:Y:S02]  /*bc070*/  PRMT R0, R243, 0x7773, RZ ;  /* 0x00007773f3007816 */ /* 0x000fe400000000ff */
[----:B------:R-:W-:-:S09]  /*bc080*/  LOP3.LUT P0, RZ, R16, 0x100000, RZ, 0xc0, !PT ;  /* 0x0010000010ff7812 */ /* 0x000fd2000780c0ff */
[----:B------:R4:W-:Y:S01]  /*bc090*/  @P6 STG.E.U8 desc[UR52][R240.64], R0 ;  /* 0x00000000f0006986 */ /* 0x0009e2000c101134 */
[----:B------:R-:W-:Y:S02]  /*bc0a0*/  LOP3.LUT P6, RZ, R15, 0x80000000, RZ, 0xc0, !PT ;  /* 0x800000000fff7812 */ /* 0x000fe400078cc0ff */
[----:B------:R-:W-:Y:S02]  /*bc0b0*/  LOP3.LUT P1, RZ, R16, 0x200000, RZ, 0xc0, !PT ;  /* 0x0020000010ff7812 */ /* 0x000fe4000782c0ff */
[----:B----4-:R-:W-:-:S09]  /*bc0c0*/  PRMT R0, R225, 0x7770, RZ ;  /* 0x00007770e1007816 */ /* 0x010fd200000000ff */
        /* <DEDUP_REMOVED lines=15> */
[----:B0-----:R-:W-:-:S05]  /*bc1c0*/  PRMT R0, R224, 0x7772, RZ ;  /* 0x00007772e0007816 */ /* 0x001fca00000000ff */
[----:B---3--:R0:W-:Y:S04]  /*bc1d0*/  @P5 STG.E.U8 desc[UR52][R226.64], R0 ;  /* 0x00000000e2005986 */ /* 0x0081e8000c101134 */
[----:B0-----:R-:W3:Y:S04]  /*bc1e0*/  LDL.LU.64 R226, [R1+0x1a18] ;  /* 0x001a180001e27983 */ /* 0x001ee80000300a00 */
[----:B------:R-:W4:Y:S04]  /*bc1f0*/  LDL.LU.64 R236, [R1+0x1a20] ;  /* 0x001a200001ec7983 */ /* 0x000f280000300a00 */
[----:B------:R-:W2:Y:S04]  /*bc200*/  LDL.LU.64 R234, [R1+0x1a28] ;  /* 0x001a280001ea7983 */ /* 0x000ea80000300a00 */
[----:B------:R-:W2:Y:S04]  /*bc210*/  LDL.LU.64 R232, [R1+0x1a30] ;  /* 0x001a300001e87983 */ /* 0x000ea80000300a00 */
[----:B------:R-:W4:Y:S04]  /*bc220*/  LDL.LU R225, [R1+0xc14] ;  /* 0x000c140001e17983 */ /* 0x000f280000300800 */
[----:B------:R-:W2:Y:S04]  /*bc230*/  LDL.LU.64 R230, [R1+0x1a38] ;  /* 0x001a380001e67983 */ /* 0x000ea80000300a00 */
[----:B------:R-:W2:Y:S01]  /*bc240*/  LDL.LU R240, [R1+0xc28] ;  /* 0x000c280001f07983 */ /* 0x000ea20000300800 */
[----:B------:R-:W-:-:S03]  /*bc250*/  LOP3.LUT P2, RZ, R16, 0x4000000, RZ, 0xc0, !PT ;  /* 0x0400000010ff7812 */ /* 0x000fc6000784c0ff */
[----:B------:R-:W2:Y:S01]  /*bc260*/  LDL.LU.64 R228, [R1+0x1a40] ;  /* 0x001a400001e47983 */ /* 0x000ea20000300a00 */
[----:B------:R-:W-:Y:S02]  /*bc270*/  PRMT R0, R224, 0x7773, RZ ;  /* 0x00007773e0007816 */ /* 0x000fe400000000ff */
[C---:B------:R-:W-:Y:S02]  /*bc280*/  LOP3.LUT P3, RZ, R16.reuse, 0x8000000, RZ, 0xc0, !PT ;  /* 0x0800000010ff7812 */ /* 0x040fe4000786c0ff */
[----:B------:R-:W-:Y:S02]  /*bc290*/  LOP3.LUT P4, RZ, R16, 0x10000000, RZ, 0xc0, !PT ;  /* 0x1000000010ff7812 */ /* 0x000fe4000788c0ff */
        /* <DEDUP_REMOVED lines=13> */
[----:B---3--:R0:W-:Y:S04]  /*bc370*/  @P2 STG.E.U8 desc[UR52][R226.64], R0 ;  /* 0x00000000e2002986 */ /* 0x0081e8000c101134 */
[----:B0-----:R-:W3:Y:S04]  /*bc380*/  LDL.LU.64 R226, [R1+0x1a48] ;  /* 0x001a480001e27983 */ /* 0x001ee80000300a00 */
[----:B------:R-:W3:Y:S04]  /*bc390*/  LDL.LU.64 R248, [R1+0x1a50] ;  /* 0x001a500001f87983 */ /* 0x000ee80000300a00 */
[----:B------:R-:W3:Y:S04]  /*bc3a0*/  LDL.LU.64 R246, [R1+0x1a58] ;  /* 0x001a580001f67983 */ /* 0x000ee80000300a00 */
[----:B------:R-:W3:Y:S04]  /*bc3b0*/  LDL.LU R241, [R1+0xc18] ;  /* 0x000c180001f17983 */ /* 0x000ee80000300800 */
[----:B------:R-:W3:Y:S04]  /*bc3c0*/  LDL.LU.64 R2, [R1+0x1a60] ;  /* 0x001a600001027983 */ /* 0x000ee80000300a00 */
[----:B------:R-:W3:Y:S04]  /*bc3d0*/  LDL.LU.64 R244, [R1+0x1a68] ;  /* 0x001a680001f47983 */ /* 0x000ee80000300a00 */
[----:B------:R-:W3:Y:S01]  /*bc3e0*/  LDL.LU.64 R242, [R1+0x1a70] ;  /* 0x001a700001f27983 */ /* 0x000ee20000300a00 */
[----:B----4-:R-:W-:-:S03]  /*bc3f0*/  PRMT R0, R225, 0x7770, RZ ;  /* 0x00007770e1007816 */ /* 0x010fc600000000ff */
[----:B------:R-:W4:Y:S04]  /*bc400*/  LDL.LU R224, [R1+0xc2c] ;  /* 0x000c2c0001e07983 */ /* 0x000f280000300800 */
[----:B------:R-:W4:Y:S04]  /*bc410*/  LDL.LU.64 R238, [R1+0x1a78] ;  /* 0x001a780001ee7983 */ /* 0x000f280000300a00 */
[----:B------:R0:W-:Y:S02]  /*bc420*/  @P3 STG.E.U8 desc[UR52][R236.64], R0 ;  /* 0x00000000ec003986 */ /* 0x0001e4000c101134 */
[----:B0-----:R-:W-:-:S02]  /*bc430*/  PRMT R0, R225, 0x7771, RZ ;  /* 0x00007771e1007816 */ /* 0x001fc400000000ff */
[----:B------:R-:W4:Y:S04]  /*bc440*/  LDL.LU.64 R236, [R1+0x1a80] ;  /* 0x001a800001ec7983 */ /* 0x000f280000300a00 */
[----:B--2---:R0:W-:Y:S04]  /*bc450*/  @P4 STG.E.U8 desc[UR52][R234.64], R0 ;  /* 0x00000000ea004986 */ /* 0x0041e8000c101134 */
[----:B0-----:R-:W2:Y:S01]  /*bc460*/  LDL.LU.64 R234, [R1+0x1a88] ;  /* 0x001a880001ea7983 */ /* 0x001ea20000300a00 */
[----:B------:R-:W-:-:S04]  /*bc470*/  LOP3.LUT R15, R15, 0xf7ffffff, RZ, 0xc0, !PT ;  /* 0xf7ffffff0f0f7812 */ /* 0x000fc800078ec0ff */
[----:B------:R-:W-:Y:S02]  /*bc480*/  @P6 LOP3.LUT R15, R15, 0x8000000, RZ, 0xfc, !PT ;  /* 0x080000000f0f6812 */ /* 0x000fe400078efcff */
        /* <DEDUP_REMOVED lines=8> */
[----:B------:R-:W-:Y:S02]  /*bc510*/  LOP3.LUT R15, R15, 0xbfffffff, RZ, 0xc0, !PT ;  /* 0xbfffffff0f0f7812 */ /* 0x000fe400078ec0ff */
[----:B------:R-:W-:-:S09]  /*bc520*/  PRMT R0, R225, 0x7772, RZ ;  /* 0x00007772e1007816 */ /* 0x000fd200000000ff */
[----:B------:R-:W-:Y:S02]  /*bc530*/  @P6 LOP3.LUT R15, R15, 0x40000000, RZ, 0xfc, !PT ;  /* 0x400000000f0f6812 */ /* 0x000fe400078efcff */
[----:B------:R-:W-:Y:S01]  /*bc540*/  LOP3.LUT P6, RZ, R16, 0x40000000, RZ, 0xc0, !PT ;  /* 0x4000000010ff7812 */ /* 0x000fe200078cc0ff */
[----:B------:R0:W-:Y:S02]  /*bc550*/  @P5 STG.E.U8 desc[UR52][R232.64], R0 ;  /* 0x00000000e8005986 */ /* 0x0001e4000c101134 */
[----:B0-----:R-:W-:Y:S02]  /*bc560*/  PRMT R0, R225, 0x7773, RZ ;  /* 0x00007773e1007816 */ /* 0x001fe400000000ff */
[----:B------:R-:W2:Y:S08]  /*bc570*/  LDL.LU.64 R232, [R1+0x1a90] ;  /* 0x001a900001e87983 */ /* 0x000eb00000300a00 */
[----:B------:R0:W-:Y:S01]  /*bc580*/  @P6 STG.E.U8 desc[UR52][R230.64], R0 ;  /* 0x00000000e6006986 */ /* 0x0001e2000c101134 */
[----:B------:R-:W-:-:S03]  /*bc590*/  LOP3.LUT P6, RZ, R15, 0x40000000, RZ, 0xc0, !PT ;  /* 0x400000000fff7812 */ /* 0x000fc600078cc0ff */
[----:B------:R-:W2:Y:S01]  /*bc5a0*/  LDL.LU R225, [R1+0xc1c] ;  /* 0x000c1c0001e17983 */ /* 0x000ea20000300800 */
[----:B0-----:R-:W-:-:S03]  /*bc5b0*/  PRMT R0, R240, 0x7770, RZ ;  /* 0x00007770f0007816 */ /* 0x001fc600000000ff */
[----:B------:R-:W2:Y:S06]  /*bc5c0*/  LDL.LU.64 R230, [R1+0x1a98] ;  /* 0x001a980001e67983 */ /* 0x000eac0000300a00 */
[----:B------:R0:W-:Y:S01]  /*bc5d0*/  @P6 STG.E.U8 desc[UR52][R228.64], R0 ;  /* 0x00000000e4006986 */ /* 0x0001e2000c101134 */
[----:B------:R-:W-:Y:S02]  /*bc5e0*/  LOP3.LUT P6, RZ, R15, 0x20000000, RZ, 0xc0, !PT ;  /* 0x200000000fff7812 */ /* 0x000fe400078cc0ff */
[----:B0-----:R-:W-:Y:S01]  /*bc5f0*/  PRMT R0, R240, 0x7771, RZ ;  /* 0x00007771f0007816 */ /* 0x001fe200000000ff */
[----:B------:R-:W2:Y:S01]  /*bc600*/  LDL.LU.64 R228, [R1+0x1aa0] ;  /* 0x001aa00001e47983 */ /* 0x000ea20000300a00 */
[----:B------:R-:W-:-:S02]  /*bc610*/  LOP3.LUT P0, RZ, R17, 0x80, RZ, 0xc0, !PT ;  /* 0x0000008011ff7812 */ /* 0x000fc4000780c0ff */
[----:B------:R-:W-:-:S07]  /*bc620*/  LOP3.LUT P1, RZ, R17, 0x100, RZ, 0xc0, !PT ;  /* 0x0000010011ff7812 */ /* 0x000fce000782c0ff */
[----:B---3--:R0:W-:Y:S01]  /*bc630*/  @P6 STG.E.U8 desc[UR52][R226.64], R0 ;  /* 0x00000000e2006986 */ /* 0x0081e2000c101134 */
[C---:B------:R-:W-:Y:S02]  /*bc640*/  LOP3.LUT P6, RZ, R15.reuse, 0x10000000, RZ, 0xc0, !PT ;  /* 0x100000000fff7812 */ /* 0x040fe400078cc0ff */
[----:B0-----:R-:W-:Y:S01]  /*bc650*/  PRMT R0, R240, 0x7772, RZ ;  /* 0x00007772f0007816 */ /* 0x001fe200000000ff */
[----:B------:R-:W3:Y:S10]  /*bc660*/  LDL.LU.64 R226, [R1+0x1aa8] ;  /* 0x001aa80001e27983 */ /* 0x000ef40000300a00 */
        /* <DEDUP_REMOVED lines=15> */
[----:B----4-:R0:W-:Y:S02]  /*bc760*/  @P6 STG.E.U8 desc[UR52][R238.64], R0 ;  /* 0x00000000ee006986 */ /* 0x0101e4000c101134 */
[----:B0-----:R-:W-:-:S05]  /*bc770*/  PRMT R0, R224, 0x7770, RZ ;  /* 0x00007770e0007816 */ /* 0x001fca00000000ff */
[----:B------:R0:W-:Y:S02]  /*bc780*/  @P0 STG.E.U8 desc[UR52][R236.64], R0 ;  /* 0x00000000ec000986 */ /* 0x0001e4000c101134 */
[----:B0-----:R-:W-:-:S05]  /*bc790*/  PRMT R0, R224, 0x7771, RZ ;  /* 0x00007771e0007816 */ /* 0x001fca00000000ff */
[----:B--2---:R0:W-:Y:S04]  /*bc7a0*/  @P1 STG.E.U8 desc[UR52][R234.64], R0 ;  /* 0x00000000ea001986 */ /* 0x0041e8000c101134 */
[----:B0-----:R-:W2:Y:S01]  /*bc7b0*/  LDL.LU.64 R234, [R1+0x1ab0] ;  /* 0x001ab00001ea7983 */ /* 0x001ea20000300a00 */
[C---:B------:R-:W-:Y:S02]  /*bc7c0*/  LOP3.LUT P2, RZ, R17.reuse, 0x200, RZ, 0xc0, !PT ;  /* 0x0000020011ff7812 */ /* 0x040fe4000784c0ff */
[C---:B------:R-:W-:Y:S01]  /*bc7d0*/  LOP3.LUT P3, RZ, R17.reuse, 0x400, RZ, 0xc0, !PT ;  /* 0x0000040011ff7812 */ /* 0x040fe2000786c0ff */
[----:B------:R-:W4:Y:S01]  /*bc7e0*/  LDL.LU.64 R238, [R1+0x1ab8] ;  /* 0x001ab80001ee7983 */ /* 0x000f220000300a00 */
        /* <DEDUP_REMOVED lines=14> */
[----:B---3--:R0:W-:Y:S04]  /*bc8d0*/  @P5 STG.E.U8 desc[UR52][R226.64], R0 ;  /* 0x00000000e2005986 */ /* 0x0081e8000c101134 */
[----:B0-----:R-:W3:Y:S01]  /*bc8e0*/  LDL.LU.64 R226, [R1+0x1ad8] ;  /* 0x001ad80001e27983 */ /* 0x001ee20000300a00 */
[----:B------:R-:W-:-:S05]  /*bc8f0*/  PRMT R0, R225, 0x7772, RZ ;  /* 0x00007772e1007816 */ /* 0x000fca00000000ff */
[----:B--2---:R0:W-:Y:S04]  /*bc900*/  @P2 STG.E.U8 desc[UR52][R234.64], R0 ;  /* 0x00000000ea002986 */ /* 0x0041e8000c101134 */
[----:B0-----:R-:W2:Y:S01]  /*bc910*/  LDL.LU R234, [R1+0xa20] ;  /* 0x000a200001ea7983 */ /* 0x001ea20000300800 */
[----:B------:R-:W-:-:S03]  /*bc920*/  PRMT R0, R225, 0x7773, RZ ;  /* 0x00007773e1007816 */ /* 0x000fc600000000ff */
[----:B------:R-:W2:Y:S01]  /*bc930*/  LDL.LU.64 R224, [R1+0x1ae0] ;  /* 0x001ae00001e07983 */ /* 0x000ea20000300a00 */
[----:B------:R-:W-:Y:S02]  /*bc940*/  LOP3.LUT P6, RZ, R17, 0x2000000, RZ, 0xc0, !PT ;  /* 0x0200000011ff7812 */ /* 0x000fe400078cc0ff */
        /* <DEDUP_REMOVED lines=18> */
[----:B----4-:R0:W-:Y:S10]  /*bca70*/  @P3 STG.E.U8 desc[UR52][R238.64], R0 ;  /* 0x00000000ee003986 */ /* 0x0101f4000c101134 */
[----:B------:R-:W-:-:S02]  /*bca80*/  @P6 LOP3.LUT R15, R15, 0x80000, RZ, 0xfc, !PT ;  /* 0x000800000f0f6812 */ /* 0x000fc400078efcff */
[----:B------:R-:W-:Y:S02]  /*bca90*/  LOP3.LUT P6, RZ, R17, 0x100000, RZ, 0xc0, !PT ;  /* 0x0010000011ff7812 */ /* 0x000fe400078cc0ff */
[----:B------:R-:W-:Y:S02]  /*bcaa0*/  LOP3.LUT R15, R15, 0xffefffff, RZ, 0xc0, !PT ;  /* 0xffefffff0f0f7812 */ /* 0x000fe400078ec0ff */
[----:B0-----:R-:W-:-:S05]  /*bcab0*/  PRMT R0, R231, 0x7770, RZ ;  /* 0x00007770e7007816 */ /* 0x001fca00000000ff */
[----:B------:R0:W-:Y:S04]  /*bcac0*/  @P4 STG.E.U8 desc[UR52][R228.64], R0 ;  /* 0x00000000e4004986 */ /* 0x0001e8000c101134 */
[----:B------:R-:W-:Y:S02]  /*bcad0*/  @P6 LOP3.LUT R15, R15, 0x100000, RZ, 0xfc, !PT ;  /* 0x001000000f0f6812 */ /* 0x000fe400078efcff */
[----:B------:R-:W-:Y:S01]  /*bcae0*/  LOP3.LUT P6, RZ, R17, 0x80000, RZ, 0xc0, !PT ;  /* 0x0008000011ff7812 */ /* 0x000fe200078cc0ff */
[----:B0-----:R-:W4:Y:S01]  /*bcaf0*/  LDL.LU R228, [R1+0xc04] ;  /* 0x000c040001e47983 */ /* 0x001f220000300800 */
[----:B------:R-:W-:-:S03]  /*bcb00*/  LOP3.LUT R15, R15, 0xffdfffff, RZ, 0xc0, !PT ;  /* 0xffdfffff0f0f7812 */ /* 0x000fc600078ec0ff */
[----:B------:R-:W4:Y:S08]  /*bcb10*/  LDL.LU.64 R244, [R1+0x1b00] ;  /* 0x001b000001f47983 */ /* 0x000f300000300a00 */
[----:B------:R-:W-:Y:S01]  /*bcb20*/  @P6 LOP3.LUT R15, R15, 0x200000, RZ, 0xfc, !PT ;  /* 0x002000000f0f6812 */ /* 0x000fe200078efcff */
[----:B------:R-:W4:Y:S01]  /*bcb30*/  LDL.LU.64 R242, [R1+0x1b08] ;  /* 0x001b080001f27983 */ /* 0x000f220000300a00 */
[----:B------:R-:W-:-:S02]  /*bcb40*/  LOP3.LUT P6, RZ, R17, 0x40000, RZ, 0xc0, !PT ;  /* 0x0004000011ff7812 */ /* 0x000fc400078cc0ff */
[----:B------:R-:W-:Y:S01]  /*bcb50*/  LOP3.LUT P5, RZ, R17, 0x10000, RZ, 0xc0, !PT ;  /* 0x0001000011ff7812 */ /* 0x000fe200078ac0ff */
[----:B------:R-:W4:Y:S01]  /*bcb60*/  LDL.LU R229, [R1+0xa24] ;  /* 0x000a240001e57983 */ /* 0x000f220000300800 */
[----:B------:R-:W-:Y:S02]  /*bcb70*/  LOP3.LUT R15, R15, 0xffbfffff, RZ, 0xc0, !PT ;  /* 0xffbfffff0f0f7812 */ /* 0x000fe400078ec0ff */
[----:B------:R-:W-:Y:S01]  /*bcb80*/  PRMT R0, R231, 0x7771, RZ ;  /* 0x00007771e7007816 */ /* 0x000fe200000000ff */
[----:B------:R-:W4:Y:S04]  /*bcb90*/  LDL.LU.64 R240, [R1+0x1b10] ;  /* 0x001b100001f07983 */ /* 0x000f280000300a00 */
[----:B------:R-:W4:Y:S02]  /*bcba0*/  LDL.LU.64 R238, [R1+0x1b18] ;  /* 0x001b180001ee7983 */ /* 0x000f240000300a00 */
[----:B------:R-:W-:-:S02]  /*bcbb0*/  @P6 LOP3.LUT R15, R15, 0x400000, RZ, 0xfc, !PT ;  /* 0x004000000f0f6812 */ /* 0x000fc400078efcff */
[----:B------:R-:W-:Y:S01]  /*bcbc0*/  LOP3.LUT P6, RZ, R17, 0x20000, RZ, 0xc0, !PT ;  /* 0x0002000011ff7812 */ /* 0x000fe200078cc0ff */
[----:B------:R0:W-:Y:S02]  /*bcbd0*/  @P5 STG.E.U8 desc[UR52][R236.64], R0 ;  /* 0x00000000ec005986 */ /* 0x0001e4000c101134 */
[----:B0-----:R-:W-:Y:S02]  /*bcbe0*/  PRMT R0, R231, 0x7772, RZ ;  /* 0x00007772e7007816 */ /* 0x001fe400000000ff */
[----:B------:R-:W4:Y:S08]  /*bcbf0*/  LDL.LU.64 R236, [R1+0x1b20] ;  /* 0x001b200001ec7983 */ /* 0x000f300000300a00 */
[----:B------:R0:W-:Y:S01]  /*bcc00*/  @P6 STG.E.U8 desc[UR52][R232.64], R0 ;  /* 0x00000000e8006986 */ /* 0x0001e2000c101134 */
[----:B------:R-:W-:-:S02]  /*bcc10*/  LOP3.LUT P6, RZ, R15, 0x400000, RZ, 0xc0, !PT ;  /* 0x004000000fff7812 */ /* 0x000fc400078cc0ff */
[----:B0-----:R-:W-:Y:S01]  /*bcc20*/  PRMT R0, R231, 0x7773, RZ ;  /* 0x00007773e7007816 */ /* 0x001fe200000000ff */
[----:B------:R-:W4:Y:S04]  /*bcc30*/  LDL.LU.64 R232, [R1+0x1b28] ;  /* 0x001b280001e87983 */ /* 0x000f280000300a00 */
[----:B------:R-:W4:Y:S06]  /*bcc40*/  LDL.LU.64 R230, [R1+0x1b30] ;  /* 0x001b300001e67983 */ /* 0x000f2c0000300a00 */
[----:B---3--:R0:W-:Y:S01]  /*bcc50*/  @P6 STG.E.U8 desc[UR52][R226.64], R0 ;  /* 0x00000000e2006986 */ /* 0x0081e2000c101134 */
[----:B------:R-:W-:-:S03]  /*bcc60*/  LOP3.LUT P6, RZ, R15, 0x200000, RZ, 0xc0, !PT ;  /* 0x002000000fff7812 */ /* 0x000fc600078cc0ff */
[----:B0-----:R-:W3:Y:S04]  /*bcc70*/  LDL.LU.64 R226, [R1+0x1b38] ;  /* 0x001b380001e27983 */ /* 0x001ee80000300a00 */
[----:B------:R-:W3:Y:S01]  /*bcc80*/  LDL.LU R235, [R1+0xc08] ;  /* 0x000c080001eb7983 */ /* 0x000ee20000300800 */
        /* <DEDUP_REMOVED lines=13> */
[----:B------:R-:W-:Y:S02]  /*bcd60*/  LOP3.LUT P0, RZ, R17, 0x4000000, RZ, 0xc0, !PT ;  /* 0x0400000011ff7812 */ /* 0x000fe4000780c0ff */
[----:B----4-:R-:W-:-:S09]  /*bcd70*/  PRMT R0, R228, 0x7770, RZ ;  /* 0x00007770e4007816 */ /* 0x010fd200000000ff */
[----:B------:R0:W-:Y:S01]  /*bcd80*/  @P6 STG.E.U8 desc[UR52][R244.64], R0 ;  /* 0x00000000f4006986 */ /* 0x0001e2000c101134 */
[----:B------:R-:W-:Y:S02]  /*bcd90*/  LOP3.LUT P6, RZ, R15, 0x10000, RZ, 0xc0, !PT ;  /* 0x000100000fff7812 */ /* 0x000fe400078cc0ff */
[----:B0-----:R-:W-:-:S11]  /*bcda0*/  PRMT R0, R228, 0x7771, RZ ;  /* 0x00007771e4007816 */ /* 0x001fd600000000ff */
[----:B------:R0:W-:Y:S01]  /*bcdb0*/  @P6 STG.E.U8 desc[UR52][R242.64], R0 ;  /* 0x00000000f2006986 */ /* 0x0001e2000c101134 */
[----:B------:R-:W-:Y:S02]  /*bcdc0*/  LOP3.LUT P6, RZ, R15, 0x8000, RZ, 0xc0, !PT ;  /* 0x000080000fff7812 */ /* 0x000fe400078cc0ff */
[----:B------:R-:W-:Y:S02]  /*bcdd0*/  LOP3.LUT P1, RZ, R17, 0x8000000, RZ, 0xc0, !PT ;  /* 0x0800000011ff7812 */ /* 0x000fe4000782c0ff */
[----:B0-----:R-:W-:-:S09]  /*bcde0*/  PRMT R0, R228, 0x7772, RZ ;  /* 0x00007772e4007816 */ /* 0x001fd200000000ff */
        /* <DEDUP_REMOVED lines=14> */
[----:B---3--:R0:W-:Y:S02]  /*bced0*/  @P4 STG.E.U8 desc[UR52][R226.64], R0 ;  /* 0x00000000e2004986 */ /* 0x0081e4000c101134 */
        /* <DEDUP_REMOVED lines=10> */
[----:B------:R-:W-:Y:S02]  /*bcf80*/  LOP3.LUT R15, R15, 0xffffff7f, RZ, 0xc0, !PT ;  /* 0xffffff7f0f0f7812 */ /* 0x000fe400078ec0ff */
[----:B------:R-:W-:Y:S02]  /*bcf90*/  LOP3.LUT P2, RZ, R18, 0x1, RZ, 0xc0, !PT ;  /* 0x0000000112ff7812 */ /* 0x000fe4000784c0ff */
[----:B------:R-:W-:-:S07]  /*bcfa0*/  PRMT R0, R235, 0x7771, RZ ;  /* 0x00007771eb007816 */ /* 0x000fce00000000ff */
        /* <DEDUP_REMOVED lines=10> */
[C---:B------:R-:W-:Y:S02]  /*bd050*/  LOP3.LUT P6, RZ, R18.reuse, 0x100, RZ, 0xc0, !PT ;  /* 0x0000010012ff7812 */ /* 0x040fe400078cc0ff */
[----:B------:R-:W-:Y:S02]  /*bd060*/  LOP3.LUT R15, R15, 0xfffff7ff, RZ, 0xc0, !PT ;  /* 0xfffff7ff0f0f7812 */ /* 0x000fe400078ec0ff */
[----:B------:R-:W-:-:S09]  /*bd070*/  LOP3.LUT P3, RZ, R18, 0x2, RZ, 0xc0, !PT ;  /* 0x0000000212ff7812 */ /* 0x000fd2000786c0ff */
[----:B------:R-:W-:Y:S02]  /*bd080*/  @P6 LOP3.LUT R15, R15, 0x800, RZ, 0xfc, !PT ;  /* 0x000008000f0f6812 */ /* 0x000fe400078efcff */
[C---:B------:R-:W-:Y:S02]  /*bd090*/  LOP3.LUT P6, RZ, R18.reuse, 0x80, RZ, 0xc0, !PT ;  /* 0x0000008012ff7812 */ /* 0x040fe400078cc0ff */
[----:B------:R-:W-:Y:S02]  /*bd0a0*/  LOP3.LUT P4, RZ, R18, 0x4, RZ, 0xc0, !PT ;  /* 0x0000000412ff7812 */ /* 0x000fe4000788c0ff */
[----:B------:R-:W-:-:S09]  /*bd0b0*/  LOP3.LUT R15, R15, 0xffffefff, RZ, 0xc0, !PT ;  /* 0xffffefff0f0f7812 */ /* 0x000fd200078ec0ff */
[----:B------:R-:W-:Y:S02]  /*bd0c0*/  @P6 LOP3.LUT R15, R15, 0x1000, RZ, 0xfc, !PT ;  /* 0x000010000f0f6812 */ /* 0x000fe400078efcff */
[C---:B------:R-:W-:Y:S02]  /*bd0d0*/  LOP3.LUT P6, RZ, R18.reuse, 0x40, RZ, 0xc0, !PT ;  /* 0x0000004012ff7812 */ /* 0x040fe400078cc0ff */
[----:B------:R-:W-:Y:S02]  /*bd0e0*/  LOP3.LUT R15, R15, 0xffffdfff, RZ, 0xc0, !PT ;  /* 0xffffdfff0f0f7812 */ /* 0x000fe400078ec0ff */
[----:B------:R-:W-:-:S09]  /*bd0f0*/  LOP3.LUT P5, RZ, R18, 0x8, RZ, 0xc0, !PT ;  /* 0x0000000812ff7812 */ /* 0x000fd200078ac0ff */
        /* <DEDUP_REMOVED lines=8> */
[----:B------:R-:W2:Y:S04]  /*bd180*/  LDL.LU.64 R248, [R1+0x1b80] ;  /* 0x001b800001f87983 */ /* 0x000ea80000300a00 */
[----:B------:R-:W2:Y:S04]  /*bd190*/  LDL.LU.64 R246, [R1+0x1b88] ;  /* 0x001b880001f67983 */ /* 0x000ea80000300a00 */
[----:B------:R-:W2:Y:S01]  /*bd1a0*/  LDL.LU.64 R2, [R1+0x1b90] ;  /* 0x001b900001027983 */ /* 0x000ea20000300a00 */
[----:B------:R-:W-:-:S03]  /*bd1b0*/  PRMT R0, R235, 0x7772, RZ ;  /* 0x00007772eb007816 */ /* 0x000fc600000000ff */
[----:B------:R-:W2:Y:S04]  /*bd1c0*/  LDL.LU.64 R242, [R1+0x1b98] ;  /* 0x001b980001f27983 */ /* 0x000ea80000300a00 */
[----:B---3--:R0:W-:Y:S02]  /*bd1d0*/  @P3 STG.E.U8 desc[UR52][R236.64], R0 ;  /* 0x00000000ec003986 */ /* 0x0081e4000c101134 */
[----:B0-----:R-:W-:-:S05]  /*bd1e0*/  PRMT R0, R235, 0x7773, RZ ;  /* 0x00007773eb007816 */ /* 0x001fca00000000ff */
[----:B----4-:R0:W-:Y:S04]  /*bd1f0*/  @P4 STG.E.U8 desc[UR52][R226.64], R0 ;  /* 0x00000000e2004986 */ /* 0x0101e8000c101134 */
[----:B0-----:R-:W3:Y:S04]  /*bd200*/  LDL.LU R226, [R1+0xa2c] ;  /* 0x000a2c0001e27983 */ /* 0x001ee80000300800 */
[----:B------:R-:W4:Y:S04]  /*bd210*/  LDL.LU.64 R240, [R1+0x1ba0] ;  /* 0x001ba00001f07983 */ /* 0x000f280000300a00 */
[----:B------:R-:W4:Y:S01]  /*bd220*/  LDL.LU.64 R238, [R1+0x1ba8] ;  /* 0x001ba80001ee7983 */ /* 0x000f220000300a00 */
[----:B------:R-:W-:-:S03]  /*bd230*/  PRMT R0, R244, 0x7770, RZ ;  /* 0x00007770f4007816 */ /* 0x000fc600000000ff */
[----:B------:R-:W4:Y:S04]  /*bd240*/  LDL.LU R227, [R1+0xa10] ;  /* 0x000a100001e37983 */ /* 0x000f280000300800 */
        /* <DEDUP_REMOVED lines=9> */
[----:B------:R0:W-:Y:S04]  /*bd2e0*/  @P6 STG.E.U8 desc[UR52][R228.64], R0 ;  /* 0x00000000e4006986 */ /* 0x0001e8000c101134 */
[----:B0-----:R-:W4:Y:S01]  /*bd2f0*/  LDL.LU.64 R228, [R1+0x1bd0] ;  /* 0x001bd00001e47983 */ /* 0x001f220000300a00 */
[----:B------:R-:W-:-:S02]  /*bd300*/  LOP3.LUT P6, RZ, R15, 0x2000, RZ, 0xc0, !PT ;  /* 0x000020000fff7812 */ /* 0x000fc400078cc0ff */
[----:B------:R-:W-:Y:S02]  /*bd310*/  PRMT R0, R244, 0x7773, RZ ;  /* 0x00007773f4007816 */ /* 0x000fe400000000ff */
[C---:B------:R-:W-:Y:S02]  /*bd320*/  LOP3.LUT P0, RZ, R18.reuse, 0x2000, RZ, 0xc0, !PT ;  /* 0x0000200012ff7812 */ /* 0x040fe4000780c0ff */
[C---:B------:R-:W-:Y:S02]  /*bd330*/  LOP3.LUT P1, RZ, R18.reuse, 0x4000, RZ, 0xc0, !PT ;  /* 0x0000400012ff7812 */ /* 0x040fe4000782c0ff */
[C---:B------:R-:W-:Y:S02]  /*bd340*/  LOP3.LUT P2, RZ, R18.reuse, 0x8000, RZ, 0xc0, !PT ;  /* 0x0000800012ff7812 */ /* 0x040fe4000784c0ff */
[C---:B------:R-:W-:Y:S02]  /*bd350*/  LOP3.LUT P3, RZ, R18.reuse, 0x10000, RZ, 0xc0, !PT ;  /* 0x0001000012ff7812 */ /* 0x040fe4000786c0ff */
[----:B------:R-:W-:Y:S01]  /*bd360*/  LOP3.LUT P4, RZ, R18, 0x20000, RZ, 0xc0, !PT ;  /* 0x0002000012ff7812 */ /* 0x000fe2000788c0ff */
[----:B--2---:R0:W-:Y:S01]  /*bd370*/  @P6 STG.E.U8 desc[UR52][R224.64], R0 ;  /* 0x00000000e0006986 */ /* 0x0041e2000c101134 */
[----:B------:R-:W-:-:S02]  /*bd380*/  LOP3.LUT P6, RZ, R15, 0x1000, RZ, 0xc0, !PT ;  /* 0x000010000fff7812 */ /* 0x000fc400078cc0ff */
        /* <DEDUP_REMOVED lines=28> */
[----:B0-----:R-:W-:Y:S02]  /*bd550*/  PRMT R0, R227, 0x7773, RZ ;  /* 0x00007773e3007816 */ /* 0x001fe400000000ff */
[----:B------:R-:W3:Y:S04]  /*bd560*/  LDL.LU.64 R226, [R1+0x1be0] ;  /* 0x001be00001e27983 */ /* 0x000ee80000300a00 */
[----:B------:R-:W4:Y:S04]  /*bd570*/  LDL.LU.64 R236, [R1+0x1be8] ;  /* 0x001be80001ec7983 */ /* 0x000f280000300a00 */
[----:B------:R-:W4:Y:S04]  /*bd580*/  LDL.LU.64 R234, [R1+0x1bf0] ;  /* 0x001bf00001ea7983 */ /* 0x000f280000300a00 */
[----:B------:R-:W3:Y:S01]  /*bd590*/  LDL.LU R233, [R1+0xa00] ;  /* 0x000a000001e97983 */ /* 0x000ee20000300800 */
[----:B------:R-:W-:-:S02]  /*bd5a0*/  LOP3.LUT P5, RZ, R18, 0x40000, RZ, 0xc0, !PT ;  /* 0x0004000012ff7812 */ /* 0x000fc400078ac0ff */
[----:B------:R-:W-:-:S11]  /*bd5b0*/  LOP3.LUT P2, RZ, R18, 0x80000, RZ, 0xc0, !PT ;  /* 0x0008000012ff7812 */ /* 0x000fd6000784c0ff */
[----:B--2---:R0:W-:Y:S04]  /*bd5c0*/  @P5 STG.E.U8 desc[UR52][R224.64], R0 ;  /* 0x00000000e0005986 */ /* 0x0041e8000c101134 */
[----:B0-----:R-:W2:Y:S04]  /*bd5d0*/  LDL.LU.64 R224, [R1+0x1bf8] ;  /* 0x001bf80001e07983 */ /* 0x001ea80000300a00 */
[----:B------:R-:W2:Y:S04]  /*bd5e0*/  LDL.LU.64 R230, [R1+0x1c00] ;  /* 0x001c000001e67983 */ /* 0x000ea80000300a00 */
[----:B------:R-:W2:Y:S04]  /*bd5f0*/  LDL.LU.64 R228, [R1+0x1c08] ;  /* 0x001c080001e47983 */ /* 0x000ea80000300a00 */
[----:B------:R-:W2:Y:S01]  /*bd600*/  LDL.LU R242, [R1+0xa14] ;  /* 0x000a140001f27983 */ /* 0x000ea20000300800 */
[----:B------:R-:W-:-:S02]  /*bd610*/  LOP3.LUT P6, RZ, R18, 0x80000000, RZ, 0xc0, !PT ;  /* 0x8000000012ff7812 */ /* 0x000fc400078cc0ff */
[----:B------:R-:W-:Y:S02]  /*bd620*/  LOP3.LUT R16, R16, 0x7fffffff, RZ, 0xc0, !PT ;  /* 0x7fffffff10107812 */ /* 0x000fe400078ec0ff */
[----:B---3--:R-:W-:-:S05]  /*bd630*/  PRMT R0, R233, 0x7770, RZ ;  /* 0x00007770e9007816 */ /* 0x008fca00000000ff */
[----:B------:R0:W-:Y:S04]  /*bd640*/  @P2 STG.E.U8 desc[UR52][R226.64], R0 ;  /* 0x00000000e2002986 */ /* 0x0001e8000c101134 */
[----:B0-----:R-:W3:Y:S01]  /*bd650*/  LDL.LU.64 R226, [R1+0x1c10] ;  /* 0x001c100001e27983 */ /* 0x001ee20000300a00 */
[----:B------:R-:W-:Y:S02]  /*bd660*/  @P6 LOP3.LUT R16, R16, 0x80000000, RZ, 0xfc, !PT ;  /* 0x8000000010106812 */ /* 0x000fe400078efcff */
[----:B------:R-:W-:Y:S01]  /*bd670*/  LOP3.LUT P6, RZ, R18, 0x40000000, RZ, 0xc0, !PT ;  /* 0x4000000012ff7812 */ /* 0x000fe200078cc0ff */
[----:B------:R-:W3:Y:S01]  /*bd680*/  LDL.LU.64 R248, [R1+0x1c18] ;  /* 0x001c180001f87983 */ /* 0x000ee20000300a00 */
[----:B------:R-:W-:-:S03]  /*bd690*/  LOP3.LUT R15, R15, 0xfffffffe, RZ, 0xc0, !PT ;  /* 0xfffffffe0f0f7812 */ /* 0x000fc600078ec0ff */
[----:B------:R-:W3:Y:S04]  /*bd6a0*/  LDL.LU.64 R246, [R1+0x1c20] ;  /* 0x001c200001f67983 */ /* 0x000ee80000300a00 */
[----:B------:R-:W3:Y:S04]  /*bd6b0*/  LDL.LU R243, [R1+0xa04] ;  /* 0x000a040001f37983 */ /* 0x000ee80000300800 */
[----:B------:R-:W-:Y:S01]  /*bd6c0*/  @P6 LOP3.LUT R15, R15, 0x1, RZ, 0xfc, !PT ;  /* 0x000000010f0f6812 */ /* 0x000fe200078efcff */
[----:B------:R-:W3:Y:S01]  /*bd6d0*/  LDL.LU.64 R2, [R1+0x1c28] ;  /* 0x001c280001027983 */ /* 0x000ee20000300a00 */
[----:B------:R-:W-:-:S02]  /*bd6e0*/  LOP3.LUT P6, RZ, R18, 0x20000000, RZ, 0xc0, !PT ;  /* 0x2000000012ff7812 */ /* 0x000fc400078cc0ff */
[----:B------:R-:W-:Y:S01]  /*bd6f0*/  LOP3.LUT R15, R15, 0xfffffffd, RZ, 0xc0, !PT ;  /* 0xfffffffd0f0f7812 */ /* 0x000fe200078ec0ff */
[----:B------:R-:W3:Y:S01]  /*bd700*/  LDL.LU.64 R244, [R1+0x1c30] ;  /* 0x001c300001f47983 */ /* 0x000ee20000300a00 */
[C---:B------:R-:W-:Y:S02]  /*bd710*/  LOP3.LUT P3, RZ, R18.reuse, 0x100000, RZ, 0xc0, !PT ;  /* 0x0010000012ff7812 */ /* 0x040fe4000786c0ff */
[----:B------:R-:W-:Y:S01]  /*bd720*/  LOP3.LUT P4, RZ, R18, 0x200000, RZ, 0xc0, !PT ;  /* 0x0020000012ff7812 */ /* 0x000fe2000788c0ff */
[----:B------:R-:W3:Y:S06]  /*bd730*/  LDL.LU.64 R240, [R1+0x1c38] ;  /* 0x001c380001f07983 */ /* 0x000eec0000300a00 */
[----:B------:R-:W-:-:S02]  /*bd740*/  @P6 LOP3.LUT R15, R15, 0x2, RZ, 0xfc, !PT ;  /* 0x000000020f0f6812 */ /* 0x000fc400078efcff */
        /* <DEDUP_REMOVED lines=11> */
[----:B------:R-:W-:Y:S02]  /*bd800*/  PRMT R0, R233, 0x7771, RZ ;  /* 0x00007771e9007816 */ /* 0x000fe400000000ff */
[----:B------:R-:W-:-:S03]  /*bd810*/  LOP3.LUT P5, RZ, R18, 0x400000, RZ, 0xc0, !PT ;  /* 0x0040000012ff7812 */ /* 0x000fc600078ac0ff */
[----:B----4-:R0:W-:Y:S04]  /*bd820*/  @P3 STG.E.U8 desc[UR52][R236.64], R0 ;  /* 0x00000000ec003986 */ /* 0x0101e8000c101134 */
[----:B------:R-:W-:Y:S02]  /*bd830*/  @P6 LOP3.LUT R15, R15, 0x20, RZ, 0xfc, !PT ;  /* 0x000000200f0f6812 */ /* 0x000fe400078efcff */
[----:B------:R-:W-:Y:S02]  /*bd840*/  LOP3.LUT P6, RZ, R18, 0x1000000, RZ, 0xc0, !PT ;  /* 0x0100000012ff7812 */ /* 0x000fe400078cc0ff */
[----:B0-----:R-:W-:Y:S02]  /*bd850*/  PRMT R0, R233, 0x7772, RZ ;  /* 0x00007772e9007816 */ /* 0x001fe400000000ff */
[----:B------:R-:W-:-:S03]  /*bd860*/  LOP3.LUT R15, R15, 0xffffffbf, RZ, 0xc0, !PT ;  /* 0xffffffbf0f0f7812 */ /* 0x000fc600078ec0ff */
[----:B------:R0:W-:Y:S06]  /*bd870*/  @P4 STG.E.U8 desc[UR52][R234.64], R0 ;  /* 0x00000000ea004986 */ /* 0x0001ec000c101134 */
[----:B------:R-:W-:Y:S02]  /*bd880*/  @P6 LOP3.LUT R15, R15, 0x40, RZ, 0xfc, !PT ;  /* 0x000000400f0f6812 */ /* 0x000fe400078efcff */
[----:B------:R-:W-:Y:S02]  /*bd890*/  LOP3.LUT P6, RZ, R18, 0x800000, RZ, 0xc0, !PT ;  /* 0x0080000012ff7812 */ /* 0x000fe400078cc0ff */
[----:B0-----:R-:W-:-:S05]  /*bd8a0*/  PRMT R0, R233, 0x7773, RZ ;  /* 0x00007773e9007816 */ /* 0x001fca00000000ff */
[----:B--2---:R0:W-:Y:S04]  /*bd8b0*/  @P5 STG.E.U8 desc[UR52][R224.64], R0 ;  /* 0x00000000e0005986 */ /* 0x0041e8000c101134 */
[----:B0-----:R-:W2:Y:S01]  /*bd8c0*/  LDL.LU R225, [R1+0xa18] ;  /* 0x000a180001e17983 */ /* 0x001ea20000300800 */
        /* <DEDUP_REMOVED lines=37> */
[----:B--2---:R-:W-:-:S05]  /*bdb20*/  PRMT R0, R225, 0x7770, RZ ;  /* 0x00007770e1007816 */ /* 0x004fca00000000ff */
[----:B----4-:R0:W-:Y:S02]  /*bdb30*/  @P6 STG.E.U8 desc[UR52][R238.64], R0 ;  /* 0x00000000ee006986 */ /* 0x0101e4000c101134 */
[----:B0-----:R-:W-:-:S05]  /*bdb40*/  PRMT R0, R225, 0x7771, RZ ;  /* 0x00007771e1007816 */ /* 0x001fca00000000ff */
[----:B------:R0:W-:Y:S02]  /*bdb50*/  @P0 STG.E.U8 desc[UR52][R236.64], R0 ;  /* 0x00000000ec000986 */ /* 0x0001e4000c101134 */
        /* <DEDUP_REMOVED lines=8> */
[----:B------:R0:W-:Y:S02]  /*bdbe0*/  @P4 STG.E.U8 desc[UR52][R228.64], R0 ;  /* 0x00000000e4004986 */ /* 0x0001e4000c101134 */
[----:B0-----:R-:W-:-:S05]  /*bdbf0*/  PRMT R0, R224, 0x7772, RZ ;  /* 0x00007772e0007816 */ /* 0x001fca00000000ff */
[----:B---3--:R0:W-:Y:S04]  /*bdc00*/  @P5 STG.E.U8 desc[UR52][R226.64], R0 ;  /* 0x00000000e2005986 */ /* 0x0081e8000c101134 */
[----:B0-----:R-:W2:Y:S04]  /*bdc10*/  LDL.LU.64 R226, [R1+0x1c78] ;  /* 0x001c780001e27983 */ /* 0x001ea80000300a00 */
[----:B------:R-:W3:Y:S04]  /*bdc20*/  LDL.LU.64 R236, [R1+0x1c80] ;  /* 0x001c800001ec7983 */ /* 0x000ee80000300a00 */
[----:B------:R-:W4:Y:S04]  /*bdc30*/  LDL.LU.64 R234, [R1+0x1c88] ;  /* 0x001c880001ea7983 */ /* 0x000f280000300a00 */
[----:B------:R-:W4:Y:S04]  /*bdc40*/  LDL.LU.64 R232, [R1+0x1c90] ;  /* 0x001c900001e87983 */ /* 0x000f280000300a00 */
[----:B------:R-:W3:Y:S04]  /*bdc50*/  LDL.LU R225, [R1+0xa1c] ;  /* 0x000a1c0001e17983 */ /* 0x000ee80000300800 */
[----:B------:R-:W4:Y:S04]  /*bdc60*/  LDL.LU.64 R230, [R1+0x1c98] ;  /* 0x001c980001e67983 */ /* 0x000f280000300a00 */
[----:B------:R-:W4:Y:S01]  /*bdc70*/  LDL.LU R240, [R1+0xa0c] ;  /* 0x000a0c0001f07983 */ /* 0x000f220000300800 */
[----:B------:R-:W-:-:S03]  /*bdc80*/  LOP3.LUT P2, RZ, R19, 0x40, RZ, 0xc0, !PT ;  /* 0x0000004013ff7812 */ /* 0x000fc6000784c0ff */
[----:B------:R-:W4:Y:S01]  /*bdc90*/  LDL.LU.64 R228, [R1+0x1ca0] ;  /* 0x001ca00001e47983 */ /* 0x000f220000300a00 */
[----:B------:R-:W-:Y:S02]  /*bdca0*/  PRMT R0, R224, 0x7773, RZ ;  /* 0x00007773e0007816 */ /* 0x000fe400000000ff */
[C---:B------:R-:W-:Y:S02]  /*bdcb0*/  LOP3.LUT P3, RZ, R19.reuse, 0x80, RZ, 0xc0, !PT ;  /* 0x0000008013ff7812 */ /* 0x040fe4000786c0ff */
[C---:B------:R-:W-:Y:S02]  /*bdcc0*/  LOP3.LUT P4, RZ, R19.reuse, 0x100, RZ, 0xc0, !PT ;  /* 0x0000010013ff7812 */ /* 0x040fe4000788c0ff */
        /* <DEDUP_REMOVED lines=15> */
[----:B------:R-:W2:Y:S04]  /*bddc0*/  LDL.LU.64 R248, [R1+0x1cb0] ;  /* 0x001cb00001f87983 */ /* 0x000ea80000300a00 */
[----:B------:R-:W2:Y:S04]  /*bddd0*/  LDL.LU.64 R246, [R1+0x1cb8] ;  /* 0x001cb80001f67983 */ /* 0x000ea80000300a00 */
[----:B------:R-:W2:Y:S04]  /*bdde0*/  LDL.LU R241, [R1+0x860] ;  /* 0x0008600001f17983 */ /* 0x000ea80000300800 */
[----:B------:R-:W2:Y:S04]  /*bddf0*/  LDL.LU.64 R2, [R1+0x1cc0] ;  /* 0x001cc00001027983 */ /* 0x000ea80000300a00 */
[----:B------:R-:W2:Y:S04]  /*bde00*/  LDL.LU.64 R244, [R1+0x1cc8] ;  /* 0x001cc80001f47983 */ /* 0x000ea80000300a00 */
[----:B------:R-:W2:Y:S01]  /*bde10*/  LDL.LU.64 R242, [R1+0x1cd0] ;  /* 0x001cd00001f27983 */ /* 0x000ea20000300a00 */
[----:B---3--:R-:W-:-:S03]  /*bde20*/  PRMT R0, R225, 0x7770, RZ ;  /* 0x00007770e1007816 */ /* 0x008fc600000000ff */
[----:B------:R-:W3:Y:S04]  /*bde30*/  LDL.LU R224, [R1+0x850] ;  /* 0x0008500001e07983 */ /* 0x000ee80000300800 */
[----:B------:R-:W3:Y:S04]  /*bde40*/  LDL.LU.64 R238, [R1+0x1cd8] ;  /* 0x001cd80001ee7983 */ /* 0x000ee80000300a00 */
[----:B------:R0:W-:Y:S02]  /*bde50*/  @P3 STG.E.U8 desc[UR52][R236.64], R0 ;  /* 0x00000000ec003986 */ /* 0x0001e4000c101134 */
[----:B0-----:R-:W-:-:S02]  /*bde60*/  PRMT R0, R225, 0x7771, RZ ;  /* 0x00007771e1007816 */ /* 0x001fc400000000ff */
[----:B------:R-:W3:Y:S04]  /*bde70*/  LDL.LU.64 R236, [R1+0x1ce8] ;  /* 0x001ce80001ec7983 */ /* 0x000ee80000300a00 */
[----:B----4-:R0:W-:Y:S04]  /*bde80*/  @P4 STG.E.U8 desc[UR52][R234.64], R0 ;  /* 0x00000000ea004986 */ /* 0x0101e8000c101134 */
[----:B0-----:R-:W4:Y:S01]  /*bde90*/  LDL.LU.64 R234, [R1+0x1cf0] ;  /* 0x001cf00001ea7983 */ /* 0x001f220000300a00 */
[----:B------:R-:W-:-:S04]  /*bdea0*/  LOP3.LUT R16, R16, 0xf7ffffff, RZ, 0xc0, !PT ;  /* 0xf7ffffff10107812 */ /* 0x000fc800078ec0ff */
        /* <DEDUP_REMOVED lines=15> */
[----:B------:R-:W4:Y:S08]  /*bdfa0*/  LDL.LU.64 R232, [R1+0x1cf8] ;  /* 0x001cf80001e87983 */ /* 0x000f300000300a00 */
        /* <DEDUP_REMOVED lines=8> */
[----:B------:R-:W4:Y:S01]  /*be030*/  LDL.LU.64 R228, [R1+0x1d08] ;  /* 0x001d080001e47983 */ /* 0x000f220000300a00 */
[----:B------:R-:W-:-:S02]  /*be040*/  LOP3.LUT P0, RZ, R19, 0x80000, RZ, 0xc0, !PT ;  /* 0x0008000013ff7812 */ /* 0x000fc4000780c0ff */
[----:B------:R-:W-:-:S07]  /*be050*/  LOP3.LUT P1, RZ, R19, 0x100000, RZ, 0xc0, !PT ;  /* 0x0010000013ff7812 */ /* 0x000fce000782c0ff */
[----:B--2---:R0:W-:Y:S01]  /*be060*/  @P6 STG.E.U8 desc[UR52][R226.64], R0 ;  /* 0x00000000e2006986 */ /* 0x0041e2000c101134 */
[----:B------:R-:W-:Y:S02]  /*be070*/  LOP3.LUT P6, RZ, R16, 0x10000000, RZ, 0xc0, !PT ;  /* 0x1000000010ff7812 */ /* 0x000fe400078cc0ff */
        /* <DEDUP_REMOVED lines=17> */
[----:B---3--:R0:W-:Y:S02]  /*be190*/  @P6 STG.E.U8 desc[UR52][R238.64], R0 ;  /* 0x00000000ee006986 */ /* 0x0081e4000c101134 */
[----:B0-----:R-:W-:-:S05]  /*be1a0*/  PRMT R0, R224, 0x7770, RZ ;  /* 0x00007770e0007816 */ /* 0x001fca00000000ff */
[----:B------:R0:W-:Y:S02]  /*be1b0*/  @P0 STG.E.U8 desc[UR52][R236.64], R0 ;  /* 0x00000000ec000986 */ /* 0x0001e4000c101134 */
[----:B0-----:R-:W-:-:S05]  /*be1c0*/  PRMT R0, R224, 0x7771, RZ ;  /* 0x00007771e0007816 */ /* 0x001fca00000000ff */
[----:B----4-:R0:W-:Y:S04]  /*be1d0*/  @P1 STG.E.U8 desc[UR52][R234.64], R0 ;  /* 0x00000000ea001986 */ /* 0x0101e8000c101134 */
[----:B0-----:R-:W3:Y:S01]  /*be1e0*/  LDL.LU.64 R234, [R1+0x1d18] ;  /* 0x001d180001ea7983 */ /* 0x001ee20000300a00 */
        /* <DEDUP_REMOVED lines=17> */
[----:B--2---:R0:W-:Y:S04]  /*be300*/  @P5 STG.E.U8 desc[UR52][R226.64], R0 ;  /* 0x00000000e2005986 */ /* 0x0041e8000c101134 */
[----:B0-----:R-:W2:Y:S01]  /*be310*/  LDL.LU.64 R226, [R1+0x1d40] ;  /* 0x001d400001e27983 */ /* 0x001ea20000300a00 */
[----:B------:R-:W-:-:S05]  /*be320*/  PRMT R0, R225, 0x7772, RZ ;  /* 0x00007772e1007816 */ /* 0x000fca00000000ff */
[----:B---3--:R0:W-:Y:S04]  /*be330*/  @P2 STG.E.U8 desc[UR52][R234.64], R0 ;  /* 0x00000000ea002986 */ /* 0x0081e8000c101134 */
[----:B0-----:R-:W3:Y:S01]  /*be340*/  LDL.LU R234, [R1+0x868] ;  /* 0x0008680001ea7983 */ /* 0x001ee20000300800 */
[----:B------:R-:W-:-:S03]  /*be350*/  PRMT R0, R225, 0x7773, RZ ;  /* 0x00007773e1007816 */ /* 0x000fc600000000ff */
[----:B------:R-:W3:Y:S01]  /*be360*/  LDL.LU.64 R224, [R1+0x1d48] ;  /* 0x001d480001e07983 */ /* 0x000ee20000300a00 */
[----:B------:R-:W-:Y:S02]  /*be370*/  LOP3.LUT P6, RZ, R20, 0x20, RZ, 0xc0, !PT ;  /* 0x0000002014ff7812 */ /* 0x000fe400078cc0ff */
[----:B------:R-:W-:Y:S01]  /*be380*/  LOP3.LUT R16, R16, 0xffff7fff, RZ, 0xc0, !PT ;  /* 0xffff7fff10107812 */ /* 0x000fe200078ec0ff */
[----:B------:R-:W3:Y:S01]  /*be390*/  LDL.LU.64 R248, [R1+0x1d50] ;  /* 0x001d500001f87983 */ /* 0x000ee20000300a00 */
[----:B------:R-:W-:-:S03]  /*be3a0*/  LOP3.LUT P3, RZ, R19, 0x4000000, RZ, 0xc0, !PT ;  /* 0x0400000013ff7812 */ /* 0x000fc6000786c0ff */
[----:B------:R-:W3:Y:S01]  /*be3b0*/  LDL.LU.64 R246, [R1+0x1d58] ;  /* 0x001d580001f67983 */ /* 0x000ee20000300a00 */
[----:B------:R-:W-:-:S03]  /*be3c0*/  LOP3.LUT P4, RZ, R19, 0x8000000, RZ, 0xc0, !PT ;  /* 0x0800000013ff7812 */ /* 0x000fc6000788c0ff */
[----:B------:R-:W3:Y:S02]  /*be3d0*/  LDL.LU.64 R2, [R1+0x1d60] ;  /* 0x001d600001027983 */ /* 0x000ee40000300a00 */
        /* <DEDUP_REMOVED lines=42> */
[----:B--2---:R0:W-:Y:S01]  /*be680*/  @P6 STG.E.U8 desc[UR52][R226.64], R0 ;  /* 0x00000000e2006986 */ /* 0x0041e2000c101134 */
[----:B------:R-:W-:-:S03]  /*be690*/  LOP3.LUT P6, RZ, R16, 0x200000, RZ, 0xc0, !PT ;  /* 0x0020000010ff7812 */ /* 0x000fc600078cc0ff */
[----:B0-----:R-:W2:Y:S04]  /*be6a0*/  LDL.LU.64 R226, [R1+0x1da0] ;  /* 0x001da00001e27983 */ /* 0x001ea80000300a00 */
[----:B------:R-:W2:Y:S01]  /*be6b0*/  LDL.LU R235, [R1+0x85c] ;  /* 0x00085c0001eb7983 */ /* 0x000ea20000300800 */
[----:B---3--:R-:W-:-:S05]  /*be6c0*/  PRMT R0, R234, 0x7770, RZ ;  /* 0x00007770ea007816 */ /* 0x008fca00000000ff */
[----:B------:R0:W-:Y:S04]  /*be6d0*/  @P6 STG.E.U8 desc[UR52][R224.64], R0 ;  /* 0x00000000e0006986 */ /* 0x0001e8000c101134 */
        /* <DEDUP_REMOVED lines=34> */
[----:B--2---:R0:W-:Y:S02]  /*be900*/  @P4 STG.E.U8 desc[UR52][R226.64], R0 ;  /* 0x00000000e2004986 */ /* 0x0041e4000c101134 */
[----:B0-----:R-:W-:-:S05]  /*be910*/  PRMT R0, R235, 0x7770, RZ ;  /* 0x00007770eb007816 */ /* 0x001fca00000000ff */
[----:B---3--:R0:W-:Y:S04]  /*be920*/  @P5 STG.E.U8 desc[UR52][R224.64], R0 ;  /* 0x00000000e0005986 */ /* 0x0081e8000c101134 */
        /* <DEDUP_REMOVED lines=25> */
[C---:B------:R-:W-:Y:S02]  /*beac0*/  LOP3.LUT P6, RZ, R20.reuse, 0x80000, RZ, 0xc0, !PT ;  /* 0x0008000014ff7812 */ /* 0x040fe400078cc0ff */
[----:B------:R-:W-:Y:S02]  /*bead0*/  LOP3.LUT P4, RZ, R20, 0x4000, RZ, 0xc0, !PT ;  /* 0x0000400014ff7812 */ /* 0x000fe4000788c0ff */
[----:B------:R-:W-:-:S09]  /*beae0*/  LOP3.LUT R16, R16, 0xffffefff, RZ, 0xc0, !PT ;  /* 0xffffefff10107812 */ /* 0x000fd200078ec0ff */
        /* <DEDUP_REMOVED lines=31> */
[----:B------:R-:W-:Y:S02]  /*bece0*/  LOP3.LUT P6, RZ, R16, 0x4000, RZ, 0xc0, !PT ;  /* 0x0000400010ff7812 */ /* 0x000fe400078cc0ff */
        /* <DEDUP_REMOVED lines=244> */
[----:B------:R-:W-:Y:S01]  /*bfc30*/  LOP3.LUT P3, RZ, R22, 0x4, RZ, 0xc0, !PT ;  /* 0x0000000416ff7812 */ /* 0x000fe2000786c0ff */
        /* <DEDUP_REMOVED lines=22> */
[C---:B------:R-:W-:Y:S02]  /*bfda0*/  LOP3.LUT P6, RZ, R22.reuse, 0x20000, RZ, 0xc0, !PT ;  /* 0x0002000016ff7812 */ /* 0x040fe400078cc0ff */
        /* <DEDUP_REMOVED lines=282> */
[----:B------:R-:W-:Y:S02]  /*c0f50*/  LOP3.LUT P1, RZ, R23, 0x2000000, RZ, 0xc0, !PT ;  /* 0x0200000017ff7812 */ /* 0x000fe4000782c0ff */
[----:B----4-:R-:W-:-:S07]  /*c0f60*/  PRMT R0, R227, 0x7770, RZ ;  /* 0x00007770e3007816 */ /* 0x010fce00000000ff */
        /* <DEDUP_REMOVED lines=27> */
[----:B------:R-:W-:Y:S02]  /*c1120*/  LOP3.LUT P3, RZ, R23, 0x80000000, RZ, 0xc0, !PT ;  /* 0x8000000017ff7812 */ /* 0x000fe4000786c0ff */
        /* <DEDUP_REMOVED lines=59> */
[----:B------:R-:W-:Y:S02]  /*c14e0*/  LOP3.LUT P6, RZ, R18, 0x10000000, RZ, 0xc0, !PT ;  /* 0x1000000012ff7812 */ /* 0x000fe400078cc0ff */
        /* <DEDUP_REMOVED lines=589> */
[----:B------:R-:W-:Y:S02]  /*c39c0*/  LOP3.LUT P3, RZ, R219, 0x20000, RZ, 0xc0, !PT ;  /* 0x00020000dbff7812 */ /* 0x000fe4000786c0ff */
        /* <DEDUP_REMOVED lines=110> */
[C---:B------:R-:W-:Y:S01]  /*c40b0*/  LOP3.LUT P5, RZ, R220.reuse, 0x40, RZ, 0xc0, !PT ;  /* 0x00000040dcff7812 */ /* 0x040fe200078ac0ff */
        /* <DEDUP_REMOVED lines=74> */
[----:B------:R-:W-:-:S02]  /*c4560*/  PRMT R0, R231, 0x7773, RZ ;  /* 0x00007773e7007816 */ /* 0x000fc400000000ff */
[----:B------:R-:W-:Y:S01]  /*c4570*/  LOP3.LUT P2, RZ, R220, 0x400000, RZ, 0xc0, !PT ;  /* 0x00400000dcff7812 */ /* 0x000fe2000784c0ff */
[----:B------:R-:W2:Y:S01]  /*c4580*/  LDL.LU.64 R230, [R1+0x2738] ;  /* 0x0027380001e67983 */ /* 0x000ea20000300a00 */
        /* <DEDUP_REMOVED lines=15> */
[----:B------:R-:W3:Y:S01]  /*c4680*/  LDL.LU.64 R18, [R1+0x2748] ;  /* 0x0027480001127983 */ /* 0x000ee20000300a00 */
[----:B------:R-:W-:-:S03]  /*c4690*/  LOP3.LUT R20, R20, 0xf7ffffff, RZ, 0xc0, !PT ;  /* 0xf7ffffff14147812 */ /* 0x000fc600078ec0ff */
[----:B------:R-:W3:Y:S01]  /*c46a0*/  LDL.LU.64 R16, [R1+0x2750] ;  /* 0x0027500001107983 */ /* 0x000ee20000300a00 */
[----:B------:R-:W-:Y:S02]  /*c46b0*/  @P6 LOP3.LUT R20, R20, 0x8000000, RZ, 0xfc, !PT ;  /* 0x0800000014146812 */ /* 0x000fe400078efcff */
[----:B------:R-:W-:Y:S01]  /*c46c0*/  LOP3.LUT P6, RZ, R220, 0x20000000, RZ, 0xc0, !PT ;  /* 0x20000000dcff7812 */ /* 0x000fe200078cc0ff */
[----:B------:R-:W3:Y:S01]  /*c46d0*/  LDL.LU R245, [R1+0x28] ;  /* 0x0000280001f57983 */ /* 0x000ee20000300800 */
[----:B------:R-:W-:-:S03]  /*c46e0*/  LOP3.LUT R20, R20, 0xefffffff, RZ, 0xc0, !PT ;  /* 0xefffffff14147812 */ /* 0x000fc600078ec0ff */
[----:B------:R-:W3:Y:S04]  /*c46f0*/  LDL.LU.64 R248, [R1+0x2758] ;  /* 0x0027580001f87983 */ /* 0x000ee80000300a00 */
[----:B------:R-:W3:Y:S04]  /*c4700*/  LDL.LU.64 R246, [R1+0x2760] ;  /* 0x0027600001f67983 */ /* 0x000ee80000300a00 */
[----:B------:R-:W-:Y:S01]  /*c4710*/  @P6 LOP3.LUT R20, R20, 0x10000000, RZ, 0xfc, !PT ;  /* 0x1000000014146812 */ /* 0x000fe200078efcff */
[----:B------:R-:W3:Y:S01]  /*c4720*/  LDL.LU.64 R2, [R1+0x2768] ;  /* 0x0027680001027983 */ /* 0x000ee20000300a00 */
[----:B------:R-:W-:-:S02]  /*c4730*/  LOP3.LUT P6, RZ, R220, 0x10000000, RZ, 0xc0, !PT ;  /* 0x10000000dcff7812 */ /* 0x000fc400078cc0ff */
[----:B------:R-:W-:Y:S01]  /*c4740*/  LOP3.LUT R20, R20, 0xdfffffff, RZ, 0xc0, !PT ;  /* 0xdfffffff14147812 */ /* 0x000fe200078ec0ff */
[----:B------:R-:W3:Y:S01]  /*c4750*/  LDL.LU R232, [R1+0x18] ;  /* 0x0000180001e87983 */ /* 0x000ee20000300800 */
[C---:B------:R-:W-:Y:S02]  /*c4760*/  LOP3.LUT P3, RZ, R220.reuse, 0x800000, RZ, 0xc0, !PT ;  /* 0x00800000dcff7812 */ /* 0x040fe4000786c0ff */
[----:B------:R-:W-:Y:S01]  /*c4770*/  LOP3.LUT P4, RZ, R220, 0x1000000, RZ, 0xc0, !PT ;  /* 0x01000000dcff7812 */ /* 0x000fe2000788c0ff */
[----:B------:R-:W3:Y:S01]  /*c4780*/  LDL.LU.64 R242, [R1+0x2770] ;  /* 0x0027700001f27983 */ /* 0x000ee20000300a00 */
[----:B----4-:R-:W-:-:S05]  /*c4790*/  PRMT R0, R233, 0x7770, RZ ;  /* 0x00007770e9007816 */ /* 0x010fca00000000ff */
[----:B------:R-:W-:Y:S02]  /*c47a0*/  @P6 LOP3.LUT R20, R20, 0x20000000, RZ, 0xfc, !PT ;  /* 0x2000000014146812 */ /* 0x000fe400078efcff */
[C---:B------:R-:W-:Y:S02]  /*c47b0*/  LOP3.LUT P6, RZ, R220.reuse, 0x8000000, RZ, 0xc0, !PT ;  /* 0x08000000dcff7812 */ /* 0x040fe400078cc0ff */
[----:B------:R-:W-:Y:S01]  /*c47c0*/  LOP3.LUT P5, RZ, R220, 0x2000000, RZ, 0xc0, !PT ;  /* 0x02000000dcff7812 */ /* 0x000fe200078ac0ff */
[----:B------:R0:W-:Y:S01]  /*c47d0*/  @P3 STG.E.U8 desc[UR52][R240.64], R0 ;  /* 0x00000000f0003986 */ /* 0x0001e2000c101134 */
[----:B------:R-:W-:Y:S02]  /*c47e0*/  LOP3.LUT R20, R20, 0xbfffffff, RZ, 0xc0, !PT ;  /* 0xbfffffff14147812 */ /* 0x000fe400078ec0ff */
[----:B0-----:R-:W-:Y:S01]  /*c47f0*/  PRMT R0, R233, 0x7771, RZ ;  /* 0x00007771e9007816 */ /* 0x001fe200000000ff */
[----:B------:R-:W4:Y:S06]  /*c4800*/  LDL.LU.64 R240, [R1+0x2778] ;  /* 0x0027780001f07983 */ /* 0x000f2c0000300a00 */
[----:B------:R-:W-:-:S02]  /*c4810*/  @P6 LOP3.LUT R20, R20, 0x40000000, RZ, 0xfc, !PT ;  /* 0x4000000014146812 */ /* 0x000fc400078efcff */
[----:B------:R-:W-:Y:S01]  /*c4820*/  LOP3.LUT P6, RZ, R220, 0x4000000, RZ, 0xc0, !PT ;  /* 0x04000000dcff7812 */ /* 0x000fe200078cc0ff */
[----:B--2---:R0:W-:Y:S02]  /*c4830*/  @P4 STG.E.U8 desc[UR52][R238.64], R0 ;  /* 0x00000000ee004986 */ /* 0x0041e4000c101134 */
[C---:B0-----:R-:W-:Y:S02]  /*c4840*/  PRMT R0, R233.reuse, 0x7772, RZ ;  /* 0x00007772e9007816 */ /* 0x041fe400000000ff */
[----:B------:R-:W2:Y:S04]  /*c4850*/  LDL.LU.64 R238, [R1+0x2780] ;  /* 0x0027800001ee7983 */ /* 0x000ea80000300a00 */
[----:B------:R0:W-:Y:S02]  /*c4860*/  @P5 STG.E.U8 desc[UR52][R236.64], R0 ;  /* 0x00000000ec005986 */ /* 0x0001e4000c101134 */
[----:B0-----:R-:W-:-:S02]  /*c4870*/  PRMT R0, R233, 0x7773, RZ ;  /* 0x00007773e9007816 */ /* 0x001fc400000000ff */
[----:B------:R-:W2:Y:S04]  /*c4880*/  LDL.LU.64 R236, [R1+0x2788] ;  /* 0x0027880001ec7983 */ /* 0x000ea80000300a00 */
[----:B------:R0:W-:Y:S01]  /*c4890*/  @P6 STG.E.U8 desc[UR52][R234.64], R0 ;  /* 0x00000000ea006986 */ /* 0x0001e2000c101134 */
[----:B------:R-:W-:-:S03]  /*c48a0*/  LOP3.LUT P6, RZ, R20, 0x40000000, RZ, 0xc0, !PT ;  /* 0x4000000014ff7812 */ /* 0x000fc600078cc0ff */
[----:B------:R-:W2:Y:S01]  /*c48b0*/  LDL.LU R233, [R1+0x2c] ;  /* 0x00002c0001e97983 */ /* 0x000ea20000300800 */
[----:B0-----:R-:W-:-:S03]  /*c48c0*/  PRMT R0, R244, 0x7770, RZ ;  /* 0x00007770f4007816 */ /* 0x001fc600000000ff */
[----:B------:R-:W2:Y:S06]  /*c48d0*/  LDL.LU.64 R234, [R1+0x2790] ;  /* 0x0027900001ea7983 */ /* 0x000eac0000300a00 */
[----:B------:R0:W-:Y:S01]  /*c48e0*/  @P6 STG.E.U8 desc[UR52][R230.64], R0 ;  /* 0x00000000e6006986 */ /* 0x0001e2000c101134 */
[----:B------:R-:W-:-:S03]  /*c48f0*/  LOP3.LUT P6, RZ, R20, 0x20000000, RZ, 0xc0, !PT ;  /* 0x2000000014ff7812 */ /* 0x000fc600078cc0ff */
[----:B0-----:R-:W2:Y:S01]  /*c4900*/  LDL.LU.64 R230, [R1+0x2798] ;  /* 0x0027980001e67983 */ /* 0x001ea20000300a00 */
[----:B------:R-:W-:-:S09]  /*c4910*/  PRMT R0, R244, 0x7771, RZ ;  /* 0x00007771f4007816 */ /* 0x000fd200000000ff */
        /* <DEDUP_REMOVED lines=20> */
[----:B0-----:R-:W-:-:S07]  /*c4a60*/  PRMT R0, R245, 0x7773, RZ ;  /* 0x00007773f5007816 */ /* 0x001fce00000000ff */
[----:B------:R0:W-:Y:S01]  /*c4a70*/  @P6 STG.E.U8 desc[UR52][R242.64], R0 ;  /* 0x00000000f2006986 */ /* 0x0001e2000c101134 */
[----:B------:R-:W-:Y:S02]  /*c4a80*/  LOP3.LUT P2, RZ, R221, 0x20, RZ, 0xc0, !PT ;  /* 0x00000020ddff7812 */ /* 0x000fe4000784c0ff */
[----:B0-----:R-:W-:-:S05]  /*c4a90*/  PRMT R0, R232, 0x7770, RZ ;  /* 0x00007770e8007816 */ /* 0x001fca00000000ff */
[----:B----4-:R0:W-:Y:S01]  /*c4aa0*/  @P0 STG.E.U8 desc[UR52][R240.64], R0 ;  /* 0x00000000f0000986 */ /* 0x0101e2000c101134 */
[----:B------:R-:W-:Y:S02]  /*c4ab0*/  LOP3.LUT P3, RZ, R221, 0x40, RZ, 0xc0, !PT ;  /* 0x00000040ddff7812 */ /* 0x000fe4000786c0ff */
[----:B0-----:R-:W-:-:S05]  /*c4ac0*/  PRMT R0, R232, 0x7771, RZ ;  /* 0x00007771e8007816 */ /* 0x001fca00000000ff */
[----:B--2---:R0:W-:Y:S01]  /*c4ad0*/  @P1 STG.E.U8 desc[UR52][R238.64], R0 ;  /* 0x00000000ee001986 */ /* 0x0041e2000c101134 */
        /* <DEDUP_REMOVED lines=14> */
[----:B------:R-:W4:Y:S04]  /*c4bc0*/  LDL.LU.64 R236, [R1+0x27c8] ;  /* 0x0027c80001ec7983 */ /* 0x000f280000300a00 */
[----:B------:R-:W4:Y:S01]  /*c4bd0*/  LDL.LU R235, [R1+0x1c] ;  /* 0x00001c0001eb7983 */ /* 0x000f220000300800 */
[----:B------:R-:W-:-:S03]  /*c4be0*/  LOP3.LUT P2, RZ, R221, 0x200, RZ, 0xc0, !PT ;  /* 0x00000200ddff7812 */ /* 0x000fc6000784c0ff */
[----:B------:R-:W4:Y:S01]  /*c4bf0*/  LDL.LU.64 R230, [R1+0x27d0] ;  /* 0x0027d00001e67983 */ /* 0x000f220000300a00 */
[----:B------:R-:W-:-:S03]  /*c4c00*/  PRMT R0, R233, 0x7772, RZ ;  /* 0x00007772e9007816 */ /* 0x000fc600000000ff */
[----:B------:R-:W4:Y:S01]  /*c4c10*/  LDL.LU R232, [R1] ;  /* 0x0000000001e87983 */ /* 0x000f220000300800 */
        /* <DEDUP_REMOVED lines=15> */
[----:B------:R-:W2:Y:S01]  /*c4d10*/  LDL.LU.64 R16, [R1+0x27e0] ;  /* 0x0027e00001107983 */ /* 0x000ea20000300a00 */
[----:B------:R-:W-:-:S03]  /*c4d20*/  LOP3.LUT R20, R20, 0xfff7ffff, RZ, 0xc0, !PT ;  /* 0xfff7ffff14147812 */ /* 0x000fc600078ec0ff */
[----:B------:R-:W2:Y:S01]  /*c4d30*/  LDL.LU.64 R248, [R1+0x27e8] ;  /* 0x0027e80001f87983 */ /* 0x000ea20000300a00 */
[----:B------:R-:W-:Y:S02]  /*c4d40*/  @P6 LOP3.LUT R20, R20, 0x80000, RZ, 0xfc, !PT ;  /* 0x0008000014146812 */ /* 0x000fe400078efcff */
        /* <DEDUP_REMOVED lines=12> */
[C---:B------:R-:W-:Y:S01]  /*c4e10*/  LOP3.LUT P6, RZ, R221.reuse, 0x4000, RZ, 0xc0, !PT ;  /* 0x00004000ddff7812 */ /* 0x040fe200078cc0ff */
[----:B---3--:R4:W-:Y:S01]  /*c4e20*/  @P3 STG.E.U8 desc[UR52][R242.64], R0 ;  /* 0x00000000f2003986 */ /* 0x0089e2000c101134 */
[----:B------:R-:W-:Y:S02]  /*c4e30*/  LOP3.LUT P5, RZ, R221, 0x1000, RZ, 0xc0, !PT ;  /* 0x00001000ddff7812 */ /* 0x000fe400078ac0ff */
[----:B------:R-:W-:Y:S02]  /*c4e40*/  LOP3.LUT R20, R20, 0xffbfffff, RZ, 0xc0, !PT ;  /* 0xffbfffff14147812 */ /* 0x000fe400078ec0ff */
[----:B----4-:R-:W-:Y:S01]  /*c4e50*/  PRMT R0, R235, 0x7770, RZ ;  /* 0x00007770eb007816 */ /* 0x010fe200000000ff */
[----:B------:R-:W3:Y:S06]  /*c4e60*/  LDL.LU.64 R242, [R1+0x2808] ;  /* 0x0028080001f27983 */ /* 0x000eec0000300a00 */
[----:B------:R-:W-:-:S02]  /*c4e70*/  @P6 LOP3.LUT R20, R20, 0x400000, RZ, 0xfc, !PT ;  /* 0x0040000014146812 */ /* 0x000fc400078efcff */
[----:B------:R-:W-:Y:S01]  /*c4e80*/  LOP3.LUT P6, RZ, R221, 0x2000, RZ, 0xc0, !PT ;  /* 0x00002000ddff7812 */ /* 0x000fe200078cc0ff */
[----:B------:R0:W-:Y:S04]  /*c4e90*/  @P4 STG.E.U8 desc[UR52][R240.64], R0 ;  /* 0x00000000f0004986 */ /* 0x0001e8000c101134 */
[----:B------:R-:W4:Y:S01]  /*c4ea0*/  LDL.LU R233, [R1+0x4] ;  /* 0x0000040001e97983 */ /* 0x000f220000300800 */
[----:B0-----:R-:W-:-:S03]  /*c4eb0*/  PRMT R0, R235, 0x7771, RZ ;  /* 0x00007771eb007816 */ /* 0x001fc600000000ff */
[----:B------:R-:W4:Y:S04]  /*c4ec0*/  LDL.LU.64 R240, [R1+0x2810] ;  /* 0x0028100001f07983 */ /* 0x000f280000300a00 */
[----:B------:R0:W-:Y:S02]  /*c4ed0*/  @P5 STG.E.U8 desc[UR52][R238.64], R0 ;  /* 0x00000000ee005986 */ /* 0x0001e4000c101134 */
[----:B0-----:R-:W-:Y:S02]  /*c4ee0*/  PRMT R0, R235, 0x7772, RZ ;  /* 0x00007772eb007816 */ /* 0x001fe400000000ff */
[----:B------:R-:W4:Y:S04]  /*c4ef0*/  LDL.LU.64 R238, [R1+0x2818] ;  /* 0x0028180001ee7983 */ /* 0x000f280000300a00 */
[----:B------:R0:W-:Y:S01]  /*c4f00*/  @P6 STG.E.U8 desc[UR52][R236.64], R0 ;  /* 0x00000000ec006986 */ /* 0x0001e2000c101134 */
[----:B------:R-:W-:-:S02]  /*c4f10*/  LOP3.LUT P6, RZ, R20, 0x400000, RZ, 0xc0, !PT ;  /* 0x0040000014ff7812 */ /* 0x000fc400078cc0ff */
[----:B0-----:R-:W-:Y:S01]  /*c4f20*/  PRMT R0, R235, 0x7773, RZ ;  /* 0x00007773eb007816 */ /* 0x001fe200000000ff */
[----:B------:R-:W4:Y:S10]  /*c4f30*/  LDL.LU.64 R236, [R1+0x2820] ;  /* 0x0028200001ec7983 */ /* 0x000f340000300a00 */
[----:B------:R0:W-:Y:S01]  /*c4f40*/  @P6 STG.E.U8 desc[UR52][R230.64], R0 ;  /* 0x00000000e6006986 */ /* 0x0001e2000c101134 */
[----:B------:R-:W-:-:S03]  /*c4f50*/  LOP3.LUT P6, RZ, R20, 0x200000, RZ, 0xc0, !PT ;  /* 0x0020000014ff7812 */ /* 0x000fc600078cc0ff */
[----:B------:R-:W4:Y:S04]  /*c4f60*/  LDL.LU.64 R234, [R1+0x2828] ;  /* 0x0028280001ea7983 */ /* 0x000f280000300a00 */
[----:B0-----:R-:W4:Y:S01]  /*c4f70*/  LDL.LU.64 R230, [R1+0x2830] ;  /* 0x0028300001e67983 */ /* 0x001f220000300a00 */
[----:B------:R-:W-:-:S05]  /*c4f80*/  PRMT R0, R232, 0x7770, RZ ;  /* 0x00007770e8007816 */ /* 0x000fca00000000ff */
        /* <DEDUP_REMOVED lines=21> */
[----:B---3--:R0:W-:Y:S01]  /*c50e0*/  @P6 STG.E.U8 desc[UR52][R242.64], R0 ;  /* 0x00000000f2006986 */ /* 0x0081e2000c101134 */
[----:B------:R-:W-:Y:S02]  /*c50f0*/  LOP3.LUT P2, RZ, R221, 0x1000000, RZ, 0xc0, !PT ;  /* 0x01000000ddff7812 */ /* 0x000fe4000784c0ff */
[----:B0-----:R-:W-:-:S05]  /*c5100*/  PRMT R0, R4, 0x7773, RZ ;  /* 0x0000777304007816 */ /* 0x001fca00000000ff */
[----:B----4-:R0:W-:Y:S01]  /*c5110*/  @P0 STG.E.U8 desc[UR52][R240.64], R0 ;  /* 0x00000000f0000986 */ /* 0x0101e2000c101134 */
        /* <DEDUP_REMOVED lines=42> */
[C---:B------:R-:W-:Y:S02]  /*c53c0*/  LOP3.LUT P3, RZ, R221.reuse, 0x20000000, RZ, 0xc0, !PT ;  /* 0x20000000ddff7812 */ /* 0x040fe4000786c0ff */
[----:B------:R-:W-:-:S07]  /*c53d0*/  LOP3.LUT P4, RZ, R221, 0x40000000, RZ, 0xc0, !PT ;  /* 0x40000000ddff7812 */ /* 0x000fce000788c0ff */
[----:B------:R-:W-:Y:S02]  /*c53e0*/  @P6 LOP3.LUT R20, R20, 0x2000, RZ, 0xfc, !PT ;  /* 0x0000200014146812 */ /* 0x000fe400078efcff */
[----:B------:R-:W-:Y:S02]  /*c53f0*/  LOP3.LUT P6, RZ, R223, 0x2, RZ, 0xc0, !PT ;  /* 0x00000002dfff7812 */ /* 0x000fe400078cc0ff */
[----:B------:R-:W-:Y:S02]  /*c5400*/  LOP3.LUT P5, RZ, R221, 0x80000000, RZ, 0xc0, !PT ;  /* 0x80000000ddff7812 */ /* 0x000fe400078ac0ff */
[----:B------:R-:W-:-:S09]  /*c5410*/  LOP3.LUT R20, R20, 0xffffbfff, RZ, 0xc0, !PT ;  /* 0xffffbfff14147812 */ /* 0x000fd200078ec0ff */
[----:B------:R-:W-:Y:S02]  /*c5420*/  @P6 LOP3.LUT R20, R20, 0x4000, RZ, 0xfc, !PT ;  /* 0x0000400014146812 */ /* 0x000fe400078efcff */
[----:B------:R-:W-:Y:S01]  /*c5430*/  LOP3.LUT P6, RZ, R223, 0x1, RZ, 0xc0, !PT ;  /* 0x00000001dfff7812 */ /* 0x000fe200078cc0ff */
[----:B--2---:R0:W-:Y:S04]  /*c5440*/  @P2 STG.E.U8 desc[UR52][R228.64], R0 ;  /* 0x00000000e4002986 */ /* 0x0041e8000c101134 */
[----:B0-----:R-:W2:Y:S04]  /*c5450*/  LDL.LU.64 R228, [R1+0x2870] ;  /* 0x0028700001e47983 */ /* 0x001ea80000300a00 */
[----:B------:R-:W2:Y:S04]  /*c5460*/  LDL.LU.64 R16, [R1+0x2878] ;  /* 0x0028780001107983 */ /* 0x000ea80000300a00 */
[----:B------:R-:W2:Y:S04]  /*c5470*/  LDL.LU.64 R248, [R1+0x2880] ;  /* 0x0028800001f87983 */ /* 0x000ea80000300a00 */
[----:B------:R-:W2:Y:S04]  /*c5480*/  LDL.LU.64 R246, [R1+0x2888] ;  /* 0x0028880001f67983 */ /* 0x000ea80000300a00 */
[----:B------:R-:W2:Y:S04]  /*c5490*/  LDL.LU.64 R2, [R1+0x2890] ;  /* 0x0028900001027983 */ /* 0x000ea80000300a00 */
[----:B------:R-:W2:Y:S04]  /*c54a0*/  LDL.LU R239, [R1+0xc] ;  /* 0x00000c0001ef7983 */ /* 0x000ea80000300800 */
[----:B------:R-:W2:Y:S01]  /*c54b0*/  LDL.LU.64 R244, [R1+0x2898] ;  /* 0x0028980001f47983 */ /* 0x000ea20000300a00 */
[----:B------:R-:W-:-:S03]  /*c54c0*/  PRMT R0, R5, 0x7772, RZ ;  /* 0x0000777205007816 */ /* 0x000fc600000000ff */
[----:B------:R-:W2:Y:S04]  /*c54d0*/  LDL.LU.64 R242, [R1+0x28a0] ;  /* 0x0028a00001f27983 */ /* 0x000ea80000300a00 */
[----:B---3--:R0:W-:Y:S02]  /*c54e0*/  @P3 STG.E.U8 desc[UR52][R240.64], R0 ;  /* 0x00000000f0003986 */ /* 0x0081e4000c101134 */
[----:B0-----:R-:W-:Y:S02]  /*c54f0*/  PRMT R0, R5, 0x7773, RZ ;  /* 0x0000777305007816 */ /* 0x001fe400000000ff */
[----:B------:R-:W3:Y:S04]  /*c5500*/  LDL.LU.64 R240, [R1+0x28a8] ;  /* 0x0028a80001f07983 */ /* 0x000ee80000300a00 */
[----:B----4-:R0:W-:Y:S02]  /*c5510*/  @P4 STG.E.U8 desc[UR52][R236.64], R0 ;  /* 0x00000000ec004986 */ /* 0x0101e4000c101134 */
[----:B0-----:R-:W-:-:S02]  /*c5520*/  PRMT R0, R238, 0x7770, RZ ;  /* 0x00007770ee007816 */ /* 0x001fc400000000ff */
        /* <DEDUP_REMOVED lines=36> */
[----:B------:R0:W-:Y:S02]  /*c5770*/  @P6 STG.E.U8 desc[UR52][R242.64], R0 ;  /* 0x00000000f2006986 */ /* 0x0001e4000c101134 */
[----:B0-----:R-:W-:-:S05]  /*c5780*/  PRMT R0, R239, 0x7772, RZ ;  /* 0x00007772ef007816 */ /* 0x001fca00000000ff */
[----:B---3--:R0:W-:Y:S02]  /*c5790*/  @P0 STG.E.U8 desc[UR52][R240.64], R0 ;  /* 0x00000000f0000986 */ /* 0x0081e4000c101134 */
[----:B0-----:R-:W-:-:S05]  /*c57a0*/  PRMT R0, R239, 0x7773, RZ ;  /* 0x00007773ef007816 */ /* 0x001fca00000000ff */
[----:B----4-:R0:W-:Y:S02]  /*c57b0*/  @P1 STG.E.U8 desc[UR52][R236.64], R0 ;  /* 0x00000000ec001986 */ /* 0x0101e4000c101134 */
[----:B0-----:R-:W-:-:S05]  /*c57c0*/  PRMT R0, R7, 0x7770, RZ ;  /* 0x0000777007007816 */ /* 0x001fca00000000ff */
[----:B------:R0:W-:Y:S02]  /*c57d0*/  @P2 STG.E.U8 desc[UR52][R234.64], R0 ;  /* 0x00000000ea002986 */ /* 0x0001e4000c101134 */
[----:B0-----:R-:W-:-:S05]  /*c57e0*/  PRMT R0, R7, 0x7771, RZ ;  /* 0x0000777107007816 */ /* 0x001fca00000000ff */
[----:B------:R0:W-:Y:S02]  /*c57f0*/  @P3 STG.E.U8 desc[UR52][R232.64], R0 ;  /* 0x00000000e8003986 */ /* 0x0001e4000c101134 */
[----:B0-----:R-:W-:-:S05]  /*c5800*/  PRMT R0, R7, 0x7772, RZ ;  /* 0x0000777207007816 */ /* 0x001fca00000000ff */
[----:B------:R0:W-:Y:S04]  /*c5810*/  @P4 STG.E.U8 desc[UR52][R230.64], R0 ;  /* 0x00000000e6004986 */ /* 0x0001e8000c101134 */
[----:B0-----:R-:W3:Y:S04]  /*c5820*/  LDL.LU.64 R230, [R1+0x28d8] ;  /* 0x0028d80001e67983 */ /* 0x001ee80000300a00 */
[----:B------:R-:W4:Y:S04]  /*c5830*/  LDL.LU.64 R240, [R1+0x28e0] ;  /* 0x0028e00001f07983 */ /* 0x000f280000300a00 */
[----:B------:R-:W4:Y:S04]  /*c5840*/  LDL.LU.64 R238, [R1+0x28e8] ;  /* 0x0028e80001ee7983 */ /* 0x000f280000300a00 */
[----:B------:R-:W3:Y:S01]  /*c5850*/  LDL.LU R237, [R1+0x80] ;  /* 0x0000800001ed7983 */ /* 0x000ee20000300800 */
[----:B------:R-:W-:-:S02]  /*c5860*/  LOP3.LUT P5, RZ, R223, 0x4000, RZ, 0xc0, !PT ;  /* 0x00004000dfff7812 */ /* 0x000fc400078ac0ff */
[----:B------:R-:W-:Y:S02]  /*c5870*/  PRMT R0, R7, 0x7773, RZ ;  /* 0x0000777307007816 */ /* 0x000fe400000000ff */
[----:B------:R-:W-:-:S09]  /*c5880*/  LOP3.LUT P2, RZ, R223, 0x8000, RZ, 0xc0, !PT ;  /* 0x00008000dfff7812 */ /* 0x000fd2000784c0ff */
        /* <DEDUP_REMOVED lines=84> */
[----:B------:R-:W-:Y:S02]  /*c5dd0*/  LOP3.LUT P3, RZ, R223, 0x80000000, RZ, 0xc0, !PT ;  /* 0x80000000dfff7812 */ /* 0x000fe4000786c0ff */
        /* <DEDUP_REMOVED lines=333> */
[----:B------:R-:W2:Y:S04]  /*c72b0*/  LDL.LU R237, [R1+0xc4] ;  /* 0x0000c40001ed7983 */ /* 0x000ea80000300800 */
        /* <DEDUP_REMOVED lines=19> */
[----:B--2---:R-:W-:-:S05]  /*c73f0*/  PRMT R0, R237, 0x7770, RZ ;  /* 0x00007770ed007816 */ /* 0x004fca00000000ff */
[----:B------:R0:W-:Y:S04]  /*c7400*/  @P2 STG.E.U8 desc[UR52][R228.64], R0 ;  /* 0x00000000e4002986 */ /* 0x0001e8000c101134 */
[----:B0-----:R-:W2:Y:S04]  /*c7410*/  LDL.LU.64 R228, [R1+0x2b68] ;  /* 0x002b680001e47983 */ /* 0x001ea80000300a00 */
[----:B------:R-:W2:Y:S04]  /*c7420*/  LDL.LU.64 R18, [R1+0x2b70] ;  /* 0x002b700001127983 */ /* 0x000ea80000300a00 */
[----:B------:R-:W2:Y:S04]  /*c7430*/  LDL.LU.64 R16, [R1+0x2b78] ;  /* 0x002b780001107983 */ /* 0x000ea80000300a00 */
[----:B------:R-:W2:Y:S01]  /*c7440*/  LDL.LU R3, [R1+0xc8] ;  /* 0x0000c80001037983 */ /* 0x000ea20000300800 */
[----:B------:R-:W-:-:S02]  /*c7450*/  @P6 LOP3.LUT R4, R4, 0x8, RZ, 0xfc, !PT ;  /* 0x0000000804046812 */ /* 0x000fc400078efcff */
[----:B------:R-:W-:Y:S01]  /*c7460*/  LOP3.LUT P6, RZ, R226, 0x4, RZ, 0xc0, !PT ;  /* 0x00000004e2ff7812 */ /* 0x000fe200078cc0ff */
[----:B------:R-:W2:Y:S01]  /*c7470*/  LDL.LU.64 R248, [R1+0x2b80] ;  /* 0x002b800001f87983 */ /* 0x000ea20000300a00 */
[----:B------:R-:W-:Y:S02]  /*c7480*/  LOP3.LUT R4, R4, 0xffffffef, RZ, 0xc0, !PT ;  /* 0xffffffef04047812 */ /* 0x000fe400078ec0ff */
[C---:B------:R-:W-:Y:S01]  /*c7490*/  LOP3.LUT P3, RZ, R225.reuse, 0x10000000, RZ, 0xc0, !PT ;  /* 0x10000000e1ff7812 */ /* 0x040fe2000786c0ff */
[----:B------:R-:W2:Y:S01]  /*c74a0*/  LDL.LU.64 R246, [R1+0x2b88] ;  /* 0x002b880001f67983 */ /* 0x000ea20000300a00 */
[----:B------:R-:W-:Y:S02]  /*c74b0*/  LOP3.LUT P4, RZ, R225, 0x20000000, RZ, 0xc0, !PT ;  /* 0x20000000e1ff7812 */ /* 0x000fe4000788c0ff */
[----:B------:R-:W-:Y:S01]  /*c74c0*/  PRMT R0, R237, 0x7771, RZ ;  /* 0x00007771ed007816 */ /* 0x000fe200000000ff */
[----:B------:R-:W2:Y:S04]  /*c74d0*/  LDL.LU.64 R244, [R1+0x2b90] ;  /* 0x002b900001f47983 */ /* 0x000ea80000300a00 */
[----:B------:R-:W-:-:S02]  /*c74e0*/  @P6 LOP3.LUT R4, R4, 0x10, RZ, 0xfc, !PT ;  /* 0x0000001004046812 */ /* 0x000fc400078efcff */
[----:B------:R-:W-:Y:S02]  /*c74f0*/  LOP3.LUT P6, RZ, R226, 0x2, RZ, 0xc0, !PT ;  /* 0x00000002e2ff7812 */ /* 0x000fe400078cc0ff */
[----:B------:R-:W-:Y:S01]  /*c7500*/  LOP3.LUT R4, R4, 0xffffffdf, RZ, 0xc0, !PT ;  /* 0xffffffdf04047812 */ /* 0x000fe200078ec0ff */
[----:B---3--:R0:W-:Y:S01]  /*c7510*/  @P3 STG.E.U8 desc[UR52][R240.64], R0 ;  /* 0x00000000f0003986 */ /* 0x0081e2000c101134 */
[----:B------:R-:W-:-:S09]  /*c7520*/  LOP3.LUT P5, RZ, R225, 0x40000000, RZ, 0xc0, !PT ;  /* 0x40000000e1ff7812 */ /* 0x000fd200078ac0ff */
[----:B------:R-:W-:Y:S02]  /*c7530*/  @P6 LOP3.LUT R4, R4, 0x20, RZ, 0xfc, !PT ;  /* 0x0000002004046812 */ /* 0x000fe400078efcff */
[----:B------:R-:W-:Y:S02]  /*c7540*/  LOP3.LUT P6, RZ, R226, 0x1, RZ, 0xc0, !PT ;  /* 0x00000001e2ff7812 */ /* 0x000fe400078cc0ff */
[----:B0-----:R-:W-:Y:S02]  /*c7550*/  PRMT R0, R237, 0x7772, RZ ;  /* 0x00007772ed007816 */ /* 0x001fe400000000ff */
[----:B------:R-:W-:-:S03]  /*c7560*/  LOP3.LUT R4, R4, 0xffffffbf, RZ, 0xc0, !PT ;  /* 0xffffffbf04047812 */ /* 0x000fc600078ec0ff */
[----:B----4-:R0:W-:Y:S06]  /*c7570*/  @P4 STG.E.U8 desc[UR52][R238.64], R0 ;  /* 0x00000000ee004986 */ /* 0x0101ec000c101134 */
[----:B------:R-:W-:Y:S02]  /*c7580*/  @P6 LOP3.LUT R4, R4, 0x40, RZ, 0xfc, !PT ;  /* 0x0000004004046812 */ /* 0x000fe400078efcff */
[----:B0-----:R-:W-:Y:S02]  /*c7590*/  PRMT R0, R237, 0x7773, RZ ;  /* 0x00007773ed007816 */ /* 0x001fe400000000ff */
[----:B------:R-:W-:-:S03]  /*c75a0*/  LOP3.LUT P6, RZ, R225, 0x80000000, RZ, 0xc0, !PT ;  /* 0x80000000e1ff7812 */ /* 0x000fc600078cc0ff */
[----:B------:R0:W-:Y:S04]  /*c75b0*/  @P5 STG.E.U8 desc[UR52][R230.64], R0 ;  /* 0x00000000e6005986 */ /* 0x0001e8000c101134 */
[----:B0-----:R-:W3:Y:S01]  /*c75c0*/  LDL.LU R231, [R1+0xdc] ;  /* 0x0000dc0001e77983 */ /* 0x001ee20000300800 */
        /* <DEDUP_REMOVED lines=34> */
[----:B---3--:R-:W-:-:S07]  /*c77f0*/  PRMT R0, R231, 0x7770, RZ ;  /* 0x00007770e7007816 */ /* 0x008fce00000000ff */
        /* <DEDUP_REMOVED lines=52> */
[----:B------:R0:W-:Y:S04]  /*c7b40*/  @P3 STG.E.U8 desc[UR52][R240.64], R0 ;  /* 0x00000000f0003986 */ /* 0x0001e8000c101134 */
[----:B0-----:R-:W3:Y:S01]  /*c7b50*/  LDL.LU.64 R240, [R1+0x2c38] ;  /* 0x002c380001f07983 */ /* 0x001ee20000300a00 */
        /* <DEDUP_REMOVED lines=11> */
[----:B------:R-:W-:Y:S02]  /*c7c10*/  LOP3.LUT R5, R5, 0xbfffffff, RZ, 0xc0, !PT ;  /* 0xbfffffff05057812 */ /* 0x000fe400078ec0ff */
[----:B------:R-:W-:-:S05]  /*c7c20*/  PRMT R0, R231, 0x7771, RZ ;  /* 0x00007771e7007816 */ /* 0x000fca00000000ff */
[----:B----4-:R0:W-:Y:S02]  /*c7c30*/  @P4 STG.E.U8 desc[UR52][R238.64], R0 ;  /* 0x00000000ee004986 */ /* 0x0101e4000c101134 */
[----:B------:R-:W-:Y:S02]  /*c7c40*/  @P6 LOP3.LUT R5, R5, 0x40000000, RZ, 0xfc, !PT ;  /* 0x4000000005056812 */ /* 0x000fe400078efcff */
[----:B------:R-:W-:Y:S02]  /*c7c50*/  LOP3.LUT P6, RZ, R226, 0x40000, RZ, 0xc0, !PT ;  /* 0x00040000e2ff7812 */ /* 0x000fe400078cc0ff */
[C---:B0-----:R-:W-:Y:S01]  /*c7c60*/  PRMT R0, R231.reuse, 0x7772, RZ ;  /* 0x00007772e7007816 */ /* 0x041fe200000000ff */
[----:B------:R-:W4:Y:S04]  /*c7c70*/  LDL.LU.64 R238, [R1+0x2c40] ;  /* 0x002c400001ee7983 */ /* 0x000f280000300a00 */
[----:B------:R0:W-:Y:S02]  /*c7c80*/  @P5 STG.E.U8 desc[UR52][R236.64], R0 ;  /* 0x00000000ec005986 */ /* 0x0001e4000c101134 */
[----:B0-----:R-:W-:-:S02]  /*c7c90*/  PRMT R0, R231, 0x7773, RZ ;  /* 0x00007773e7007816 */ /* 0x001fc400000000ff */
[----:B------:R-:W4:Y:S04]  /*c7ca0*/  LDL.LU.64 R236, [R1+0x2c48] ;  /* 0x002c480001ec7983 */ /* 0x000f280000300a00 */
[----:B------:R0:W-:Y:S01]  /*c7cb0*/  @P6 STG.E.U8 desc[UR52][R234.64], R0 ;  /* 0x00000000ea006986 */ /* 0x0001e2000c101134 */
[----:B------:R-:W-:-:S03]  /*c7cc0*/  LOP3.LUT P6, RZ, R5, 0x40000000, RZ, 0xc0, !PT ;  /* 0x4000000005ff7812 */ /* 0x000fc600078cc0ff */
[----:B------:R-:W4:Y:S01]  /*c7cd0*/  LDL.LU R231, [R1+0xb8] ;  /* 0x0000b80001e77983 */ /* 0x000f220000300800 */
[----:B0-----:R-:W-:-:S03]  /*c7ce0*/  PRMT R0, R244, 0x7770, RZ ;  /* 0x00007770f4007816 */ /* 0x001fc600000000ff */
[----:B------:R-:W4:Y:S06]  /*c7cf0*/  LDL.LU.64 R234, [R1+0x2c50] ;  /* 0x002c500001ea7983 */ /* 0x000f2c0000300a00 */
[----:B------:R0:W-:Y:S01]  /*c7d00*/  @P6 STG.E.U8 desc[UR52][R232.64], R0 ;  /* 0x00000000e8006986 */ /* 0x0001e2000c101134 */
[----:B------:R-:W-:-:S03]  /*c7d10*/  LOP3.LUT P6, RZ, R5, 0x20000000, RZ, 0xc0, !PT ;  /* 0x2000000005ff7812 */ /* 0x000fc600078cc0ff */
[----:B0-----:R-:W4:Y:S01]  /*c7d20*/  LDL.LU.64 R232, [R1+0x2c58] ;  /* 0x002c580001e87983 */ /* 0x001f220000300a00 */
[----:B------:R-:W-:Y:S02]  /*c7d30*/  PRMT R0, R244, 0x7771, RZ ;  /* 0x00007771f4007816 */ /* 0x000fe400000000ff */
[----:B------:R-:W-:-:S07]  /*c7d40*/  LOP3.LUT P0, RZ, R226, 0x8000000, RZ, 0xc0, !PT ;  /* 0x08000000e2ff7812 */ /* 0x000fce000780c0ff */
[----:B--2---:R0:W-:Y:S01]  /*c7d50*/  @P6 STG.E.U8 desc[UR52][R228.64], R0 ;  /* 0x00000000e4006986 */ /* 0x0041e2000c101134 */
[----:B------:R-:W-:-:S03]  /*c7d60*/  LOP3.LUT P6, RZ, R5, 0x10000000, RZ, 0xc0, !PT ;  /* 0x1000000005ff7812 */ /* 0x000fc600078cc0ff */
[----:B0-----:R-:W2:Y:S01]  /*c7d70*/  LDL.LU.64 R228, [R1+0x2c60] ;  /* 0x002c600001e47983 */ /* 0x001ea20000300a00 */
[----:B------:R-:W-:-:S09]  /*c7d80*/  PRMT R0, R244, 0x7772, RZ ;  /* 0x00007772f4007816 */ /* 0x000fd200000000ff */
        /* <DEDUP_REMOVED lines=17> */
[----:B------:R0:W-:Y:S04]  /*c7ea0*/  @P0 STG.E.U8 desc[UR52][R240.64], R0 ;  /* 0x00000000f0000986 */ /* 0x0001e8000c101134 */
[----:B0-----:R-:W3:Y:S01]  /*c7eb0*/  LDL.LU.64 R240, [R1+0x2c68] ;  /* 0x002c680001f07983 */ /* 0x001ee20000300a00 */
[C---:B------:R-:W-:Y:S02]  /*c7ec0*/  LOP3.LUT P1, RZ, R226.reuse, 0x10000000, RZ, 0xc0, !PT ;  /* 0x10000000e2ff7812 */ /* 0x040fe4000782c0ff */
[----:B------:R-:W-:Y:S02]  /*c7ed0*/  LOP3.LUT P2, RZ, R226, 0x20000000, RZ, 0xc0, !PT ;  /* 0x20000000e2ff7812 */ /* 0x000fe4000784c0ff */
[----:B------:R-:W-:Y:S02]  /*c7ee0*/  PRMT R0, R230, 0x7771, RZ ;  /* 0x00007771e6007816 */ /* 0x000fe400000000ff */
[----:B------:R-:W-:-:S02]  /*c7ef0*/  LOP3.LUT P3, RZ, R226, 0x40000000, RZ, 0xc0, !PT ;  /* 0x40000000e2ff7812 */ /* 0x000fc4000786c0ff */
[----:B------:R-:W-:-:S05]  /*c7f00*/  LOP3.LUT P4, RZ, R226, 0x80000000, RZ, 0xc0, !PT ;  /* 0x80000000e2ff7812 */ /* 0x000fca000788c0ff */
[----:B----4-:R0:W-:Y:S01]  /*c7f10*/  @P1 STG.E.U8 desc[UR52][R238.64], R0 ;  /* 0x00000000ee001986 */ /* 0x0101e2000c101134 */
[----:B------:R-:W-:Y:S02]  /*c7f20*/  LOP3.LUT P5, RZ, R227, 0x1, RZ, 0xc0, !PT ;  /* 0x00000001e3ff7812 */ /* 0x000fe400078ac0ff */
[----:B0-----:R-:W-:-:S05]  /*c7f30*/  PRMT R0, R230, 0x7772, RZ ;  /* 0x00007772e6007816 */ /* 0x001fca00000000ff */
[----:B------:R0:W-:Y:S02]  /*c7f40*/  @P2 STG.E.U8 desc[UR52][R236.64], R0 ;  /* 0x00000000ec002986 */ /* 0x0001e4000c101134 */
[----:B0-----:R-:W-:-:S05]  /*c7f50*/  PRMT R0, R230, 0x7773, RZ ;  /* 0x00007773e6007816 */ /* 0x001fca00000000ff */
[----:B------:R0:W-:Y:S02]  /*c7f60*/  @P3 STG.E.U8 desc[UR52][R234.64], R0 ;  /* 0x00000000ea003986 */ /* 0x0001e4000c101134 */
[----:B0-----:R-:W-:-:S05]  /*c7f70*/  PRMT R0, R231, 0x7770, RZ ;  /* 0x00007770e7007816 */ /* 0x001fca00000000ff */
[----:B------:R0:W-:Y:S02]  /*c7f80*/  @P4 STG.E.U8 desc[UR52][R232.64], R0 ;  /* 0x00000000e8004986 */ /* 0x0001e4000c101134 */
[----:B0-----:R-:W-:Y:S02]  /*c7f90*/  PRMT R0, R231, 0x7771, RZ ;  /* 0x00007771e7007816 */ /* 0x001fe400000000ff */
[----:B------:R-:W-:-:S03]  /*c7fa0*/  LOP3.LUT P2, RZ, R227, 0x2, RZ, 0xc0, !PT ;  /* 0x00000002e3ff7812 */ /* 0x000fc6000784c0ff */
[----:B--2---:R0:W-:Y:S04]  /*c7fb0*/  @P5 STG.E.U8 desc[UR52][R228.64], R0 ;  /* 0x00000000e4005986 */ /* 0x0041e8000c101134 */
[----:B0-----:R-:W2:Y:S04]  /*c7fc0*/  LDL.LU.64 R228, [R1+0x2c70] ;  /* 0x002c700001e47983 */ /* 0x001ea80000300a00 */
[----:B------:R-:W4:Y:S04]  /*c7fd0*/  LDL.LU.64 R234, [R1+0x2c78] ;  /* 0x002c780001ea7983 */ /* 0x000f280000300a00 */
[----:B------:R-:W4:Y:S04]  /*c7fe0*/  LDL.LU.64 R242, [R1+0x2c80] ;  /* 0x002c800001f27983 */ /* 0x000f280000300a00 */
[----:B------:R-:W4:Y:S04]  /*c7ff0*/  LDL.LU.64 R238, [R1+0x2c88] ;  /* 0x002c880001ee7983 */ /* 0x000f280000300a00 */
[----:B------:R-:W4:Y:S01]  /*c8000*/  LDL.LU R237, [R1+0xa8] ;  /* 0x0000a80001ed7983 */ /* 0x000f220000300800 */
[----:B------:R-:W-:-:S03]  /*c8010*/  PRMT R0, R231, 0x7772, RZ ;  /* 0x00007772e7007816 */ /* 0x000fc600000000ff */
[----:B------:R-:W4:Y:S04]  /*c8020*/  LDL.LU.64 R232, [R1+0x2c90] ;  /* 0x002c900001e87983 */ /* 0x000f280000300a00 */
[----:B---3--:R0:W-:Y:S04]  /*c8030*/  @P2 STG.E.U8 desc[UR52][R240.64], R0 ;  /* 0x00000000f0002986 */ /* 0x0081e8000c101134 */
[----:B0-----:R-:W3:Y:S01]  /*c8040*/  LDL.LU R240, [R1+0xbc] ;  /* 0x0000bc0001f07983 */ /* 0x001ee20000300800 */
[----:B------:R-:W-:-:S03]  /*c8050*/  PRMT R0, R231, 0x7773, RZ ;  /* 0x00007773e7007816 */ /* 0x000fc600000000ff */
[----:B------:R-:W3:Y:S01]  /*c8060*/  LDL.LU.64 R230, [R1+0x2c98] ;  /* 0x002c980001e67983 */ /* 0x000ee20000300a00 */
        /* <DEDUP_REMOVED lines=25> */
[----:B------:R-:W-:Y:S01]  /*c8200*/  LOP3.LUT R5, R5, 0xffbfffff, RZ, 0xc0, !PT ;  /* 0xffbfffff05057812 */ /* 0x000fe200078ec0ff */
[----:B--2---:R0:W-:Y:S04]  /*c8210*/  @P3 STG.E.U8 desc[UR52][R228.64], R0 ;  /* 0x00000000e4003986 */ /* 0x0041e8000c101134 */
[----:B0-----:R-:W2:Y:S04]  /*c8220*/  LDL.LU.64 R228, [R1+0x2ca0] ;  /* 0x002ca00001e47983 */ /* 0x001ea80000300a00 */
[----:B------:R-:W2:Y:S01]  /*c8230*/  LDL.LU.64 R18, [R1+0x2ca8] ;  /* 0x002ca80001127983 */ /* 0x000ea20000300a00 */
[----:B----4-:R-:W-:-:S03]  /*c8240*/  PRMT R0, R237, 0x7770, RZ ;  /* 0x00007770ed007816 */ /* 0x010fc600000000ff */
[----:B------:R-:W4:Y:S04]  /*c8250*/  LDL.LU.64 R16, [R1+0x2cb0] ;  /* 0x002cb00001107983 */ /* 0x000f280000300a00 */
[----:B------:R0:W-:Y:S04]  /*c8260*/  @P4 STG.E.U8 desc[UR52][R234.64], R0 ;  /* 0x00000000ea004986 */ /* 0x0001e8000c101134 */
[----:B0-----:R-:W4:Y:S04]  /*c8270*/  LDL.LU R234, [R1+0xac] ;  /* 0x0000ac0001ea7983 */ /* 0x001f280000300800 */
[----:B------:R-:W4:Y:S04]  /*c8280*/  LDL.LU.64 R248, [R1+0x2cb8] ;  /* 0x002cb80001f87983 */ /* 0x000f280000300a00 */
[----:B------:R-:W4:Y:S01]  /*c8290*/  LDL.LU.64 R246, [R1+0x2cc0] ;  /* 0x002cc00001f67983 */ /* 0x000f220000300a00 */
[----:B------:R-:W-:-:S02]  /*c82a0*/  @P6 LOP3.LUT R5, R5, 0x400000, RZ, 0xfc, !PT ;  /* 0x0040000005056812 */ /* 0x000fc400078efcff */
        /* <DEDUP_REMOVED lines=14> */
[----:B------:R-:W4:Y:S04]  /*c8390*/  LDL.LU.64 R236, [R1+0x2ce8] ;  /* 0x002ce80001ec7983 */ /* 0x000f280000300a00 */
[----:B0-----:R-:W4:Y:S04]  /*c83a0*/  LDL.LU.64 R232, [R1+0x2cf0] ;  /* 0x002cf00001e87983 */ /* 0x001f280000300a00 */
[----:B------:R-:W4:Y:S01]  /*c83b0*/  LDL.LU R241, [R1+0x120] ;  /* 0x0001200001f17983 */ /* 0x000f220000300800 */
[----:B---3--:R-:W-:-:S05]  /*c83c0*/  PRMT R0, R240, 0x7770, RZ ;  /* 0x00007770f0007816 */ /* 0x008fca00000000ff */
[----:B------:R0:W-:Y:S04]  /*c83d0*/  @P6 STG.E.U8 desc[UR52][R230.64], R0 ;  /* 0x00000000e6006986 */ /* 0x0001e8000c101134 */
[----:B0-----:R-:W3:Y:S01]  /*c83e0*/  LDL.LU.64 R230, [R1+0x2cf8] ;  /* 0x002cf80001e67983 */ /* 0x001ee20000300a00 */
[----:B------:R-:W-:Y:S02]  /*c83f0*/  LOP3.LUT P6, RZ, R5, 0x100000, RZ, 0xc0, !PT ;  /* 0x0010000005ff7812 */ /* 0x000fe400078cc0ff */
[----:B------:R-:W-:Y:S02]  /*c8400*/  PRMT R0, R240, 0x7771, RZ ;  /* 0x00007771f0007816 */ /* 0x000fe400000000ff */
[C---:B------:R-:W-:Y:S02]  /*c8410*/  LOP3.LUT P0, RZ, R227.reuse, 0x4000, RZ, 0xc0, !PT ;  /* 0x00004000e3ff7812 */ /* 0x040fe4000780c0ff */
[----:B------:R-:W-:-:S02]  /*c8420*/  LOP3.LUT P1, RZ, R227, 0x8000, RZ, 0xc0, !PT ;  /* 0x00008000e3ff7812 */ /* 0x000fc4000782c0ff */
[C---:B------:R-:W-:Y:S02]  /*c8430*/  LOP3.LUT P2, RZ, R227.reuse, 0x10000, RZ, 0xc0, !PT ;  /* 0x00010000e3ff7812 */ /* 0x040fe4000784c0ff */
[C---:B------:R-:W-:Y:S02]  /*c8440*/  LOP3.LUT P3, RZ, R227.reuse, 0x20000, RZ, 0xc0, !PT ;  /* 0x00020000e3ff7812 */ /* 0x040fe4000786c0ff */
[C---:B------:R-:W-:Y:S02]  /*c8450*/  LOP3.LUT P4, RZ, R227.reuse, 0x40000, RZ, 0xc0, !PT ;  /* 0x00040000e3ff7812 */ /* 0x040fe4000788c0ff */
[----:B------:R-:W-:Y:S01]  /*c8460*/  LOP3.LUT P5, RZ, R227, 0x80000, RZ, 0xc0, !PT ;  /* 0x00080000e3ff7812 */ /* 0x000fe200078ac0ff */
[----:B--2---:R0:W-:Y:S01]  /*c8470*/  @P6 STG.E.U8 desc[UR52][R228.64], R0 ;  /* 0x00000000e4006986 */ /* 0x0041e2000c101134 */
[C---:B------:R-:W-:Y:S02]  /*c8480*/  LOP3.LUT P6, RZ, R5.reuse, 0x80000, RZ, 0xc0, !PT ;  /* 0x0008000005ff7812 */ /* 0x040fe400078cc0ff */
[----:B0-----:R-:W-:Y:S01]  /*c8490*/  PRMT R0, R240, 0x7772, RZ ;  /* 0x00007772f0007816 */ /* 0x001fe200000000ff */
[----:B------:R-:W2:Y:S10]  /*c84a0*/  LDL.LU.64 R228, [R1+0x5288] ;  /* 0x0052880001e47983 */ /* 0x000eb40000300a00 */
[----:B------:R0:W-:Y:S01]  /*c84b0*/  @P6 STG.E.U8 desc[UR52][R18.64], R0 ;  /* 0x0000000012006986 */ /* 0x0001e2000c101134 */
[----:B------:R-:W-:-:S02]  /*c84c0*/  LOP3.LUT P6, RZ, R5, 0x40000, RZ, 0xc0, !PT ;  /* 0x0004000005ff7812 */ /* 0x000fc400078cc0ff */
[----:B0-----:R-:W-:-:S11]  /*c84d0*/  PRMT R0, R240, 0x7773, RZ ;  /* 0x00007773f0007816 */ /* 0x001fd600000000ff */
[----:B----4-:R0:W-:Y:S01]  /*c84e0*/  @P6 STG.E.U8 desc[UR52][R16.64], R0 ;  /* 0x0000000010006986 */ /* 0x0101e2000c101134 */
        /* <DEDUP_REMOVED lines=23> */
[----:B------:R-:W4:Y:S04]  /*c8660*/  LDL.LU.64 R232, [R1+0x2d10] ;  /* 0x002d100001e87983 */ /* 0x000f280000300a00 */
[----:B------:R-:W4:Y:S04]  /*c8670*/  LDL.LU.64 R238, [R1+0x2d18] ;  /* 0x002d180001ee7983 */ /* 0x000f280000300a00 */
[----:B------:R-:W4:Y:S04]  /*c8680*/  LDL.LU.64 R236, [R1+0x2d20] ;  /* 0x002d200001ec7983 */ /* 0x000f280000300a00 */
[----:B------:R-:W4:Y:S04]  /*c8690*/  LDL.LU.64 R234, [R1+0x2d28] ;  /* 0x002d280001ea7983 */ /* 0x000f280000300a00 */
[----:B------:R-:W4:Y:S01]  /*c86a0*/  LDL.LU R248, [R1+0x134] ;  /* 0x0001340001f87983 */ /* 0x000f220000300800 */
[----:B------:R-:W-:-:S02]  /*c86b0*/  LOP3.LUT P2, RZ, R227, 0x100000, RZ, 0xc0, !PT ;  /* 0x00100000e3ff7812 */ /* 0x000fc4000784c0ff */
[----:B------:R-:W-:Y:S02]  /*c86c0*/  PRMT R0, R241, 0x7771, RZ ;  /* 0x00007771f1007816 */ /* 0x000fe400000000ff */
[----:B------:R-:W-:Y:S02]  /*c86d0*/  LOP3.LUT R5, R5, 0xffffff7f, RZ, 0xc0, !PT ;  /* 0xffffff7f05057812 */ /* 0x000fe400078ec0ff */
[----:B--2---:R-:W-:-:S13]  /*c86e0*/  LOP3.LUT P6, RZ, R228, 0x1, RZ, 0xc0, !PT ;  /* 0x00000001e4ff7812 */ /* 0x004fda00078cc0ff */
        /* <DEDUP_REMOVED lines=9> */
[----:B---3--:R0:W-:Y:S04]  /*c8780*/  @P2 STG.E.U8 desc[UR52][R230.64], R0 ;  /* 0x00000000e6002986 */ /* 0x0081e8000c101134 */
[----:B0-----:R-:W2:Y:S06]  /*c8790*/  LDL.LU.64 R230, [R1+0x2d30] ;  /* 0x002d300001e67983 */ /* 0x001eac0000300a00 */
[----:B------:R-:W-:-:S02]  /*c87a0*/  @P6 LOP3.LUT R5, R5, 0x400, RZ, 0xfc, !PT ;  /* 0x0000040005056812 */ /* 0x000fc400078efcff */
[----:B------:R-:W-:Y:S01]  /*c87b0*/  LOP3.LUT P6, RZ, R227, 0x10000000, RZ, 0xc0, !PT ;  /* 0x10000000e3ff7812 */ /* 0x000fe200078cc0ff */
[----:B------:R-:W3:Y:S01]  /*c87c0*/  LDL.LU R249, [R1+0x124] ;  /* 0x0001240001f97983 */ /* 0x000ee20000300800 */
        /* <DEDUP_REMOVED lines=11> */
[C---:B------:R-:W-:Y:S02]  /*c8880*/  LOP3.LUT P4, RZ, R227.reuse, 0x400000, RZ, 0xc0, !PT ;  /* 0x00400000e3ff7812 */ /* 0x040fe4000788c0ff */
[----:B------:R-:W-:-:S05]  /*c8890*/  LOP3.LUT P5, RZ, R227, 0x800000, RZ, 0xc0, !PT ;  /* 0x00800000e3ff7812 */ /* 0x000fca00078ac0ff */
[----:B------:R-:W-:Y:S02]  /*c88a0*/  @P6 LOP3.LUT R5, R5, 0x4000, RZ, 0xfc, !PT ;  /* 0x0000400005056812 */ /* 0x000fe400078efcff */
[----:B------:R-:W-:Y:S02]  /*c88b0*/  LOP3.LUT P6, RZ, R227, 0x1000000, RZ, 0xc0, !PT ;  /* 0x01000000e3ff7812 */ /* 0x000fe400078cc0ff */
[----:B------:R-:W3:Y:S04]  /*c88c0*/  LDL.LU.64 R226, [R1+0x2d38] ;  /* 0x002d380001e27983 */ /* 0x000ee80000300a00 */
[----:B------:R-:W3:Y:S04]  /*c88d0*/  LDL.LU.64 R18, [R1+0x2d40] ;  /* 0x002d400001127983 */ /* 0x000ee80000300a00 */
[----:B------:R-:W3:Y:S01]  /*c88e0*/  LDL.LU.64 R16, [R1+0x2d48] ;  /* 0x002d480001107983 */ /* 0x000ee20000300a00 */
[----:B------:R-:W-:-:S03]  /*c88f0*/  PRMT R0, R241, 0x7772, RZ ;  /* 0x00007772f1007816 */ /* 0x000fc600000000ff */
[----:B------:R-:W3:Y:S04]  /*c8900*/  LDL.LU.64 R246, [R1+0x2d50] ;  /* 0x002d500001f67983 */ /* 0x000ee80000300a00 */
[----:B----4-:R0:W-:Y:S02]  /*c8910*/  @P3 STG.E.U8 desc[UR52][R242.64], R0 ;  /* 0x00000000f2003986 */ /* 0x0101e4000c101134 */
[----:B0-----:R-:W-:-:S05]  /*c8920*/  PRMT R0, R241, 0x7773, RZ ;  /* 0x00007773f1007816 */ /* 0x001fca00000000ff */
[----:B------:R0:W-:Y:S04]  /*c8930*/  @P4 STG.E.U8 desc[UR52][R232.64], R0 ;  /* 0x00000000e8004986 */ /* 0x0001e8000c101134 */
[----:B0-----:R-:W4:Y:S04]  /*c8940*/  LDL.LU R232, [R1+0x138] ;  /* 0x0001380001e87983 */ /* 0x001f280000300800 */
[----:B------:R-:W4:Y:S01]  /*c8950*/  LDL.LU.64 R2, [R1+0x2d58] ;  /* 0x002d580001027983 */ /* 0x000f220000300a00 */
[----:B------:R-:W-:-:S03]  /*c8960*/  PRMT R0, R248, 0x7770, RZ ;  /* 0x00007770f8007816 */ /* 0x000fc600000000ff */
[----:B------:R-:W4:Y:S04]  /*c8970*/  LDL.LU.64 R244, [R1+0x2d60] ;  /* 0x002d600001f47983 */ /* 0x000f280000300a00 */
[----:B------:R0:W-:Y:S04]  /*c8980*/  @P5 STG.E.U8 desc[UR52][R238.64], R0 ;  /* 0x00000000ee005986 */ /* 0x0001e8000c101134 */
[----:B------:R-:W4:Y:S04]  /*c8990*/  LDL.LU R233, [R1+0x128] ;  /* 0x0001280001e97983 */ /* 0x000f280000300800 */
[----:B------:R-:W4:Y:S01]  /*c89a0*/  LDL.LU.64 R242, [R1+0x2d78] ;  /* 0x002d780001f27983 */ /* 0x000f220000300a00 */
[----:B0-----:R-:W-:-:S03]  /*c89b0*/  PRMT R0, R248, 0x7771, RZ ;  /* 0x00007771f8007816 */ /* 0x001fc600000000ff */
[----:B------:R-:W4:Y:S04]  /*c89c0*/  LDL.LU.64 R240, [R1+0x2d80] ;  /* 0x002d800001f07983 */ /* 0x000f280000300a00 */
[----:B------:R0:W-:Y:S01]  /*c89d0*/  @P6 STG.E.U8 desc[UR52][R236.64], R0 ;  /* 0x00000000ec006986 */ /* 0x0001e2000c101134 */
[----:B------:R-:W-:-:S03]  /*c89e0*/  LOP3.LUT P6, RZ, R5, 0x4000, RZ, 0xc0, !PT ;  /* 0x0000400005ff7812 */ /* 0x000fc600078cc0ff */
[----:B------:R-:W4:Y:S01]  /*c89f0*/  LDL.LU.64 R238, [R1+0x2d88] ;  /* 0x002d880001ee7983 */ /* 0x000f220000300a00 */
[----:B0-----:R-:W-:-:S03]  /*c8a00*/  PRMT R0, R248, 0x7772, RZ ;  /* 0x00007772f8007816 */ /* 0x001fc600000000ff */
[----:B------:R-:W4:Y:S06]  /*c8a10*/  LDL.LU.64 R236, [R1+0x2da0] ;  /* 0x002da00001ec7983 */ /* 0x000f2c0000300a00 */
[----:B------:R0:W-:Y:S01]  /*c8a20*/  @P6 STG.E.U8 desc[UR52][R234.64], R0 ;  /* 0x00000000ea006986 */ /* 0x0001e2000c101134 */
[----:B------:R-:W-:-:S03]  /*c8a30*/  LOP3.LUT P6, RZ, R5, 0x2000, RZ, 0xc0, !PT ;  /* 0x0000200005ff7812 */ /* 0x000fc600078cc0ff */
[----:B0-----:R-:W4:Y:S01]  /*c8a40*/  LDL.LU.64 R234, [R1+0x2db8] ;  /* 0x002db80001ea7983 */ /* 0x001f220000300a00 */
[----:B------:R-:W-:-:S09]  /*c8a50*/  PRMT R0, R248, 0x7773, RZ ;  /* 0x00007773f8007816 */ /* 0x000fd200000000ff */
[----:B--2---:R0:W-:Y:S04]  /*c8a60*/  @P6 STG.E.U8 desc[UR52][R230.64], R0 ;  /* 0x00000000e6006986 */ /* 0x0041e8000c101134 */
[----:B0-----:R-:W2:Y:S01]  /*c8a70*/  LDL.LU.64 R230, [R1+0x2dc0] ;  /* 0x002dc00001e67983 */ /* 0x001ea20000300a00 */
[----:B------:R-:W-:Y:S02]  /*c8a80*/  LOP3.LUT P6, RZ, R5, 0x1000, RZ, 0xc0, !PT ;  /* 0x0000100005ff7812 */ /* 0x000fe400078cc0ff */
[----:B---3--:R-:W-:-:S11]  /*c8a90*/  PRMT R0, R249, 0x7770, RZ ;  /* 0x00007770f9007816 */ /* 0x008fd600000000ff */
        /* <DEDUP_REMOVED lines=11> */
[----:B----4-:R-:W-:-:S11]  /*c8b50*/  PRMT R0, R232, 0x7770, RZ ;  /* 0x00007770e8007816 */ /* 0x010fd600000000ff */
        /* <DEDUP_REMOVED lines=51> */
[----:B------:R-:W-:-:S03]  /*c8e90*/  @P6 LOP3.LUT R5, R5, 0x8, RZ, 0xfc, !PT ;  /* 0x0000000805056812 */ /* 0x000fc600078efcff */
[----:B------:R-:W2:Y:S01]  /*c8ea0*/  LDL.LU.64 R18, [R1+0x2e40] ;  /* 0x002e400001127983 */ /* 0x000ea20000300a00 */
[C---:B------:R-:W-:Y:S02]  /*c8eb0*/  LOP3.LUT P6, RZ, R228.reuse, 0x4000, RZ, 0xc0, !PT ;  /* 0x00004000e4ff7812 */ /* 0x040fe400078cc0ff */
[C---:B------:R-:W-:Y:S01]  /*c8ec0*/  LOP3.LUT P3, RZ, R228.reuse, 0x100, RZ, 0xc0, !PT ;  /* 0x00000100e4ff7812 */ /* 0x040fe2000786c0ff */
[----:B------:R-:W2:Y:S01]  /*c8ed0*/  LDL.LU.64 R16, [R1+0x2e58] ;  /* 0x002e580001107983 */ /* 0x000ea20000300a00 */
[----:B------:R-:W-:Y:S02]  /*c8ee0*/  LOP3.LUT R5, R5, 0xffffffef, RZ, 0xc0, !PT ;  /* 0xffffffef05057812 */ /* 0x000fe400078ec0ff */
[----:B------:R-:W-:Y:S01]  /*c8ef0*/  LOP3.LUT P4, RZ, R228, 0x200, RZ, 0xc0, !PT ;  /* 0x00000200e4ff7812 */ /* 0x000fe2000788c0ff */
[----:B------:R-:W2:Y:S01]  /*c8f00*/  LDL.LU.64 R2, [R1+0x2e60] ;  /* 0x002e600001027983 */ /* 0x000ea20000300a00 */
[----:B------:R-:W-:-:S05]  /*c8f10*/  PRMT R0, R239, 0x7771, RZ ;  /* 0x00007771ef007816 */ /* 0x000fca00000000ff */
[----:B------:R-:W-:Y:S02]  /*c8f20*/  @P6 LOP3.LUT R5, R5, 0x10, RZ, 0xfc, !PT ;  /* 0x0000001005056812 */ /* 0x000fe400078efcff */
[C---:B------:R-:W-:Y:S01]  /*c8f30*/  LOP3.LUT P6, RZ, R228.reuse, 0x2000, RZ, 0xc0, !PT ;  /* 0x00002000e4ff7812 */ /* 0x040fe200078cc0ff */
[----:B---3--:R0:W-:Y:S01]  /*c8f40*/  @P3 STG.E.U8 desc[UR52][R242.64], R0 ;  /* 0x00000000f2003986 */ /* 0x0081e2000c101134 */
[----:B------:R-:W-:Y:S02]  /*c8f50*/  LOP3.LUT P5, RZ, R228, 0x400, RZ, 0xc0, !PT ;  /* 0x00000400e4ff7812 */ /* 0x000fe400078ac0ff */
[----:B------:R-:W-:Y:S02]  /*c8f60*/  LOP3.LUT R5, R5, 0xffffffdf, RZ, 0xc0, !PT ;  /* 0xffffffdf05057812 */ /* 0x000fe400078ec0ff */
[----:B0-----:R-:W-:-:S07]  /*c8f70*/  PRMT R0, R239, 0x7772, RZ ;  /* 0x00007772ef007816 */ /* 0x001fce00000000ff */
[----:B------:R-:W-:Y:S02]  /*c8f80*/  @P6 LOP3.LUT R5, R5, 0x20, RZ, 0xfc, !PT ;  /* 0x0000002005056812 */ /* 0x000fe400078efcff */
[----:B------:R-:W-:Y:S01]  /*c8f90*/  LOP3.LUT P6, RZ, R228, 0x1000, RZ, 0xc0, !PT ;  /* 0x00001000e4ff7812 */ /* 0x000fe200078cc0ff */
[----:B----4-:R0:W-:Y:S01]  /*c8fa0*/  @P4 STG.E.U8 desc[UR52][R240.64], R0 ;  /* 0x00000000f0004986 */ /* 0x0101e2000c101134 */
[----:B------:R-:W-:Y:S02]  /*c8fb0*/  LOP3.LUT R5, R5, 0xffffffbf, RZ, 0xc0, !PT ;  /* 0xffffffbf05057812 */ /* 0x000fe400078ec0ff */
[----:B0-----:R-:W-:-:S05]  /*c8fc0*/  PRMT R0, R239, 0x7773, RZ ;  /* 0x00007773ef007816 */ /* 0x001fca00000000ff */
[----:B------:R0:W-:Y:S04]  /*c8fd0*/  @P5 STG.E.U8 desc[UR52][R234.64], R0 ;  /* 0x00000000ea005986 */ /* 0x0001e8000c101134 */
[----:B------:R-:W-:Y:S02]  /*c8fe0*/  @P6 LOP3.LUT R5, R5, 0x40, RZ, 0xfc, !PT ;  /* 0x0000004005056812 */ /* 0x000fe400078efcff */
[----:B------:R-:W-:Y:S01]  /*c8ff0*/  LOP3.LUT P6, RZ, R228, 0x800, RZ, 0xc0, !PT ;  /* 0x00000800e4ff7812 */ /* 0x000fe200078cc0ff */
[----:B0-----:R-:W3:Y:S04]  /*c9000*/  LDL.LU R235, [R1+0x100] ;  /* 0x0001000001eb7983 */ /* 0x001ee80000300800 */
[----:B------:R-:W4:Y:S04]  /*c9010*/  LDL.LU.64 R244, [R1+0x2e68] ;  /* 0x002e680001f47983 */ /* 0x000f280000300a00 */
[----:B------:R-:W4:Y:S01]  /*c9020*/  LDL.LU.64 R242, [R1+0x2e80] ;  /* 0x002e800001f27983 */ /* 0x000f220000300a00 */
[----:B------:R-:W-:-:S03]  /*c9030*/  PRMT R0, R246, 0x7770, RZ ;  /* 0x00007770f6007816 */ /* 0x000fc600000000ff */
[----:B------:R-:W4:Y:S04]  /*c9040*/  LDL.LU.64 R240, [R1+0x2e98] ;  /* 0x002e980001f07983 */ /* 0x000f280000300a00 */
[----:B------:R0:W-:Y:S01]  /*c9050*/  @P6 STG.E.U8 desc[UR52][R236.64], R0 ;  /* 0x00000000ec006986 */ /* 0x0001e2000c101134 */
[----:B------:R-:W-:-:S03]  /*c9060*/  LOP3.LUT P6, RZ, R5, 0x40, RZ, 0xc0, !PT ;  /* 0x0000004005ff7812 */ /* 0x000fc600078cc0ff */
[----:B------:R-:W4:Y:S04]  /*c9070*/  LDL.LU.64 R238, [R1+0x2ea0] ;  /* 0x002ea00001ee7983 */ /* 0x000f280000300a00 */
[----:B------:R-:W4:Y:S01]  /*c9080*/  LDL.LU R234, [R1+0x114] ;  /* 0x0001140001ea7983 */ /* 0x000f220000300800 */
[----:B0-----:R-:W-:-:S03]  /*c9090*/  PRMT R0, R246, 0x7771, RZ ;  /* 0x00007771f6007816 */ /* 0x001fc600000000ff */
[----:B------:R-:W4:Y:S04]  /*c90a0*/  LDL.LU.64 R236, [R1+0x2ea8] ;  /* 0x002ea80001ec7983 */ /* 0x000f280000300a00 */
        /* <DEDUP_REMOVED lines=37> */
[----:B------:R0:W-:Y:S01]  /*c9300*/  @P3 STG.E.U8 desc[UR52][R236.64], R0 ;  /* 0x00000000ec003986 */ /* 0x0001e2000c101134 */
[----:B------:R-:W-:Y:S02]  /*c9310*/  LOP3.LUT P5, RZ, R228, 0x2000000, RZ, 0xc0, !PT ;  /* 0x02000000e4ff7812 */ /* 0x000fe400078ac0ff */
[----:B0-----:R-:W-:-:S05]  /*c9320*/  PRMT R0, R234, 0x7771, RZ ;  /* 0x00007771ea007816 */ /* 0x001fca00000000ff */
[----:B------:R0:W-:Y:S04]  /*c9330*/  @P4 STG.E.U8 desc[UR52][R232.64], R0 ;  /* 0x00000000e8004986 */ /* 0x0001e8000c101134 */
[----:B0-----:R-:W3:Y:S01]  /*c9340*/  LDL.LU.64 R232, [R1+0x2ee0] ;  /* 0x002ee00001e87983 */ /* 0x001ee20000300a00 */
[----:B------:R-:W-:-:S05]  /*c9350*/  PRMT R0, R234, 0x7772, RZ ;  /* 0x00007772ea007816 */ /* 0x000fca00000000ff */
[----:B--2---:R0:W-:Y:S04]  /*c9360*/  @P5 STG.E.U8 desc[UR52][R230.64], R0 ;  /* 0x00000000e6005986 */ /* 0x0041e8000c101134 */
[----:B0-----:R-:W2:Y:S04]  /*c9370*/  LDL.LU.64 R230, [R1+0x2ee8] ;  /* 0x002ee80001e67983 */ /* 0x001ea80000300a00 */
[----:B------:R-:W4:Y:S04]  /*c9380*/  LDL.LU.64 R242, [R1+0x2f00] ;  /* 0x002f000001f27983 */ /* 0x000f280000300a00 */
[----:B------:R-:W4:Y:S04]  /*c9390*/  LDL.LU.64 R240, [R1+0x2f18] ;  /* 0x002f180001f07983 */ /* 0x000f280000300a00 */
[----:B------:R-:W2:Y:S04]  /*c93a0*/  LDL.LU R235, [R1+0x104] ;  /* 0x0001040001eb7983 */ /* 0x000ea80000300800 */
[----:B------:R-:W4:Y:S04]  /*c93b0*/  LDL.LU.64 R238, [R1+0x2f20] ;  /* 0x002f200001ee7983 */ /* 0x000f280000300a00 */
[----:B------:R-:W4:Y:S01]  /*c93c0*/  LDL.LU R246, [R1+0x118] ;  /* 0x0001180001f67983 */ /* 0x000f220000300800 */
[----:B------:R-:W-:-:S03]  /*c93d0*/  LOP3.LUT P2, RZ, R228, 0x4000000, RZ, 0xc0, !PT ;  /* 0x04000000e4ff7812 */ /* 0x000fc6000784c0ff */
[----:B------:R-:W4:Y:S01]  /*c93e0*/  LDL.LU.64 R236, [R1+0x2f28] ;  /* 0x002f280001ec7983 */ /* 0x000f220000300a00 */
[----:B------:R-:W-:Y:S02]  /*c93f0*/  PRMT R0, R234, 0x7773, RZ ;  /* 0x00007773ea007816 */ /* 0x000fe400000000ff */
[----:B------:R-:W-:Y:S02]  /*c9400*/  LOP3.LUT P3, RZ, R228, 0x8000000, RZ, 0xc0, !PT ;  /* 0x08000000e4ff7812 */ /* 0x000fe4000786c0ff */
[----:B------:R-:W-:-:S05]  /*c9410*/  LOP3.LUT P6, RZ, R229, 0x40, RZ, 0xc0, !PT ;  /* 0x00000040e5ff7812 */ /* 0x000fca00078cc0ff */
[----:B---3--:R0:W-:Y:S04]  /*c9420*/  @P2 STG.E.U8 desc[UR52][R232.64], R0 ;  /* 0x00000000e8002986 */ /* 0x0081e8000c101134 */
[----:B0-----:R-:W3:Y:S01]  /*c9430*/  LDL.LU.64 R232, [R1+0x2f48] ;  /* 0x002f480001e87983 */ /* 0x001ee20000300a00 */
[----:B--2---:R-:W-:-:S05]  /*c9440*/  PRMT R0, R235, 0x7770, RZ ;  /* 0x00007770eb007816 */ /* 0x004fca00000000ff */
[----:B------:R0:W-:Y:S04]  /*c9450*/  @P3 STG.E.U8 desc[UR52][R230.64], R0 ;  /* 0x00000000e6003986 */ /* 0x0001e8000c101134 */
[----:B0-----:R-:W2:Y:S04]  /*c9460*/  LDL.LU.64 R230, [R1+0x2f58] ;  /* 0x002f580001e67983 */ /* 0x001ea80000300a00 */
[----:B------:R-:W2:Y:S04]  /*c9470*/  LDL.LU.64 R4, [R1+0x2f60] ;  /* 0x002f600001047983 */ /* 0x000ea80000300a00 */
[----:B------:R-:W2:Y:S04]  /*c9480*/  LDL.LU R247, [R1+0x108] ;  /* 0x0001080001f77983 */ /* 0x000ea80000300800 */
[----:B------:R-:W2:Y:S04]  /*c9490*/  LDL.LU.64 R226, [R1+0x2f68] ;  /* 0x002f680001e27983 */ /* 0x000ea80000300a00 */
[----:B------:R-:W2:Y:S04]  /*c94a0*/  LDL.LU.64 R18, [R1+0x2f88] ;  /* 0x002f880001127983 */ /* 0x000ea80000300a00 */
[----:B------:R-:W2:Y:S04]  /*c94b0*/  LDL.LU.64 R16, [R1+0x2f98] ;  /* 0x002f980001107983 */ /* 0x000ea80000300a00 */
[----:B------:R-:W2:Y:S04]  /*c94c0*/  LDL.LU R234, [R1+0x11c] ;  /* 0x00011c0001ea7983 */ /* 0x000ea80000300800 */
[----:B------:R-:W2:Y:S04]  /*c94d0*/  LDL.LU.64 R2, [R1+0x2fa0] ;  /* 0x002fa00001027983 */ /* 0x000ea80000300a00 */
[----:B------:R-:W2:Y:S01]  /*c94e0*/  LDL.LU.64 R244, [R1+0x2fa8] ;  /* 0x002fa80001f47983 */ /* 0x000ea20000300a00 */
[----:B------:R-:W-:-:S04]  /*c94f0*/  LOP3.LUT R6, R6, 0xff7fffff, RZ, 0xc0, !PT ;  /* 0xff7fffff06067812 */ /* 0x000fc800078ec0ff */
        /* <DEDUP_REMOVED lines=40> */
[----:B------:R-:W-:-:S09]  /*c9780*/  PRMT R0, R246, 0x7771, RZ ;  /* 0x00007771f6007816 */ /* 0x000fd200000000ff */
[----:B---3--:R0:W-:Y:S04]  /*c9790*/  @P6 STG.E.U8 desc[UR52][R232.64], R0 ;  /* 0x00000000e8006986 */ /* 0x0081e8000c101134 */
[----:B0-----:R-:W3:Y:S01]  /*c97a0*/  LDL.LU.64 R232, [R1+0x3008] ;  /* 0x0030080001e87983 */ /* 0x001ee20000300a00 */
[----:B------:R-:W-:Y:S02]  /*c97b0*/  LOP3.LUT P6, RZ, R6, 0x10000000, RZ, 0xc0, !PT ;  /* 0x1000000006ff7812 */ /* 0x000fe400078cc0ff */
[----:B------:R-:W-:Y:S02]  /*c97c0*/  PRMT R0, R246, 0x7772, RZ ;  /* 0x00007772f6007816 */ /* 0x000fe400000000ff */
[----:B------:R-:W-:-:S09]  /*c97d0*/  LOP3.LUT P0, RZ, R229, 0x80, RZ, 0xc0, !PT ;  /* 0x00000080e5ff7812 */ /* 0x000fd2000780c0ff */
        /* <DEDUP_REMOVED lines=18> */
[----:B------:R0:W-:Y:S04]  /*c9900*/  @P0 STG.E.U8 desc[UR52][R244.64], R0 ;  /* 0x00000000f4000986 */ /* 0x0001e8000c101134 */
[----:B0-----:R-:W2:Y:S01]  /*c9910*/  LDL.LU.64 R244, [R1+0x3018] ;  /* 0x0030180001f47983 */ /* 0x001ea20000300a00 */
[C---:B------:R-:W-:Y:S02]  /*c9920*/  LOP3.LUT P1, RZ, R229.reuse, 0x100, RZ, 0xc0, !PT ;  /* 0x00000100e5ff7812 */ /* 0x040fe4000782c0ff */
[C---:B------:R-:W-:Y:S02]  /*c9930*/  LOP3.LUT P2, RZ, R229.reuse, 0x200, RZ, 0xc0, !PT ;  /* 0x00000200e5ff7812 */ /* 0x040fe4000784c0ff */
[----:B------:R-:W-:Y:S02]  /*c9940*/  PRMT R0, R234, 0x7771, RZ ;  /* 0x00007771ea007816 */ /* 0x000fe400000000ff */
[----:B------:R-:W-:-:S02]  /*c9950*/  LOP3.LUT P3, RZ, R229, 0x400, RZ, 0xc0, !PT ;  /* 0x00000400e5ff7812 */ /* 0x000fc4000786c0ff */
[C---:B------:R-:W-:Y:S02]  /*c9960*/  LOP3.LUT P4, RZ, R229.reuse, 0x800, RZ, 0xc0, !PT ;  /* 0x00000800e5ff7812 */ /* 0x040fe4000788c0ff */
[----:B------:R-:W-:-:S03]  /*c9970*/  LOP3.LUT P5, RZ, R229, 0x1000, RZ, 0xc0, !PT ;  /* 0x00001000e5ff7812 */ /* 0x000fc600078ac0ff */
[----:B----4-:R0:W-:Y:S02]  /*c9980*/  @P1 STG.E.U8 desc[UR52][R242.64], R0 ;  /* 0x00000000f2001986 */ /* 0x0101e4000c101134 */
        /* <DEDUP_REMOVED lines=12> */
[----:B------:R-:W4:Y:S01]  /*c9a50*/  LDL.LU R241, [R1+0xf0] ;  /* 0x0000f00001f17983 */ /* 0x000f220000300800 */
[----:B------:R-:W-:-:S03]  /*c9a60*/  LOP3.LUT P2, RZ, R229, 0x2000, RZ, 0xc0, !PT ;  /* 0x00002000e5ff7812 */ /* 0x000fc6000784c0ff */
[----:B------:R-:W4:Y:S01]  /*c9a70*/  LDL.LU.64 R236, [R1+0x3060] ;  /* 0x0030600001ec7983 */ /* 0x000f220000300a00 */
[----:B------:R-:W-:Y:S02]  /*c9a80*/  PRMT R0, R235, 0x7772, RZ ;  /* 0x00007772eb007816 */ /* 0x000fe400000000ff */
[----:B------:R-:W-:Y:S02]  /*c9a90*/  LOP3.LUT P6, RZ, R229, 0x2000000, RZ, 0xc0, !PT ;  /* 0x02000000e5ff7812 */ /* 0x000fe400078cc0ff */
[----:B------:R-:W-:-:S11]  /*c9aa0*/  LOP3.LUT R6, R6, 0xffff7fff, RZ, 0xc0, !PT ;  /* 0xffff7fff06067812 */ /* 0x000fd600078ec0ff */
[----:B------:R-:W-:Y:S02]  /*c9ab0*/  @P6 LOP3.LUT R6, R6, 0x8000, RZ, 0xfc, !PT ;  /* 0x0000800006066812 */ /* 0x000fe400078efcff */
[----:B------:R-:W-:Y:S02]  /*c9ac0*/  LOP3.LUT P6, RZ, R229, 0x1000000, RZ, 0xc0, !PT ;  /* 0x01000000e5ff7812 */ /* 0x000fe400078cc0ff */
[----:B------:R-:W-:-:S11]  /*c9ad0*/  LOP3.LUT R6, R6, 0xfffeffff, RZ, 0xc0, !PT ;  /* 0xfffeffff06067812 */ /* 0x000fd600078ec0ff */
[----:B------:R-:W-:Y:S01]  /*c9ae0*/  @P6 LOP3.LUT R6, R6, 0x10000, RZ, 0xfc, !PT ;  /* 0x0001000006066812 */ /* 0x000fe200078efcff */
[----:B--2---:R0:W-:Y:S04]  /*c9af0*/  @P2 STG.E.U8 desc[UR52][R244.64], R0 ;  /* 0x00000000f4002986 */ /* 0x0041e8000c101134 */
[----:B0-----:R-:W2:Y:S01]  /*c9b00*/  LDL.LU R244, [R1+0xe0] ;  /* 0x0000e00001f47983 */ /* 0x001ea20000300800 */
[----:B------:R-:W-:-:S03]  /*c9b10*/  PRMT R0, R235, 0x7773, RZ ;  /* 0x00007773eb007816 */ /* 0x000fc600000000ff */
        /* <DEDUP_REMOVED lines=15> */
[C---:B------:R-:W-:Y:S02]  /*c9c10*/  LOP3.LUT P4, RZ, R229.reuse, 0x8000, RZ, 0xc0, !PT ;  /* 0x00008000e5ff7812 */ /* 0x040fe4000788c0ff */
[----:B------:R-:W-:Y:S02]  /*c9c20*/  LOP3.LUT R6, R6, 0xffdfffff, RZ, 0xc0, !PT ;  /* 0xffdfffff06067812 */ /* 0x000fe400078ec0ff */
[----:B------:R-:W-:-:S07]  /*c9c30*/  LOP3.LUT P5, RZ, R229, 0x10000, RZ, 0xc0, !PT ;  /* 0x00010000e5ff7812 */ /* 0x000fce00078ac0ff */
[----:B------:R-:W-:Y:S02]  /*c9c40*/  @P6 LOP3.LUT R6, R6, 0x200000, RZ, 0xfc, !PT ;  /* 0x0020000006066812 */ /* 0x000fe400078efcff */
[C---:B------:R-:W-:Y:S02]  /*c9c50*/  LOP3.LUT P6, RZ, R229.reuse, 0x40000, RZ, 0xc0, !PT ;  /* 0x00040000e5ff7812 */ /* 0x040fe400078cc0ff */
[----:B------:R-:W-:Y:S02]  /*c9c60*/  LOP3.LUT R6, R6, 0xffbfffff, RZ, 0xc0, !PT ;  /* 0xffbfffff06067812 */ /* 0x000fe400078ec0ff */
[C---:B------:R-:W-:Y:S02]  /*c9c70*/  LOP3.LUT P0, RZ, R229.reuse, 0x4000000, RZ, 0xc0, !PT ;  /* 0x04000000e5ff7812 */ /* 0x040fe4000780c0ff */
[C---:B------:R-:W-:Y:S02]  /*c9c80*/  LOP3.LUT P1, RZ, R229.reuse, 0x8000000, RZ, 0xc0, !PT ;  /* 0x08000000e5ff7812 */ /* 0x040fe4000782c0ff */
[----:B------:R-:W-:-:S05]  /*c9c90*/  LOP3.LUT P2, RZ, R229, 0x10000000, RZ, 0xc0, !PT ;  /* 0x10000000e5ff7812 */ /* 0x000fca000784c0ff */
[----:B------:R-:W-:Y:S01]  /*c9ca0*/  @P6 LOP3.LUT R6, R6, 0x400000, RZ, 0xfc, !PT ;  /* 0x0040000006066812 */ /* 0x000fe200078efcff */
[----:B---3--:R0:W-:Y:S04]  /*c9cb0*/  @P3 STG.E.U8 desc[UR52][R232.64], R0 ;  /* 0x00000000e8003986 */ /* 0x0081e8000c101134 */
[----:B0-----:R-:W3:Y:S01]  /*c9cc0*/  LDL.LU.64 R232, [R1+0x3088] ;  /* 0x0030880001e87983 */ /* 0x001ee20000300a00 */
[----:B----4-:R-:W-:-:S03]  /*c9cd0*/  PRMT R0, R241, 0x7770, RZ ;  /* 0x00007770f1007816 */ /* 0x010fc600000000ff */
[----:B------:R-:W4:Y:S04]  /*c9ce0*/  LDL.LU.64 R4, [R1+0x30a0] ;  /* 0x0030a00001047983 */ /* 0x000f280000300a00 */
[----:B------:R0:W-:Y:S01]  /*c9cf0*/  @P4 STG.E.U8 desc[UR52][R238.64], R0 ;  /* 0x00000000ee004986 */ /* 0x0001e2000c101134 */
[C---:B------:R-:W-:Y:S02]  /*c9d00*/  LOP3.LUT P6, RZ, R229.reuse, 0x20000, RZ, 0xc0, !PT ;  /* 0x00020000e5ff7812 */ /* 0x040fe400078cc0ff */
[C---:B------:R-:W-:Y:S02]  /*c9d10*/  LOP3.LUT P3, RZ, R229.reuse, 0x20000000, RZ, 0xc0, !PT ;  /* 0x20000000e5ff7812 */ /* 0x040fe4000786c0ff */
[----:B------:R-:W-:Y:S02]  /*c9d20*/  LOP3.LUT P4, RZ, R229, 0x40000000, RZ, 0xc0, !PT ;  /* 0x40000000e5ff7812 */ /* 0x000fe4000788c0ff */
[----:B0-----:R-:W-:Y:S01]  /*c9d30*/  PRMT R0, R241, 0x7771, RZ ;  /* 0x00007771f1007816 */ /* 0x001fe200000000ff */
[----:B------:R-:W4:Y:S04]  /*c9d40*/  LDL.LU R238, [R1+0xf4] ;  /* 0x0000f40001ee7983 */ /* 0x000f280000300800 */
[----:B------:R-:W4:Y:S04]  /*c9d50*/  LDL.LU.64 R226, [R1+0x30a8] ;  /* 0x0030a80001e27983 */ /* 0x000f280000300a00 */
[----:B------:R0:W-:Y:S01]  /*c9d60*/  @P5 STG.E.U8 desc[UR52][R2.64], R0 ;  /* 0x0000000002005986 */ /* 0x0001e2000c101134 */
[----:B------:R-:W-:-:S03]  /*c9d70*/  LOP3.LUT P5, RZ, R229, 0x80000000, RZ, 0xc0, !PT ;  /* 0x80000000e5ff7812 */ /* 0x000fc600078ac0ff */
[----:B------:R-:W4:Y:S04]  /*c9d80*/  LDL.LU.64 R18, [R1+0x30c8] ;  /* 0x0030c80001127983 */ /* 0x000f280000300a00 */
[----:B------:R-:W4:Y:S04]  /*c9d90*/  LDL.LU R239, [R1+0xe4] ;  /* 0x0000e40001ef7983 */ /* 0x000f280000300800 */
[----:B------:R-:W4:Y:S01]  /*c9da0*/  LDL.LU.64 R228, [R1+0x3098] ;  /* 0x0030980001e47983 */ /* 0x000f220000300a00 */
[----:B0-----:R-:W-:-:S03]  /*c9db0*/  PRMT R0, R241, 0x7772, RZ ;  /* 0x00007772f1007816 */ /* 0x001fc600000000ff */
[----:B------:R-:W4:Y:S04]  /*c9dc0*/  LDL.LU.64 R16, [R1+0x30d8] ;  /* 0x0030d80001107983 */ /* 0x000f280000300a00 */
        /* <DEDUP_REMOVED lines=16> */
[----:B---3--:R0:W-:Y:S01]  /*c9ed0*/  @P6 STG.E.U8 desc[UR52][R232.64], R0 ;  /* 0x00000000e8006986 */ /* 0x0081e2000c101134 */
[----:B------:R-:W-:Y:S02]  /*c9ee0*/  LOP3.LUT P6, RZ, R6, 0x80000, RZ, 0xc0, !PT ;  /* 0x0008000006ff7812 */ /* 0x000fe400078cc0ff */
[----:B0-----:R-:W-:Y:S01]  /*c9ef0*/  PRMT R0, R244, 0x7772, RZ ;  /* 0x00007772f4007816 */ /* 0x001fe200000000ff */
[----:B------:R-:W3:Y:S10]  /*c9f00*/  LDL.LU.64 R232, [R1+0x5270] ;  /* 0x0052700001e87983 */ /* 0x000ef40000300a00 */
[----:B----4-:R0:W-:Y:S01]  /*c9f10*/  @P6 STG.E.U8 desc[UR52][R228.64], R0 ;  /* 0x00000000e4006986 */ /* 0x0101e2000c101134 */
        /* <DEDUP_REMOVED lines=25> */
[----:B------:R-:W4:Y:S04]  /*ca0b0*/  LDL.LU.64 R2, [R1+0x3158] ;  /* 0x0031580001027983 */ /* 0x000f280000300a00 */
[----:B------:R-:W3:Y:S04]  /*ca0c0*/  LDL.LU.64 R236, [R1+0x3160] ;  /* 0x0031600001ec7983 */ /* 0x000ee80000300a00 */
[----:B------:R-:W3:Y:S04]  /*ca0d0*/  LDL.LU.64 R242, [R1+0x3168] ;  /* 0x0031680001f27983 */ /* 0x000ee80000300a00 */
[----:B------:R-:W3:Y:S04]  /*ca0e0*/  LDL.LU.64 R240, [R1+0x3188] ;  /* 0x0031880001f07983 */ /* 0x000ee80000300a00 */
[----:B------:R-:W3:Y:S04]  /*ca0f0*/  LDL.LU.64 R238, [R1+0x3198] ;  /* 0x0031980001ee7983 */ /* 0x000ee80000300a00 */
[----:B------:R-:W3:Y:S01]  /*ca100*/  LDL.LU R20, [R1+0xe8] ;  /* 0x0000e80001147983 */ /* 0x000ee20000300800 */
        /* <DEDUP_REMOVED lines=38> */
[----:B----4-:R0:W-:Y:S02]  /*ca370*/  @P3 STG.E.U8 desc[UR52][R2.64], R0 ;  /* 0x0000000002003986 */ /* 0x0101e4000c101134 */
[----:B0-----:R-:W-:-:S05]  /*ca380*/  PRMT R0, R245, 0x7773, RZ ;  /* 0x00007773f5007816 */ /* 0x001fca00000000ff */
[----:B---3--:R0:W-:Y:S04]  /*ca390*/  @P4 STG.E.U8 desc[UR52][R236.64], R0 ;  /* 0x00000000ec004986 */ /* 0x0081e8000c101134 */
        /* <DEDUP_REMOVED lines=255> */
[----:B------:R-:W-:-:S03]  /*cb390*/  LOP3.LUT P2, RZ, R231, 0x200000, RZ, 0xc0, !PT ;  /* 0x00200000e7ff7812 */ /* 0x000fc6000784c0ff */
[----:B------:R-:W4:Y:S01]  /*cb3a0*/  LDL.LU.64 R2, [R1+0x3340] ;  /* 0x0033400001027983 */ /* 0x000f220000300a00 */
[C---:B------:R-:W-:Y:S02]  /*cb3b0*/  LOP3.LUT P3, RZ, R231.reuse, 0x400000, RZ, 0xc0, !PT ;  /* 0x00400000e7ff7812 */ /* 0x040fe4000786c0ff */
[----:B------:R-:W-:Y:S02]  /*cb3c0*/  PRMT R0, R234, 0x7772, RZ ;  /* 0x00007772ea007816 */ /* 0x000fe400000000ff */
[----:B------:R-:W-:-:S05]  /*cb3d0*/  LOP3.LUT P4, RZ, R231, 0x800000, RZ, 0xc0, !PT ;  /* 0x00800000e7ff7812 */ /* 0x000fca000788c0ff */
        /* <DEDUP_REMOVED lines=14> */
[----:B------:R-:W-:Y:S02]  /*cb4c0*/  PRMT R0, R235, 0x7772, RZ ;  /* 0x00007772eb007816 */ /* 0x000fe400000000ff */
[----:B------:R-:W-:Y:S02]  /*cb4d0*/  LOP3.LUT P6, RZ, R232, 0x20, RZ, 0xc0, !PT ;  /* 0x00000020e8ff7812 */ /* 0x000fe400078cc0ff */
[----:B------:R-:W-:Y:S01]  /*cb4e0*/  LOP3.LUT R7, R7, 0xffff7fff, RZ, 0xc0, !PT ;  /* 0xffff7fff07077812 */ /* 0x000fe200078ec0ff */
[----:B---3--:R0:W-:Y:S04]  /*cb4f0*/  @P2 STG.E.U8 desc[UR52][R244.64], R0 ;  /* 0x00000000f4002986 */ /* 0x0081e8000c101134 */
[----:B0-----:R-:W3:Y:S01]  /*cb500*/  LDL.LU R244, [R1+0x158] ;  /* 0x0001580001f47983 */ /* 0x001ee20000300800 */
[----:B------:R-:W-:-:S03]  /*cb510*/  PRMT R0, R235, 0x7773, RZ ;  /* 0x00007773eb007816 */ /* 0x000fc600000000ff */
        /* <DEDUP_REMOVED lines=20> */
[----:B----4-:R0:W-:Y:S10]  /*cb660*/  @P3 STG.E.U8 desc[UR52][R2.64], R0 ;  /* 0x0000000002003986 */ /* 0x0101f4000c101134 */
[----:B------:R-:W-:-:S02]  /*cb670*/  @P6 LOP3.LUT R7, R7, 0x200000, RZ, 0xfc, !PT ;  /* 0x0020000007076812 */ /* 0x000fc400078efcff */
[----:B------:R-:W-:Y:S01]  /*cb680*/  LOP3.LUT P6, RZ, R231, 0x40000000, RZ, 0xc0, !PT ;  /* 0x40000000e7ff7812 */ /* 0x000fe200078cc0ff */
[----:B0-----:R-:W4:Y:S01]  /*cb690*/  LDL.LU.64 R2, [R1+0x3370] ;  /* 0x0033700001027983 */ /* 0x001f220000300a00 */
[----:B------:R-:W-:Y:S02]  /*cb6a0*/  LOP3.LUT R7, R7, 0xffbfffff, RZ, 0xc0, !PT ;  /* 0xffbfffff07077812 */ /* 0x000fe400078ec0ff */
[C---:B------:R-:W-:Y:S02]  /*cb6b0*/  LOP3.LUT P4, RZ, R231.reuse, 0x8000000, RZ, 0xc0, !PT ;  /* 0x08000000e7ff7812 */ /* 0x040fe4000788c0ff */
[----:B------:R-:W-:-:S07]  /*cb6c0*/  LOP3.LUT P5, RZ, R231, 0x10000000, RZ, 0xc0, !PT ;  /* 0x10000000e7ff7812 */ /* 0x000fce00078ac0ff */
[----:B------:R-:W-:Y:S02]  /*cb6d0*/  @P6 LOP3.LUT R7, R7, 0x400000, RZ, 0xfc, !PT ;  /* 0x0040000007076812 */ /* 0x000fe400078efcff */
[----:B------:R-:W-:Y:S02]  /*cb6e0*/  LOP3.LUT P6, RZ, R231, 0x20000000, RZ, 0xc0, !PT ;  /* 0x20000000e7ff7812 */ /* 0x000fe400078cc0ff */
[----:B------:R-:W4:Y:S01]  /*cb6f0*/  LDL.LU.64 R230, [R1+0x3378] ;  /* 0x0033780001e67983 */ /* 0x000f220000300a00 */
[----:B------:R-:W-:-:S03]  /*cb700*/  PRMT R0, R241, 0x7770, RZ ;  /* 0x00007770f1007816 */ /* 0x000fc600000000ff */
[----:B------:R-:W4:Y:S04]  /*cb710*/  LDL.LU.64 R228, [R1+0x3380] ;  /* 0x0033800001e47983 */ /* 0x000f280000300a00 */
[----:B------:R0:W-:Y:S04]  /*cb720*/  @P4 STG.E.U8 desc[UR52][R238.64], R0 ;  /* 0x00000000ee004986 */ /* 0x0001e8000c101134 */
[----:B0-----:R-:W4:Y:S04]  /*cb730*/  LDL.LU R238, [R1+0x148] ;  /* 0x0001480001ee7983 */ /* 0x001f280000300800 */
        /* <DEDUP_REMOVED lines=13> */
[----:B--2---:R0:W-:Y:S01]  /*cb810*/  @P6 STG.E.U8 desc[UR52][R236.64], R0 ;  /* 0x00000000ec006986 */ /* 0x0041e2000c101134 */
[----:B------:R-:W-:-:S03]  /*cb820*/  LOP3.LUT P6, RZ, R7, 0x200000, RZ, 0xc0, !PT ;  /* 0x0020000007ff7812 */ /* 0x000fc600078cc0ff */
[----:B------:R-:W2:Y:S04]  /*cb830*/  LDL.LU.64 R240, [R1+0x33b8] ;  /* 0x0033b80001f07983 */ /* 0x000ea80000300a00 */
[----:B0-----:R-:W2:Y:S04]  /*cb840*/  LDL.LU.64 R236, [R1+0x33c0] ;  /* 0x0033c00001ec7983 */ /* 0x001ea80000300a00 */
[----:B------:R-:W2:Y:S01]  /*cb850*/  LDL.LU R245, [R1+0x14c] ;  /* 0x00014c0001f57983 */ /* 0x000ea20000300800 */
[----:B---3--:R-:W-:-:S05]  /*cb860*/  PRMT R0, R244, 0x7770, RZ ;  /* 0x00007770f4007816 */ /* 0x008fca00000000ff */
[----:B------:R0:W-:Y:S04]  /*cb870*/  @P6 STG.E.U8 desc[UR52][R234.64], R0 ;  /* 0x00000000ea006986 */ /* 0x0001e8000c101134 */
[----:B0-----:R-:W3:Y:S01]  /*cb880*/  LDL.LU.64 R234, [R1+0x33c8] ;  /* 0x0033c80001ea7983 */ /* 0x001ee20000300a00 */
[----:B------:R-:W-:Y:S02]  /*cb890*/  LOP3.LUT P6, RZ, R7, 0x100000, RZ, 0xc0, !PT ;  /* 0x0010000007ff7812 */ /* 0x000fe400078cc0ff */
[----:B------:R-:W-:Y:S02]  /*cb8a0*/  PRMT R0, R244, 0x7771, RZ ;  /* 0x00007771f4007816 */ /* 0x000fe400000000ff */
[C---:B------:R-:W-:Y:S02]  /*cb8b0*/  LOP3.LUT P0, RZ, R232.reuse, 0x40, RZ, 0xc0, !PT ;  /* 0x00000040e8ff7812 */ /* 0x040fe4000780c0ff */
[----:B------:R-:W-:-:S07]  /*cb8c0*/  LOP3.LUT P1, RZ, R232, 0x80, RZ, 0xc0, !PT ;  /* 0x00000080e8ff7812 */ /* 0x000fce000782c0ff */
[----:B----4-:R0:W-:Y:S01]  /*cb8d0*/  @P6 STG.E.U8 desc[UR52][R2.64], R0 ;  /* 0x0000000002006986 */ /* 0x0101e2000c101134 */
[C---:B------:R-:W-:Y:S02]  /*cb8e0*/  LOP3.LUT P6, RZ, R7.reuse, 0x80000, RZ, 0xc0, !PT ;  /* 0x0008000007ff7812 */ /* 0x040fe400078cc0ff */
        /* <DEDUP_REMOVED lines=26> */
[----:B--2---:R0:W-:Y:S02]  /*cba90*/  @P3 STG.E.U8 desc[UR52][R240.64], R0 ;  /* 0x00000000f0003986 */ /* 0x0041e4000c101134 */
        /* <DEDUP_REMOVED lines=244> */
[----:B------:R-:W3:Y:S04]  /*cc9e0*/  LDL.LU.64 R226, [R1+0x3558] ;  /* 0x0035580001e27983 */ /* 0x000ee80000300a00 */
[----:B------:R-:W3:Y:S04]  /*cc9f0*/  LDL.LU R236, [R1+0x1c8] ;  /* 0x0001c80001ec7983 */ /* 0x000ee80000300800 */
[----:B------:R-:W3:Y:S01]  /*cca00*/  LDL.LU.64 R18, [R1+0x3560] ;  /* 0x0035600001127983 */ /* 0x000ee20000300a00 */
[----:B------:R-:W-:-:S04]  /*cca10*/  LOP3.LUT R21, R21, 0xf7ffffff, RZ, 0xc0, !PT ;  /* 0xf7ffffff15157812 */ /* 0x000fc800078ec0ff */
[----:B------:R-:W-:Y:S02]  /*cca20*/  @P6 LOP3.LUT R21, R21, 0x8000000, RZ, 0xfc, !PT ;  /* 0x0800000015156812 */ /* 0x000fe400078efcff */
[----:B------:R-:W-:Y:S02]  /*cca30*/  LOP3.LUT P6, RZ, R233, 0x2000000, RZ, 0xc0, !PT ;  /* 0x02000000e9ff7812 */ /* 0x000fe400078cc0ff */
[----:B------:R-:W-:-:S11]  /*cca40*/  LOP3.LUT R21, R21, 0xefffffff, RZ, 0xc0, !PT ;  /* 0xefffffff15157812 */ /* 0x000fd600078ec0ff */
[----:B------:R-:W-:Y:S02]  /*cca50*/  @P6 LOP3.LUT R21, R21, 0x10000000, RZ, 0xfc, !PT ;  /* 0x1000000015156812 */ /* 0x000fe400078efcff */
[----:B------:R-:W-:Y:S02]  /*cca60*/  LOP3.LUT P6, RZ, R233, 0x1000000, RZ, 0xc0, !PT ;  /* 0x01000000e9ff7812 */ /* 0x000fe400078cc0ff */
[----:B------:R-:W-:Y:S02]  /*cca70*/  LOP3.LUT R21, R21, 0xdfffffff, RZ, 0xc0, !PT ;  /* 0xdfffffff15157812 */ /* 0x000fe400078ec0ff */
[C---:B------:R-:W-:Y:S02]  /*cca80*/  LOP3.LUT P3, RZ, R233.reuse, 0x80000, RZ, 0xc0, !PT ;  /* 0x00080000e9ff7812 */ /* 0x040fe4000786c0ff */
[----:B------:R-:W-:Y:S02]  /*cca90*/  LOP3.LUT P4, RZ, R233, 0x100000, RZ, 0xc0, !PT ;  /* 0x00100000e9ff7812 */ /* 0x000fe4000788c0ff */
        /* <DEDUP_REMOVED lines=22> */
[C---:B------:R-:W-:Y:S02]  /*ccc00*/  LOP3.LUT P6, RZ, R21.reuse, 0x20000000, RZ, 0xc0, !PT ;  /* 0x2000000015ff7812 */ /* 0x040fe400078cc0ff */
[----:B0-----:R-:W-:Y:S01]  /*ccc10*/  PRMT R0, R20, 0x7771, RZ ;  /* 0x0000777114007816 */ /* 0x001fe200000000ff */
[----:B------:R-:W2:Y:S10]  /*ccc20*/  LDL.LU.64 R240, [R1+0x3588] ;  /* 0x0035880001f07983 */ /* 0x000eb40000300a00 */
[----:B---3--:R0:W-:Y:S01]  /*ccc30*/  @P6 STG.E.U8 desc[UR52][R238.64], R0 ;  /* 0x00000000ee006986 */ /* 0x0081e2000c101134 */
[----:B------:R-:W-:-:S02]  /*ccc40*/  LOP3.LUT P6, RZ, R21, 0x10000000, RZ, 0xc0, !PT ;  /* 0x1000000015ff7812 */ /* 0x000fc400078cc0ff */
        /* <DEDUP_REMOVED lines=17> */
[----:B------:R0:W-:Y:S04]  /*ccd60*/  @P6 STG.E.U8 desc[UR52][R18.64], R0 ;  /* 0x0000000012006986 */ /* 0x0001e8000c101134 */
[----:B0-----:R-:W3:Y:S01]  /*ccd70*/  LDL.LU.64 R18, [R1+0x3598] ;  /* 0x0035980001127983 */ /* 0x001ee20000300a00 */
[----:B------:R-:W-:Y:S02]  /*ccd80*/  LOP3.LUT P0, RZ, R233, 0x80000000, RZ, 0xc0, !PT ;  /* 0x80000000e9ff7812 */ /* 0x000fe4000780c0ff */
[----:B------:R-:W-:Y:S02]  /*ccd90*/  LOP3.LUT P1, RZ, R234, 0x1, RZ, 0xc0, !PT ;  /* 0x00000001eaff7812 */ /* 0x000fe4000782c0ff */
[----:B------:R-:W-:-:S09]  /*ccda0*/  PRMT R0, R236, 0x7770, RZ ;  /* 0x00007770ec007816 */ /* 0x000fd200000000ff */
[----:B----4-:R0:W-:Y:S01]  /*ccdb0*/  @P0 STG.E.U8 desc[UR52][R16.64], R0 ;  /* 0x0000000010000986 */ /* 0x0101e2000c101134 */
[----:B------:R-:W-:Y:S02]  /*ccdc0*/  LOP3.LUT P2, RZ, R234, 0x2, RZ, 0xc0, !PT ;  /* 0x00000002eaff7812 */ /* 0x000fe4000784c0ff */
[----:B0-----:R-:W-:-:S05]  /*ccdd0*/  PRMT R0, R236, 0x7771, RZ ;  /* 0x00007771ec007816 */ /* 0x001fca00000000ff */
[----:B--2---:R0:W-:Y:S01]  /*ccde0*/  @P1 STG.E.U8 desc[UR52][R246.64], R0 ;  /* 0x00000000f6001986 */ /* 0x0041e2000c101134 */
[----:B------:R-:W-:-:S03]  /*ccdf0*/  LOP3.LUT P3, RZ, R234, 0x4, RZ, 0xc0, !PT ;  /* 0x00000004eaff7812 */ /* 0x000fc6000786c0ff */
[----:B0-----:R-:W2:Y:S01]  /*cce00*/  LDL.LU.64 R246, [R1+0x35a0] ;  /* 0x0035a00001f67983 */ /* 0x001ea20000300a00 */
[----:B------:R-:W-:Y:S02]  /*cce10*/  PRMT R0, R236, 0x7772, RZ ;  /* 0x00007772ec007816 */ /* 0x000fe400000000ff */
[----:B------:R-:W-:-:S03]  /*cce20*/  LOP3.LUT P4, RZ, R234, 0x8, RZ, 0xc0, !PT ;  /* 0x00000008eaff7812 */ /* 0x000fc6000788c0ff */
        /* <DEDUP_REMOVED lines=14> */
[----:B------:R-:W-:-:S03]  /*ccf10*/  PRMT R0, R237, 0x7772, RZ ;  /* 0x00007772ed007816 */ /* 0x000fc600000000ff */
[----:B------:R-:W3:Y:S04]  /*ccf20*/  LDL.LU R15, [R1+0x1bc] ;  /* 0x0001bc00010f7983 */ /* 0x000ee80000300800 */
[----:B------:R0:W-:Y:S02]  /*ccf30*/  @P2 STG.E.U8 desc[UR52][R18.64], R0 ;  /* 0x0000000012002986 */ /* 0x0001e4000c101134 */
[----:B0-----:R-:W-:Y:S02]  /*ccf40*/  PRMT R0, R237, 0x7773, RZ ;  /* 0x00007773ed007816 */ /* 0x001fe400000000ff */
[----:B------:R-:W3:Y:S01]  /*ccf50*/  LDL.LU.64 R236, [R1+0x35c8] ;  /* 0x0035c80001ec7983 */ /* 0x000ee20000300a00 */
        /* <DEDUP_REMOVED lines=8> */
[----:B------:R-:W-:Y:S01]  /*ccfe0*/  LOP3.LUT R21, R21, 0xfffdffff, RZ, 0xc0, !PT ;  /* 0xfffdffff15157812 */ /* 0x000fe200078ec0ff */
[----:B--2---:R0:W-:Y:S10]  /*ccff0*/  @P3 STG.E.U8 desc[UR52][R246.64], R0 ;  /* 0x00000000f6003986 */ /* 0x0041f4000c101134 */
[----:B------:R-:W-:-:S02]  /*cd000*/  @P6 LOP3.LUT R21, R21, 0x20000, RZ, 0xfc, !PT ;  /* 0x0002000015156812 */ /* 0x000fc400078efcff */
[----:B------:R-:W-:Y:S01]  /*cd010*/  LOP3.LUT P6, RZ, R234, 0x4000, RZ, 0xc0, !PT ;  /* 0x00004000eaff7812 */ /* 0x000fe200078cc0ff */
[----:B0-----:R-:W2:Y:S01]  /*cd020*/  LDL.LU.64 R246, [R1+0x35d0] ;  /* 0x0035d00001f67983 */ /* 0x001ea20000300a00 */
[----:B------:R-:W-:-:S03]  /*cd030*/  LOP3.LUT R21, R21, 0xfffbffff, RZ, 0xc0, !PT ;  /* 0xfffbffff15157812 */ /* 0x000fc600078ec0ff */
[----:B------:R-:W2:Y:S01]  /*cd040*/  LDL.LU.64 R232, [R1+0x35d8] ;  /* 0x0035d80001e87983 */ /* 0x000ea20000300a00 */
[----:B------:R-:W-:-:S03]  /*cd050*/  LOP3.LUT P4, RZ, R234, 0x80, RZ, 0xc0, !PT ;  /* 0x00000080eaff7812 */ /* 0x000fc6000788c0ff */
[----:B------:R-:W2:Y:S04]  /*cd060*/  LDL.LU.64 R6, [R1+0x35e0] ;  /* 0x0035e00001067983 */ /* 0x000ea80000300a00 */
[----:B------:R-:W-:Y:S02]  /*cd070*/  @P6 LOP3.LUT R21, R21, 0x40000, RZ, 0xfc, !PT ;  /* 0x0004000015156812 */ /* 0x000fe400078efcff */
[----:B------:R-:W-:Y:S02]  /*cd080*/  LOP3.LUT P6, RZ, R234, 0x2000, RZ, 0xc0, !PT ;  /* 0x00002000eaff7812 */ /* 0x000fe400078cc0ff */
[----:B------:R-:W-:-:S11]  /*cd090*/  LOP3.LUT R21, R21, 0xfff7ffff, RZ, 0xc0, !PT ;  /* 0xfff7ffff15157812 */ /* 0x000fd600078ec0ff */
[----:B------:R-:W-:Y:S02]  /*cd0a0*/  @P6 LOP3.LUT R21, R21, 0x80000, RZ, 0xfc, !PT ;  /* 0x0008000015156812 */ /* 0x000fe400078efcff */
[----:B------:R-:W-:Y:S02]  /*cd0b0*/  LOP3.LUT P6, RZ, R234, 0x1000, RZ, 0xc0, !PT ;  /* 0x00001000eaff7812 */ /* 0x000fe400078cc0ff */
[----:B------:R-:W-:-:S11]  /*cd0c0*/  LOP3.LUT R21, R21, 0xffefffff, RZ, 0xc0, !PT ;  /* 0xffefffff15157812 */ /* 0x000fd600078ec0ff */
[----:B------:R-:W-:Y:S02]  /*cd0d0*/  @P6 LOP3.LUT R21, R21, 0x100000, RZ, 0xfc, !PT ;  /* 0x0010000015156812 */ /* 0x000fe400078efcff */
[----:B----4-:R-:W-:Y:S02]  /*cd0e0*/  PRMT R0, R243, 0x7770, RZ ;  /* 0x00007770f3007816 */ /* 0x010fe400000000ff */
[----:B------:R-:W-:-:S03]  /*cd0f0*/  LOP3.LUT P6, RZ, R234, 0x800, RZ, 0xc0, !PT ;  /* 0x00000800eaff7812 */ /* 0x000fc600078cc0ff */
[----:B------:R0:W-:Y:S01]  /*cd100*/  @P4 STG.E.U8 desc[UR52][R240.64], R0 ;  /* 0x00000000f0004986 */ /* 0x0001e2000c101134 */
[----:B------:R-:W-:-:S03]  /*cd110*/  LOP3.LUT R21, R21, 0xffdfffff, RZ, 0xc0, !PT ;  /* 0xffdfffff15157812 */ /* 0x000fc600078ec0ff */
[----:B0-----:R-:W4:Y:S04]  /*cd120*/  LDL.LU R240, [R1+0x1a0] ;  /* 0x0001a00001f07983 */ /* 0x001f280000300800 */
[----:B------:R-:W4:Y:S02]  /*cd130*/  LDL.LU.64 R230, [R1+0x35e8] ;  /* 0x0035e80001e67983 */ /* 0x000f240000300a00 */
[----:B------:R-:W-:Y:S02]  /*cd140*/  @P6 LOP3.LUT R21, R21, 0x200000, RZ, 0xfc, !PT ;  /* 0x0020000015156812 */ /* 0x000fe400078efcff */
[C---:B------:R-:W-:Y:S01]  /*cd150*/  LOP3.LUT P6, RZ, R234.reuse, 0x400, RZ, 0xc0, !PT ;  /* 0x00000400eaff7812 */ /* 0x040fe200078cc0ff */
[----:B------:R-:W4:Y:S01]  /*cd160*/  LDL.LU.64 R228, [R1+0x35f0] ;  /* 0x0035f00001e47983 */ /* 0x000f220000300a00 */
[----:B------:R-:W-:-:S02]  /*cd170*/  LOP3.LUT P5, RZ, R234, 0x100, RZ, 0xc0, !PT ;  /* 0x00000100eaff7812 */ /* 0x000fc400078ac0ff */
[----:B------:R-:W-:Y:S01]  /*cd180*/  LOP3.LUT R21, R21, 0xffbfffff, RZ, 0xc0, !PT ;  /* 0xffbfffff15157812 */ /* 0x000fe200078ec0ff */
[----:B------:R-:W4:Y:S01]  /*cd190*/  LDL.LU R241, [R1+0x1f0] ;  /* 0x0001f00001f17983 */ /* 0x000f220000300800 */
[----:B------:R-:W-:-:S03]  /*cd1a0*/  PRMT R0, R243, 0x7771, RZ ;  /* 0x00007771f3007816 */ /* 0x000fc600000000ff */
[----:B------:R-:W4:Y:S04]  /*cd1b0*/  LDL.LU.64 R4, [R1+0x35f8] ;  /* 0x0035f80001047983 */ /* 0x000f280000300a00 */
[----:B------:R-:W-:Y:S01]  /*cd1c0*/  @P6 LOP3.LUT R21, R21, 0x400000, RZ, 0xfc, !PT ;  /* 0x0040000015156812 */ /* 0x000fe200078efcff */
[----:B------:R-:W4:Y:S01]  /*cd1d0*/  LDL.LU.64 R226, [R1+0x3600] ;  /* 0x0036000001e27983 */ /* 0x000f220000300a00 */
[----:B------:R-:W-:-:S03]  /*cd1e0*/  LOP3.LUT P6, RZ, R234, 0x200, RZ, 0xc0, !PT ;  /* 0x00000200eaff7812 */ /* 0x000fc600078cc0ff */
[----:B------:R0:W-:Y:S04]  /*cd1f0*/  @P5 STG.E.U8 desc[UR52][R16.64], R0 ;  /* 0x0000000010005986 */ /* 0x0001e8000c101134 */
[----:B------:R-:W4:Y:S01]  /*cd200*/  LDL.LU.64 R18, [R1+0x3608] ;  /* 0x0036080001127983 */ /* 0x000f220000300a00 */
[----:B0-----:R-:W-:-:S05]  /*cd210*/  PRMT R0, R243, 0x7772, RZ ;  /* 0x00007772f3007816 */ /* 0x001fca00000000ff */
[----:B------:R0:W-:Y:S01]  /*cd220*/  @P6 STG.E.U8 desc[UR52][R244.64], R0 ;  /* 0x00000000f4006986 */ /* 0x0001e2000c101134 */
[----:B------:R-:W-:Y:S02]  /*cd230*/  LOP3.LUT P6, RZ, R21, 0x400000, RZ, 0xc0, !PT ;  /* 0x0040000015ff7812 */ /* 0x000fe400078cc0ff */
[----:B0-----:R-:W-:Y:S01]  /*cd240*/  PRMT R0, R243, 0x7773, RZ ;  /* 0x00007773f3007816 */ /* 0x001fe200000000ff */
[----:B------:R-:W4:Y:S04]  /*cd250*/  LDL.LU.64 R244, [R1+0x3610] ;  /* 0x0036100001f47983 */ /* 0x000f280000300a00 */
[----:B------:R-:W4:Y:S06]  /*cd260*/  LDL.LU.64 R242, [R1+0x3618] ;  /* 0x0036180001f27983 */ /* 0x000f2c0000300a00 */
[----:B---3--:R0:W-:Y:S01]  /*cd270*/  @P6 STG.E.U8 desc[UR52][R238.64], R0 ;  /* 0x00000000ee006986 */ /* 0x0081e2000c101134 */
[----:B------:R-:W-:-:S03]  /*cd280*/  LOP3.LUT P6, RZ, R21, 0x200000, RZ, 0xc0, !PT ;  /* 0x0020000015ff7812 */ /* 0x000fc600078cc0ff */
[----:B0-----:R-:W3:Y:S01]  /*cd290*/  LDL.LU.64 R238, [R1+0x3620] ;  /* 0x0036200001ee7983 */ /* 0x001ee20000300a00 */
[----:B------:R-:W-:-:S03]  /*cd2a0*/  PRMT R0, R15, 0x7770, RZ ;  /* 0x000077700f007816 */ /* 0x000fc600000000ff */
[----:B------:R-:W3:Y:S06]  /*cd2b0*/  LDL.LU R16, [R1+0x1a4] ;  /* 0x0001a40001107983 */ /* 0x000eec0000300800 */
[----:B------:R0:W-:Y:S04]  /*cd2c0*/  @P6 STG.E.U8 desc[UR52][R236.64], R0 ;  /* 0x00000000ec006986 */ /* 0x0001e8000c101134 */
[----:B0-----:R-:W3:Y:S01]  /*cd2d0*/  LDL.LU.64 R236, [R1+0x3628] ;  /* 0x0036280001ec7983 */ /* 0x001ee20000300a00 */
[----:B------:R-:W-:-:S02]  /*cd2e0*/  LOP3.LUT P6, RZ, R21, 0x100000, RZ, 0xc0, !PT ;  /* 0x0010000015ff7812 */ /* 0x000fc400078cc0ff */
        /* <DEDUP_REMOVED lines=35> */
[----:B------:R0:W-:Y:S04]  /*cd520*/  @P5 STG.E.U8 desc[UR52][R236.64], R0 ;  /* 0x00000000ec005986 */ /* 0x0001e8000c101134 */
[----:B0-----:R-:W3:Y:S04]  /*cd530*/  LDL.LU.64 R236, [R1+0x3630] ;  /* 0x0036300001ec7983 */ /* 0x001ee80000300a00 */
[----:B------:R-:W4:Y:S04]  /*cd540*/  LDL.LU.64 R18, [R1+0x3638] ;  /* 0x0036380001127983 */ /* 0x000f280000300a00 */
[----:B------:R-:W2:Y:S04]  /*cd550*/  LDL.LU.64 R238, [R1+0x3640] ;  /* 0x0036400001ee7983 */ /* 0x000ea80000300a00 */
[----:B------:R-:W2:Y:S04]  /*cd560*/  LDL.LU.64 R244, [R1+0x3648] ;  /* 0x0036480001f47983 */ /* 0x000ea80000300a00 */
[----:B------:R-:W2:Y:S04]  /*cd570*/  LDL.LU.64 R242, [R1+0x3650] ;  /* 0x0036500001f27983 */ /* 0x000ea80000300a00 */
[----:B------:R-:W2:Y:S04]  /*cd580*/  LDL.LU.64 R240, [R1+0x3658] ;  /* 0x0036580001f07983 */ /* 0x000ea80000300a00 */
[----:B------:R-:W2:Y:S01]  /*cd590*/  LDL.LU R20, [R1+0x1f4] ;  /* 0x0001f40001147983 */ /* 0x000ea20000300800 */
        /* <DEDUP_REMOVED lines=17> */
[----:B------:R-:W3:Y:S04]  /*cd6b0*/  LDL.LU R15, [R1+0x1a8] ;  /* 0x0001a800010f7983 */ /* 0x000ee80000300800 */
[----:B------:R-:W3:Y:S01]  /*cd6c0*/  LDL.LU.64 R232, [R1+0x3668] ;  /* 0x0036680001e87983 */ /* 0x000ee20000300a00 */
[----:B------:R-:W-:-:S03]  /*cd6d0*/  LOP3.LUT R21, R21, 0xfffff7ff, RZ, 0xc0, !PT ;  /* 0xfffff7ff15157812 */ /* 0x000fc600078ec0ff */
[----:B------:R-:W3:Y:S01]  /*cd6e0*/  LDL.LU.64 R6, [R1+0x3670] ;  /* 0x0036700001067983 */ /* 0x000ee20000300a00 */
[----:B------:R-:W-:Y:S02]  /*cd6f0*/  @P6 LOP3.LUT R21, R21, 0x800, RZ, 0xfc, !PT ;  /* 0x0000080015156812 */ /* 0x000fe400078efcff */
[C---:B------:R-:W-:Y:S01]  /*cd700*/  LOP3.LUT P6, RZ, R234.reuse, 0x80000000, RZ, 0xc0, !PT ;  /* 0x80000000eaff7812 */ /* 0x040fe200078cc0ff */
[----:B------:R-:W3:Y:S01]  /*cd710*/  LDL.LU.64 R230, [R1+0x3678] ;  /* 0x0036780001e67983 */ /* 0x000ee20000300a00 */
[C---:B------:R-:W-:Y:S02]  /*cd720*/  LOP3.LUT P3, RZ, R234.reuse, 0x2000000, RZ, 0xc0, !PT ;  /* 0x02000000eaff7812 */ /* 0x040fe4000786c0ff */
[----:B------:R-:W-:Y:S01]  /*cd730*/  LOP3.LUT R21, R21, 0xffffefff, RZ, 0xc0, !PT ;  /* 0xffffefff15157812 */ /* 0x000fe200078ec0ff */
[----:B------:R-:W3:Y:S01]  /*cd740*/  LDL.LU.64 R228, [R1+0x3680] ;  /* 0x0036800001e47983 */ /* 0x000ee20000300a00 */
[----:B------:R-:W-:Y:S02]  /*cd750*/  LOP3.LUT P4, RZ, R234, 0x4000000, RZ, 0xc0, !PT ;  /* 0x04000000eaff7812 */ /* 0x000fe4000788c0ff */
[----:B------:R-:W-:-:S05]  /*cd760*/  PRMT R0, R16, 0x7772, RZ ;  /* 0x0000777210007816 */ /* 0x000fca00000000ff */
[----:B------:R-:W-:Y:S02]  /*cd770*/  @P6 LOP3.LUT R21, R21, 0x1000, RZ, 0xfc, !PT ;  /* 0x0000100015156812 */ /* 0x000fe400078efcff */
[----:B------:R-:W-:Y:S01]  /*cd780*/  LOP3.LUT P6, RZ, R234, 0x40000000, RZ, 0xc0, !PT ;  /* 0x40000000eaff7812 */ /* 0x000fe200078cc0ff */
[----:B----4-:R0:W-:Y:S01]  /*cd790*/  @P3 STG.E.U8 desc[UR52][R18.64], R0 ;  /* 0x0000000012003986 */ /* 0x0101e2000c101134 */
[----:B------:R-:W-:Y:S02]  /*cd7a0*/  LOP3.LUT R21, R21, 0xffffdfff, RZ, 0xc0, !PT ;  /* 0xffffdfff15157812 */ /* 0x000fe400078ec0ff */
[----:B0-----:R-:W-:-:S09]  /*cd7b0*/  PRMT R0, R16, 0x7773, RZ ;  /* 0x0000777310007816 */ /* 0x001fd200000000ff */
[----:B------:R-:W-:Y:S02]  /*cd7c0*/  @P6 LOP3.LUT R21, R21, 0x2000, RZ, 0xfc, !PT ;  /* 0x0000200015156812 */ /* 0x000fe400078efcff */
[C---:B------:R-:W-:Y:S01]  /*cd7d0*/  LOP3.LUT P6, RZ, R234.reuse, 0x20000000, RZ, 0xc0, !PT ;  /* 0x20000000eaff7812 */ /* 0x040fe200078cc0ff */
[----:B--2---:R0:W-:Y:S01]  /*cd7e0*/  @P4 STG.E.U8 desc[UR52][R238.64], R0 ;  /* 0x00000000ee004986 */ /* 0x0041e2000c101134 */
[----:B------:R-:W-:Y:S02]  /*cd7f0*/  LOP3.LUT P5, RZ, R234, 0x8000000, RZ, 0xc0, !PT ;  /* 0x08000000eaff7812 */ /* 0x000fe400078ac0ff */
[----:B------:R-:W-:Y:S01]  /*cd800*/  LOP3.LUT R21, R21, 0xffffbfff, RZ, 0xc0, !PT ;  /* 0xffffbfff15157812 */ /* 0x000fe200078ec0ff */
[----:B0-----:R-:W2:Y:S04]  /*cd810*/  LDL.LU R238, [R1+0x1f8] ;  /* 0x0001f80001ee7983 */ /* 0x001ea80000300800 */
        /* <DEDUP_REMOVED lines=34> */
[----:B--2---:R-:W-:-:S11]  /*cda40*/  PRMT R0, R238, 0x7770, RZ ;  /* 0x00007770ee007816 */ /* 0x004fd600000000ff */
        /* <DEDUP_REMOVED lines=21> */
[----:B------:R-:W2:Y:S04]  /*cdba0*/  LDL.LU.64 R240, [R1+0x36c8] ;  /* 0x0036c80001f07983 */ /* 0x000ea80000300a00 */
[----:B---3--:R0:W-:Y:S04]  /*cdbb0*/  @P5 STG.E.U8 desc[UR52][R236.64], R0 ;  /* 0x00000000ec005986 */ /* 0x0081e8000c101134 */
[----:B0-----:R-:W3:Y:S04]  /*cdbc0*/  LDL.LU.64 R236, [R1+0x36d0] ;  /* 0x0036d00001ec7983 */ /* 0x001ee80000300a00 */
[----:B------:R-:W4:Y:S04]  /*cdbd0*/  LDL.LU.64 R18, [R1+0x36d8] ;  /* 0x0036d80001127983 */ /* 0x000f280000300a00 */
[----:B------:R-:W2:Y:S04]  /*cdbe0*/  LDL.LU R16, [R1+0x1fc] ;  /* 0x0001fc0001107983 */ /* 0x000ea80000300800 */
[----:B------:R-:W4:Y:S04]  /*cdbf0*/  LDL.LU.64 R238, [R1+0x36e0] ;  /* 0x0036e00001ee7983 */ /* 0x000f280000300a00 */
[----:B------:R-:W4:Y:S04]  /*cdc00*/  LDL.LU.64 R244, [R1+0x36e8] ;  /* 0x0036e80001f47983 */ /* 0x000f280000300a00 */
[----:B------:R-:W4:Y:S04]  /*cdc10*/  LDL.LU.64 R242, [R1+0x36f0] ;  /* 0x0036f00001f27983 */ /* 0x000f280000300a00 */
[----:B------:R-:W4:Y:S01]  /*cdc20*/  LDL.LU R15, [R1+0x190] ;  /* 0x00019000010f7983 */ /* 0x000f220000300800 */
[----:B------:R-:W-:-:S02]  /*cdc30*/  LOP3.LUT P2, RZ, R235, 0x800, RZ, 0xc0, !PT ;  /* 0x00000800ebff7812 */ /* 0x000fc4000784c0ff */
        /* <DEDUP_REMOVED lines=14> */
[----:B--2---:R-:W-:-:S05]  /*cdd20*/  PRMT R0, R16, 0x7770, RZ ;  /* 0x0000777010007816 */ /* 0x004fca00000000ff */
[----:B------:R0:W-:Y:S04]  /*cdd30*/  @P2 STG.E.U8 desc[UR52][R240.64], R0 ;  /* 0x00000000f0002986 */ /* 0x0001e8000c101134 */
[----:B0-----:R-:W2:Y:S01]  /*cdd40*/  LDL.LU.64 R240, [R1+0x36f8] ;  /* 0x0036f80001f07983 */ /* 0x001ea20000300a00 */
[----:B------:R-:W-:-:S05]  /*cdd50*/  PRMT R0, R16, 0x7771, RZ ;  /* 0x0000777110007816 */ /* 0x000fca00000000ff */
[----:B---3--:R0:W-:Y:S04]  /*cdd60*/  @P3 STG.E.U8 desc[UR52][R236.64], R0 ;  /* 0x00000000ec003986 */ /* 0x0081e8000c101134 */
[----:B0-----:R-:W3:Y:S01]  /*cdd70*/  LDL.LU.64 R236, [R1+0x3700] ;  /* 0x0037000001ec7983 */ /* 0x001ee20000300a00 */
[----:B------:R-:W-:Y:S02]  /*cdd80*/  LOP3.LUT R21, R21, 0xfffffff7, RZ, 0xc0, !PT ;  /* 0xfffffff715157812 */ /* 0x000fe400078ec0ff */
[----:B------:R-:W-:Y:S01]  /*cdd90*/  LOP3.LUT P4, RZ, R235, 0x2000, RZ, 0xc0, !PT ;  /* 0x00002000ebff7812 */ /* 0x000fe2000788c0ff */
[----:B------:R-:W3:Y:S01]  /*cdda0*/  LDL.LU.64 R232, [R1+0x3708] ;  /* 0x0037080001e87983 */ /* 0x000ee20000300a00 */
[----:B------:R-:W-:Y:S02]  /*cddb0*/  @P6 LOP3.LUT R21, R21, 0x8, RZ, 0xfc, !PT ;  /* 0x0000000815156812 */ /* 0x000fe400078efcff */
[----:B------:R-:W-:Y:S01]  /*cddc0*/  LOP3.LUT P6, RZ, R235, 0x40000, RZ, 0xc0, !PT ;  /* 0x00040000ebff7812 */ /* 0x000fe200078cc0ff */
[----:B------:R-:W3:Y:S01]  /*cddd0*/  LDL.LU.64 R6, [R1+0x3710] ;  /* 0x0037100001067983 */ /* 0x000ee20000300a00 */
[----:B------:R-:W-:-:S02]  /*cdde0*/  LOP3.LUT R21, R21, 0xffffffef, RZ, 0xc0, !PT ;  /* 0xffffffef15157812 */ /* 0x000fc400078ec0ff */
[----:B------:R-:W-:Y:S01]  /*cddf0*/  LOP3.LUT P5, RZ, R235, 0x4000, RZ, 0xc0, !PT ;  /* 0x00004000ebff7812 */ /* 0x000fe200078ac0ff */
[----:B------:R-:W3:Y:S01]  /*cde00*/  LDL.LU.64 R230, [R1+0x3718] ;  /* 0x0037180001e67983 */ /* 0x000ee20000300a00 */
[----:B------:R-:W-:-:S03]  /*cde10*/  PRMT R0, R16, 0x7772, RZ ;  /* 0x0000777210007816 */ /* 0x000fc600000000ff */
[----:B------:R-:W3:Y:S04]  /*cde20*/  LDL.LU.64 R228, [R1+0x3720] ;  /* 0x0037200001e47983 */ /* 0x000ee80000300a00 */
        /* <DEDUP_REMOVED lines=9> */
[----:B0-----:R-:W-:-:S05]  /*cdec0*/  PRMT R0, R16, 0x7773, RZ ;  /* 0x0000777310007816 */ /* 0x001fca00000000ff */
[----:B------:R0:W-:Y:S02]  /*cded0*/  @P5 STG.E.U8 desc[UR52][R238.64], R0 ;  /* 0x00000000ee005986 */ /* 0x0001e4000c101134 */
[----:B0-----:R-:W-:Y:S02]  /*cdee0*/  PRMT R0, R15, 0x7770, RZ ;  /* 0x000077700f007816 */ /* 0x001fe400000000ff */
[----:B------:R-:W4:Y:S04]  /*cdef0*/  LDL.LU R239, [R1+0x194] ;  /* 0x0001940001ef7983 */ /* 0x000f280000300800 */
[----:B------:R0:W-:Y:S01]  /*cdf00*/  @P6 STG.E.U8 desc[UR52][R244.64], R0 ;  /* 0x00000000f4006986 */ /* 0x0001e2000c101134 */
[----:B------:R-:W-:-:S03]  /*cdf10*/  LOP3.LUT P6, RZ, R21, 0x40, RZ, 0xc0, !PT ;  /* 0x0000004015ff7812 */ /* 0x000fc600078cc0ff */
[----:B------:R-:W4:Y:S04]  /*cdf20*/  LDL.LU.64 R4, [R1+0x3728] ;  /* 0x0037280001047983 */ /* 0x000f280000300a00 */
[----:B------:R-:W4:Y:S01]  /*cdf30*/  LDL.LU.64 R226, [R1+0x3730] ;  /* 0x0037300001e27983 */ /* 0x000f220000300a00 */
[----:B0-----:R-:W-:-:S03]  /*cdf40*/  PRMT R0, R15, 0x7771, RZ ;  /* 0x000077710f007816 */ /* 0x001fc600000000ff */
[----:B------:R-:W4:Y:S04]  /*cdf50*/  LDL.LU.64 R18, [R1+0x3738] ;  /* 0x0037380001127983 */ /* 0x000f280000300a00 */
[----:B------:R0:W-:Y:S01]  /*cdf60*/  @P6 STG.E.U8 desc[UR52][R242.64], R0 ;  /* 0x00000000f2006986 */ /* 0x0001e2000c101134 */
[----:B------:R-:W-:-:S03]  /*cdf70*/  LOP3.LUT P6, RZ, R21, 0x20, RZ, 0xc0, !PT ;  /* 0x0000002015ff7812 */ /* 0x000fc600078cc0ff */
[----:B------:R-:W4:Y:S04]  /*cdf80*/  LDL.LU.64 R16, [R1+0x3740] ;  /* 0x0037400001107983 */ /* 0x000f280000300a00 */
[----:B------:R-:W4:Y:S01]  /*cdf90*/  LDL.LU R238, [R1+0x324] ;  /* 0x0003240001ee7983 */ /* 0x000f220000300800 */
[----:B0-----:R-:W-:-:S03]  /*cdfa0*/  PRMT R0, R15, 0x7772, RZ ;  /* 0x000077720f007816 */ /* 0x001fc600000000ff */
[----:B------:R-:W4:Y:S04]  /*cdfb0*/  LDL.LU.64 R244, [R1+0x3748] ;  /* 0x0037480001f47983 */ /* 0x000f280000300a00 */
[----:B------:R-:W4:Y:S04]  /*cdfc0*/  LDL.LU.64 R242, [R1+0x3750] ;  /* 0x0037500001f27983 */ /* 0x000f280000300a00 */
[----:B--2---:R0:W-:Y:S01]  /*cdfd0*/  @P6 STG.E.U8 desc[UR52][R240.64], R0 ;  /* 0x00000000f0006986 */ /* 0x0041e2000c101134 */
[----:B------:R-:W-:Y:S02]  /*cdfe0*/  LOP3.LUT P6, RZ, R21, 0x10, RZ, 0xc0, !PT ;  /* 0x0000001015ff7812 */ /* 0x000fe400078cc0ff */
[----:B0-----:R-:W-:Y:S01]  /*cdff0*/  PRMT R0, R15, 0x7773, RZ ;  /* 0x000077730f007816 */ /* 0x001fe200000000ff */
[----:B------:R-:W2:Y:S10]  /*ce000*/  LDL.LU.64 R240, [R1+0x3758] ;  /* 0x0037580001f07983 */ /* 0x000eb40000300a00 */
[----:B---3--:R0:W-:Y:S04]  /*ce010*/  @P6 STG.E.U8 desc[UR52][R236.64], R0 ;  /* 0x00000000ec006986 */ /* 0x0081e8000c101134 */
[----:B0-----:R-:W3:Y:S01]  /*ce020*/  LDL.LU.64 R236, [R1+0x5250] ;  /* 0x0052500001ec7983 */ /* 0x001ee20000300a00 */
[----:B------:R-:W-:-:S02]  /*ce030*/  LOP3.LUT P6, RZ, R21, 0x8, RZ, 0xc0, !PT ;  /* 0x0000000815ff7812 */ /* 0x000fc400078cc0ff */
[C---:B------:R-:W-:Y:S02]  /*ce040*/  LOP3.LUT P0, RZ, R235.reuse, 0x1000000, RZ, 0xc0, !PT ;  /* 0x01000000ebff7812 */ /* 0x040fe4000780c0ff */
[C---:B------:R-:W-:Y:S02]  /*ce050*/  LOP3.LUT P1, RZ, R235.reuse, 0x2000000, RZ, 0xc0, !PT ;  /* 0x02000000ebff7812 */ /* 0x040fe4000782c0ff */
[C---:B------:R-:W-:Y:S02]  /*ce060*/  LOP3.LUT P2, RZ, R235.reuse, 0x4000000, RZ, 0xc0, !PT ;  /* 0x04000000ebff7812 */ /* 0x040fe4000784c0ff */
[C---:B------:R-:W-:Y:S02]  /*ce070*/  LOP3.LUT P3, RZ, R235.reuse, 0x8000000, RZ, 0xc0, !PT ;  /* 0x08000000ebff7812 */ /* 0x040fe4000786c0ff */
[C---:B------:R-:W-:Y:S02]  /*ce080*/  LOP3.LUT P4, RZ, R235.reuse, 0x10000000, RZ, 0xc0, !PT ;  /* 0x10000000ebff7812 */ /* 0x040fe4000788c0ff */
[----:B------:R-:W-:-:S02]  /*ce090*/  LOP3.LUT P5, RZ, R235, 0x20000000, RZ, 0xc0, !PT ;  /* 0x20000000ebff7812 */ /* 0x000fc400078ac0ff */
[----:B---3--:R-:W-:-:S05]  /*ce0a0*/  PRMT R0, R236, 0x7770, RZ ;  /* 0x00007770ec007816 */ /* 0x008fca00000000ff */
        /* <DEDUP_REMOVED lines=8> */
[----:B0-----:R-:W-:Y:S02]  /*ce130*/  PRMT R0, R236, 0x7773, RZ ;  /* 0x00007773ec007816 */ /* 0x001fe400000000ff */
[----:B------:R-:W3:Y:S09]  /*ce140*/  LDL.LU R236, [R1+0x524c] ;  /* 0x00524c0001ec7983 */ /* 0x000ef20000300800 */
[----:B------:R4:W-:Y:S01]  /*ce150*/  @P6 STG.E.U8 desc[UR52][R228.64], R0 ;  /* 0x00000000e4006986 */ /* 0x0009e2000c101134 */
[----:B------:R-:W-:-:S02]  /*ce160*/  LOP3.LUT P6, RZ, R22, 0x80000000, RZ, 0xc0, !PT ;  /* 0x8000000016ff7812 */ /* 0x000fc400078cc0ff */
[----:B----4-:R-:W-:-:S11]  /*ce170*/  PRMT R0, R239, 0x7770, RZ ;  /* 0x00007770ef007816 */ /* 0x010fd600000000ff */
        /* <DEDUP_REMOVED lines=15> */
[----:B------:R-:W4:Y:S04]  /*ce270*/  LDL.LU.64 R18, [R1+0x3770] ;  /* 0x0037700001127983 */ /* 0x000f280000300a00 */
[----:B------:R-:W4:Y:S04]  /*ce280*/  LDL.LU.64 R16, [R1+0x3778] ;  /* 0x0037780001107983 */ /* 0x000f280000300a00 */
[----:B------:R-:W4:Y:S04]  /*ce290*/  LDL.LU R239, [R1+0x198] ;  /* 0x0001980001ef7983 */ /* 0x000f280000300800 */
[----:B------:R-:W4:Y:S04]  /*ce2a0*/  LDL.LU.64 R244, [R1+0x3780] ;  /* 0x0037800001f47983 */ /* 0x000f280000300a00 */
[----:B------:R-:W4:Y:S04]  /*ce2b0*/  LDL.LU.64 R242, [R1+0x3788] ;  /* 0x0037880001f27983 */ /* 0x000f280000300a00 */
[----:B------:R-:W4:Y:S01]  /*ce2c0*/  LDL.LU R15, [R1+0x328] ;  /* 0x00032800010f7983 */ /* 0x000f220000300800 */
[----:B------:R-:W-:-:S02]  /*ce2d0*/  LOP3.LUT P2, RZ, R235, 0x40000000, RZ, 0xc0, !PT ;  /* 0x40000000ebff7812 */ /* 0x000fc4000784c0ff */
[----:B------:R-:W-:Y:S02]  /*ce2e0*/  PRMT R0, R238, 0x7773, RZ ;  /* 0x00007773ee007816 */ /* 0x000fe400000000ff */
[----:B------:R-:W-:Y:S02]  /*ce2f0*/  LOP3.LUT P3, RZ, R235, 0x80000000, RZ, 0xc0, !PT ;  /* 0x80000000ebff7812 */ /* 0x000fe4000786c0ff */
[----:B------:R-:W-:Y:S02]  /*ce300*/  LOP3.LUT R22, R22, 0xff7fffff, RZ, 0xc0, !PT ;  /* 0xff7fffff16167812 */ /* 0x000fe400078ec0ff */
[C---:B---3--:R-:W-:Y:S02]  /*ce310*/  LOP3.LUT P4, RZ, R236.reuse, 0x1, RZ, 0xc0, !PT ;  /* 0x00000001ecff7812 */ /* 0x048fe4000788c0ff */
[----:B------:R-:W-:-:S03]  /*ce320*/  LOP3.LUT P5, RZ, R236, 0x2, RZ, 0xc0, !PT ;  /* 0x00000002ecff7812 */ /* 0x000fc600078ac0ff */
[----:B--2---:R0:W-:Y:S04]  /*ce330*/  @P2 STG.E.U8 desc[UR52][R240.64], R0 ;  /* 0x00000000f0002986 */ /* 0x0041e8000c101134 */
[----:B0-----:R-:W2:Y:S04]  /*ce340*/  LDL.LU.64 R240, [R1+0x3790] ;  /* 0x0037900001f07983 */ /* 0x001ea80000300a00 */
[----:B------:R-:W3:Y:S04]  /*ce350*/  LDL.LU.64 R20, [R1+0x37a8] ;  /* 0x0037a80001147983 */ /* 0x000ee80000300a00 */
[----:B------:R-:W3:Y:S04]  /*ce360*/  LDL.LU.64 R232, [R1+0x37b0] ;  /* 0x0037b00001e87983 */ /* 0x000ee80000300a00 */
[----:B------:R-:W3:Y:S04]  /*ce370*/  LDL.LU R238, [R1+0x19c] ;  /* 0x00019c0001ee7983 */ /* 0x000ee80000300800 */
[----:B------:R-:W3:Y:S04]  /*ce380*/  LDL.LU.64 R6, [R1+0x37b8] ;  /* 0x0037b80001067983 */ /* 0x000ee80000300a00 */
[----:B------:R-:W3:Y:S04]  /*ce390*/  LDL.LU.64 R230, [R1+0x37c8] ;  /* 0x0037c80001e67983 */ /* 0x000ee80000300a00 */
[----:B------:R-:W3:Y:S01]  /*ce3a0*/  LDL.LU.64 R228, [R1+0x37d8] ;  /* 0x0037d80001e47983 */ /* 0x000ee20000300a00 */
[----:B----4-:R-:W-:-:S03]  /*ce3b0*/  PRMT R0, R239, 0x7770, RZ ;  /* 0x00007770ef007816 */ /* 0x010fc600000000ff */
[----:B------:R-:W4:Y:S04]  /*ce3c0*/  LDL.LU.64 R4, [R1+0x37e0] ;  /* 0x0037e00001047983 */ /* 0x000f280000300a00 */
[----:B------:R0:W-:Y:S02]  /*ce3d0*/  @P3 STG.E.U8 desc[UR52][R226.64], R0 ;  /* 0x00000000e2003986 */ /* 0x0001e4000c101134 */
[C---:B0-----:R-:W-:Y:S02]  /*ce3e0*/  PRMT R0, R239.reuse, 0x7771, RZ ;  /* 0x00007771ef007816 */ /* 0x041fe400000000ff */
[----:B------:R-:W4:Y:S04]  /*ce3f0*/  LDL.LU.64 R226, [R1+0x37e8] ;  /* 0x0037e80001e27983 */ /* 0x000f280000300a00 */
[----:B------:R0:W-:Y:S02]  /*ce400*/  @P4 STG.E.U8 desc[UR52][R18.64], R0 ;  /* 0x0000000012004986 */ /* 0x0001e4000c101134 */
[----:B0-----:R-:W-:-:S02]  /*ce410*/  PRMT R0, R239, 0x7772, RZ ;  /* 0x00007772ef007816 */ /* 0x001fc400000000ff */
[----:B------:R-:W4:Y:S04]  /*ce420*/  LDL.LU.64 R18, [R1+0x37f0] ;  /* 0x0037f00001127983 */ /* 0x000f280000300a00 */
[----:B------:R0:W-:Y:S04]  /*ce430*/  @P5 STG.E.U8 desc[UR52][R16.64], R0 ;  /* 0x0000000010005986 */ /* 0x0001e8000c101134 */
[----:B0-----:R-:W4:Y:S01]  /*ce440*/  LDL.LU.64 R16, [R1+0x3800] ;  /* 0x0038000001107983 */ /* 0x001f220000300a00 */
[----:B------:R-:W-:-:S13]  /*ce450*/  LOP3.LUT P6, RZ, R236, 0x400, RZ, 0xc0, !PT ;  /* 0x00000400ecff7812 */ /* 0x000fda00078cc0ff */
        /* <DEDUP_REMOVED lines=22> */
[----:B------:R-:W4:Y:S07]  /*ce5c0*/  LDL.LU R239, [R1+0x310] ;  /* 0x0003100001ef7983 */ /* 0x000f2e0000300800 */
[----:B------:R-:W-:-:S02]  /*ce5d0*/  @P6 LOP3.LUT R22, R22, 0x40000000, RZ, 0xfc, !PT ;  /* 0x4000000016166812 */ /* 0x000fc400078efcff */
[----:B------:R-:W-:-:S13]  /*ce5e0*/  LOP3.LUT P6, RZ, R236, 0x4, RZ, 0xc0, !PT ;  /* 0x00000004ecff7812 */ /* 0x000fda00078cc0ff */
[----:B------:R0:W-:Y:S01]  /*ce5f0*/  @P6 STG.E.U8 desc[UR52][R244.64], R0 ;  /* 0x00000000f4006986 */ /* 0x0001e2000c101134 */
[C---:B------:R-:W-:Y:S02]  /*ce600*/  LOP3.LUT P6, RZ, R22.reuse, 0x40000000, RZ, 0xc0, !PT ;  /* 0x4000000016ff7812 */ /* 0x040fe400078cc0ff */
[----:B0-----:R-:W-:Y:S01]  /*ce610*/  PRMT R0, R15, 0x7770, RZ ;  /* 0x000077700f007816 */ /* 0x001fe200000000ff */
[----:B------:R-:W4:Y:S10]  /*ce620*/  LDL.LU.64 R244, [R1+0x3808] ;  /* 0x0038080001f47983 */ /* 0x000f340000300a00 */
[----:B------:R0:W-:Y:S01]  /*ce630*/  @P6 STG.E.U8 desc[UR52][R242.64], R0 ;  /* 0x00000000f2006986 */ /* 0x0001e2000c101134 */
[----:B------:R-:W-:-:S02]  /*ce640*/  LOP3.LUT P6, RZ, R22, 0x20000000, RZ, 0xc0, !PT ;  /* 0x2000000016ff7812 */ /* 0x000fc400078cc0ff */
[----:B0-----:R-:W-:Y:S01]  /*ce650*/  PRMT R0, R15, 0x7771, RZ ;  /* 0x000077710f007816 */ /* 0x001fe200000000ff */
[----:B------:R-:W4:Y:S10]  /*ce660*/  LDL.LU.64 R242, [R1+0x3818] ;  /* 0x0038180001f27983 */ /* 0x000f340000300a00 */
[----:B--2---:R0:W-:Y:S01]  /*ce670*/  @P6 STG.E.U8 desc[UR52][R240.64], R0 ;  /* 0x00000000f0006986 */ /* 0x0041e2000c101134 */
[----:B------:R-:W-:-:S02]  /*ce680*/  LOP3.LUT P6, RZ, R22, 0x10000000, RZ, 0xc0, !PT ;  /* 0x1000000016ff7812 */ /* 0x000fc400078cc0ff */
[----:B0-----:R-:W-:Y:S01]  /*ce690*/  PRMT R0, R15, 0x7772, RZ ;  /* 0x000077720f007816 */ /* 0x001fe200000000ff */
[----:B------:R-:W2:Y:S10]  /*ce6a0*/  LDL.LU.64 R240, [R1+0x3820] ;  /* 0x0038200001f07983 */ /* 0x000eb40000300a00 */
[----:B---3--:R0:W-:Y:S01]  /*ce6b0*/  @P6 STG.E.U8 desc[UR52][R20.64], R0 ;  /* 0x0000000014006986 */ /* 0x0081e2000c101134 */
        /* <DEDUP_REMOVED lines=25> */
[----:B------:R-:W3:Y:S04]  /*ce850*/  LDL.LU R237, [R1+0x5248] ;  /* 0x0052480001ed7983 */ /* 0x000ee80000300800 */
[----:B------:R-:W4:Y:S01]  /*ce860*/  LDL.LU.64 R226, [R1+0x3830] ;  /* 0x0038300001e27983 */ /* 0x000f220000300a00 */
[C---:B------:R-:W-:Y:S02]  /*ce870*/  LOP3.LUT P3, RZ, R236.reuse, 0x4000, RZ, 0xc0, !PT ;  /* 0x00004000ecff7812 */ /* 0x040fe4000786c0ff */
[----:B------:R-:W-:-:S11]  /*ce880*/  LOP3.LUT P4, RZ, R236, 0x8000, RZ, 0xc0, !PT ;  /* 0x00008000ecff7812 */ /* 0x000fd6000788c0ff */
[----:B------:R0:W-:Y:S04]  /*ce890*/  @P3 STG.E.U8 desc[UR52][R244.64], R0 ;  /* 0x00000000f4003986 */ /* 0x0001e8000c101134 */
[----:B0-----:R-:W3:Y:S01]  /*ce8a0*/  LDL.LU.64 R244, [R1+0x3838] ;  /* 0x0038380001f47983 */ /* 0x001ee20000300a00 */
[----:B------:R-:W-:-:S05]  /*ce8b0*/  PRMT R0, R239, 0x7770, RZ ;  /* 0x00007770ef007816 */ /* 0x000fca00000000ff */
[----:B------:R0:W-:Y:S04]  /*ce8c0*/  @P4 STG.E.U8 desc[UR52][R242.64], R0 ;  /* 0x00000000f2004986 */ /* 0x0001e8000c101134 */
[----:B0-----:R-:W3:Y:S04]  /*ce8d0*/  LDL.LU.64 R242, [R1+0x3848] ;  /* 0x0038480001f27983 */ /* 0x001ee80000300a00 */
[----:B------:R-:W3:Y:S04]  /*ce8e0*/  LDL.LU.64 R18, [R1+0x3850] ;  /* 0x0038500001127983 */ /* 0x000ee80000300a00 */
[----:B------:R-:W3:Y:S04]  /*ce8f0*/  LDL.LU.64 R16, [R1+0x3858] ;  /* 0x0038580001107983 */ /* 0x000ee80000300a00 */
[----:B------:R-:W3:Y:S01]  /*ce900*/  LDL.LU R15, [R1+0x300] ;  /* 0x00030000010f7983 */ /* 0x000ee20000300800 */
[----:B------:R-:W-:-:S02]  /*ce910*/  LOP3.LUT P5, RZ, R236, 0x10000, RZ, 0xc0, !PT ;  /* 0x00010000ecff7812 */ /* 0x000fc400078ac0ff */
[----:B------:R-:W-:Y:S02]  /*ce920*/  PRMT R0, R239, 0x7771, RZ ;  /* 0x00007771ef007816 */ /* 0x000fe400000000ff */
[----:B------:R-:W-:-:S09]  /*ce930*/  LOP3.LUT P2, RZ, R236, 0x20000, RZ, 0xc0, !PT ;  /* 0x00020000ecff7812 */ /* 0x000fd2000784c0ff */
[----:B--2---:R0:W-:Y:S04]  /*ce940*/  @P5 STG.E.U8 desc[UR52][R240.64], R0 ;  /* 0x00000000f0005986 */ /* 0x0041e8000c101134 */
[----:B0-----:R-:W2:Y:S01]  /*ce950*/  LDL.LU.64 R240, [R1+0x3868] ;  /* 0x0038680001f07983 */ /* 0x001ea20000300a00 */
[----:B------:R-:W-:-:S03]  /*ce960*/  PRMT R0, R239, 0x7772, RZ ;  /* 0x00007772ef007816 */ /* 0x000fc600000000ff */
[----:B------:R-:W2:Y:S04]  /*ce970*/  LDL.LU R20, [R1+0x314] ;  /* 0x0003140001147983 */ /* 0x000ea80000300800 */
[----:B----4-:R0:W-:Y:S02]  /*ce980*/  @P2 STG.E.U8 desc[UR52][R226.64], R0 ;  /* 0x00000000e2002986 */ /* 0x0101e4000c101134 */
[----:B0-----:R-:W-:Y:S02]  /*ce990*/  PRMT R0, R239, 0x7773, RZ ;  /* 0x00007773ef007816 */ /* 0x001fe400000000ff */
[----:B------:R-:W4:Y:S01]  /*ce9a0*/  LDL.LU.64 R238, [R1+0x3870] ;  /* 0x0038700001ee7983 */ /* 0x000f220000300a00 */
        /* <DEDUP_REMOVED lines=11> */
[----:B---3--:R0:W-:Y:S01]  /*cea60*/  @P3 STG.E.U8 desc[UR52][R244.64], R0 ;  /* 0x00000000f4003986 */ /* 0x0081e2000c101134 */
[----:B------:R-:W-:-:S03]  /*cea70*/  LOP3.LUT R22, R22, 0xfffbffff, RZ, 0xc0, !PT ;  /* 0xfffbffff16167812 */ /* 0x000fc600078ec0ff */
[----:B0-----:R-:W3:Y:S08]  /*cea80*/  LDL.LU.64 R244, [R1+0x3880] ;  /* 0x0038800001f47983 */ /* 0x001ef00000300a00 */
[----:B------:R-:W-:Y:S01]  /*cea90*/  @P6 LOP3.LUT R22, R22, 0x40000, RZ, 0xfc, !PT ;  /* 0x0004000016166812 */ /* 0x000fe200078efcff */
[----:B------:R-:W3:Y:S01]  /*ceaa0*/  LDL.LU.64 R234, [R1+0x3888] ;  /* 0x0038880001ea7983 */ /* 0x000ee20000300a00 */
[----:B------:R-:W-:-:S02]  /*ceab0*/  LOP3.LUT P6, RZ, R236, 0x2000000, RZ, 0xc0, !PT ;  /* 0x02000000ecff7812 */ /* 0x000fc400078cc0ff */
[----:B------:R-:W-:Y:S01]  /*ceac0*/  LOP3.LUT P4, RZ, R236, 0x80000, RZ, 0xc0, !PT ;  /* 0x00080000ecff7812 */ /* 0x000fe2000788c0ff */
[----:B------:R-:W3:Y:S01]  /*cead0*/  LDL.LU.64 R232, [R1+0x3898] ;  /* 0x0038980001e87983 */ /* 0x000ee20000300a00 */
[----:B------:R-:W-:-:S09]  /*ceae0*/  LOP3.LUT R22, R22, 0xfff7ffff, RZ, 0xc0, !PT ;  /* 0xfff7ffff16167812 */ /* 0x000fd200078ec0ff */
[----:B------:R-:W-:Y:S02]  /*ceaf0*/  @P6 LOP3.LUT R22, R22, 0x80000, RZ, 0xfc, !PT ;  /* 0x0008000016166812 */ /* 0x000fe400078efcff */
[----:B------:R-:W-:Y:S02]  /*ceb00*/  LOP3.LUT P6, RZ, R236, 0x1000000, RZ, 0xc0, !PT ;  /* 0x01000000ecff7812 */ /* 0x000fe400078cc0ff */
[----:B------:R-:W-:Y:S02]  /*ceb10*/  PRMT R0, R15, 0x7770, RZ ;  /* 0x000077700f007816 */ /* 0x000fe400000000ff */
[----:B------:R-:W-:-:S03]  /*ceb20*/  LOP3.LUT R22, R22, 0xffefffff, RZ, 0xc0, !PT ;  /* 0xffefffff16167812 */ /* 0x000fc600078ec0ff */
[----:B------:R0:W-:Y:S06]  /*ceb30*/  @P4 STG.E.U8 desc[UR52][R242.64], R0 ;  /* 0x00000000f2004986 */ /* 0x0001ec000c101134 */
[----:B------:R-:W-:Y:S01]  /*ceb40*/  @P6 LOP3.LUT R22, R22, 0x100000, RZ, 0xfc, !PT ;  /* 0x0010000016166812 */ /* 0x000fe200078efcff */
[----:B0-----:R-:W3:Y:S01]  /*ceb50*/  LDL.LU R242, [R1+0x304] ;  /* 0x0003040001f27983 */ /* 0x001ee20000300800 */
[----:B------:R-:W-:-:S03]  /*ceb60*/  LOP3.LUT P6, RZ, R236, 0x800000, RZ, 0xc0, !PT ;  /* 0x00800000ecff7812 */ /* 0x000fc600078cc0ff */
[----:B------:R-:W3:Y:S01]  /*ceb70*/  LDL.LU.64 R6, [R1+0x38a0] ;  /* 0x0038a00001067983 */ /* 0x000ee20000300a00 */
[----:B------:R-:W-:-:S03]  /*ceb80*/  LOP3.LUT R22, R22, 0xffdfffff, RZ, 0xc0, !PT ;  /* 0xffdfffff16167812 */ /* 0x000fc600078ec0ff */
[----:B------:R-:W3:Y:S01]  /*ceb90*/  LDL.LU.64 R230, [R1+0x38b0] ;  /* 0x0038b00001e67983 */ /* 0x000ee20000300a00 */
[----:B------:R-:W-:-:S03]  /*ceba0*/  LOP3.LUT P5, RZ, R236, 0x100000, RZ, 0xc0, !PT ;  /* 0x00100000ecff7812 */ /* 0x000fc600078ac0ff */
[----:B------:R-:W3:Y:S02]  /*cebb0*/  LDL.LU R243, [R1+0x318] ;  /* 0x0003180001f37983 */ /* 0x000ee40000300800 */
[----:B------:R-:W-:Y:S02]  /*cebc0*/  @P6 LOP3.LUT R22, R22, 0x200000, RZ, 0xfc, !PT ;  /* 0x0020000016166812 */ /* 0x000fe400078efcff */
[----:B------:R-:W-:Y:S01]  /*cebd0*/  LOP3.LUT P6, RZ, R236, 0x400000, RZ, 0xc0, !PT ;  /* 0x00400000ecff7812 */ /* 0x000fe200078cc0ff */
[----:B------:R-:W3:Y:S01]  /*cebe0*/  LDL.LU.64 R228, [R1+0x38b8] ;  /* 0x0038b80001e47983 */ /* 0x000ee20000300a00 */
[----:B------:R-:W-:Y:S02]  /*cebf0*/  LOP3.LUT R22, R22, 0xffbfffff, RZ, 0xc0, !PT ;  /* 0xffbfffff16167812 */ /* 0x000fe400078ec0ff */
[----:B------:R-:W-:Y:S01]  /*cec00*/  PRMT R0, R15, 0x7771, RZ ;  /* 0x000077710f007816 */ /* 0x000fe200000000ff */
[----:B------:R-:W3:Y:S08]  /*cec10*/  LDL.LU.64 R4, [R1+0x38c0] ;  /* 0x0038c00001047983 */ /* 0x000ef00000300a00 */
[----:B------:R-:W-:Y:S01]  /*cec20*/  @P6 LOP3.LUT R22, R22, 0x400000, RZ, 0xfc, !PT ;  /* 0x0040000016166812 */ /* 0x000fe200078efcff */
[----:B------:R0:W-:Y:S01]  /*cec30*/  @P5 STG.E.U8 desc[UR52][R18.64], R0 ;  /* 0x0000000012005986 */ /* 0x0001e2000c101134 */
[----:B------:R-:W-:-:S03]  /*cec40*/  LOP3.LUT P6, RZ, R236, 0x200000, RZ, 0xc0, !PT ;  /* 0x00200000ecff7812 */ /* 0x000fc600078cc0ff */
[----:B------:R-:W3:Y:S01]  /*cec50*/  LDL.LU.64 R226, [R1+0x38c8] ;  /* 0x0038c80001e27983 */ /* 0x000ee20000300a00 */
[----:B0-----:R-:W-:-:S03]  /*cec60*/  PRMT R0, R15, 0x7772, RZ ;  /* 0x000077720f007816 */ /* 0x001fc600000000ff */
[----:B------:R-:W3:Y:S06]  /*cec70*/  LDL.LU.64 R18, [R1+0x38d8] ;  /* 0x0038d80001127983 */ /* 0x000eec0000300a00 */
[----:B------:R0:W-:Y:S01]  /*cec80*/  @P6 STG.E.U8 desc[UR52][R16.64], R0 ;  /* 0x0000000010006986 */ /* 0x0001e2000c101134 */
[C---:B------:R-:W-:Y:S02]  /*cec90*/  LOP3.LUT P6, RZ, R22.reuse, 0x400000, RZ, 0xc0, !PT ;  /* 0x0040000016ff7812 */ /* 0x040fe400078cc0ff */
[----:B0-----:R-:W-:Y:S01]  /*ceca0*/  PRMT R0, R15, 0x7773, RZ ;  /* 0x000077730f007816 */ /* 0x001fe200000000ff */
[----:B------:R-:W3:Y:S10]  /*cecb0*/  LDL.LU.64 R16, [R1+0x38e8] ;  /* 0x0038e80001107983 */ /* 0x000ef40000300a00 */
[----:B--2---:R0:W-:Y:S01]  /*cecc0*/  @P6 STG.E.U8 desc[UR52][R240.64], R0 ;  /* 0x00000000f0006986 */ /* 0x0041e2000c101134 */
[----:B------:R-:W-:-:S03]  /*cecd0*/  LOP3.LUT P6, RZ, R22, 0x200000, RZ, 0xc0, !PT ;  /* 0x0020000016ff7812 */ /* 0x000fc600078cc0ff */
[----:B0-----:R-:W2:Y:S01]  /*cece0*/  LDL.LU.64 R240, [R1+0x38f0] ;  /* 0x0038f00001f07983 */ /* 0x001ea20000300a00 */
[----:B------:R-:W-:-:S03]  /*cecf0*/  PRMT R0, R20, 0x7770, RZ ;  /* 0x0000777014007816 */ /* 0x000fc600000000ff */
[----:B------:R-:W2:Y:S06]  /*ced00*/  LDL.LU R15, [R1+0x308] ;  /* 0x00030800010f7983 */ /* 0x000eac0000300800 */
[----:B----4-:R0:W-:Y:S04]  /*ced10*/  @P6 STG.E.U8 desc[UR52][R238.64], R0 ;  /* 0x00000000ee006986 */ /* 0x0101e8000c101134 */
[----:B0-----:R-:W4:Y:S01]  /*ced20*/  LDL.LU.64 R238, [R1+0x38f8] ;  /* 0x0038f80001ee7983 */ /* 0x001f220000300a00 */
[----:B------:R-:W-:-:S02]  /*ced30*/  LOP3.LUT P6, RZ, R22, 0x100000, RZ, 0xc0, !PT ;  /* 0x0010000016ff7812 */ /* 0x000fc400078cc0ff */
[----:B------:R-:W-:-:S11]  /*ced40*/  PRMT R0, R20, 0x7771, RZ ;  /* 0x0000777114007816 */ /* 0x000fd600000000ff */
        /* <DEDUP_REMOVED lines=32> */
[----:B--2---:R0:W-:Y:S04]  /*cef50*/  @P4 STG.E.U8 desc[UR52][R240.64], R0 ;  /* 0x00000000f0004986 */ /* 0x0041e8000c101134 */
[----:B0-----:R-:W2:Y:S01]  /*cef60*/  LDL.LU.64 R240, [R1+0x3908] ;  /* 0x0039080001f07983 */ /* 0x001ea20000300a00 */
[----:B------:R-:W-:-:S05]  /*cef70*/  PRMT R0, R15, 0x7770, RZ ;  /* 0x000077700f007816 */ /* 0x000fca00000000ff */
[----:B----4-:R0:W-:Y:S04]  /*cef80*/  @P5 STG.E.U8 desc[UR52][R238.64], R0 ;  /* 0x00000000ee005986 */ /* 0x0101e8000c101134 */
[----:B0-----:R-:W4:Y:S04]  /*cef90*/  LDL.LU.64 R238, [R1+0x3918] ;  /* 0x0039180001ee7983 */ /* 0x001f280000300a00 */
[----:B------:R-:W3:Y:S04]  /*cefa0*/  LDL.LU.64 R226, [R1+0x3920] ;  /* 0x0039200001e27983 */ /* 0x000ee80000300a00 */
[----:B------:R-:W3:Y:S04]  /*cefb0*/  LDL.LU.64 R18, [R1+0x3928] ;  /* 0x0039280001127983 */ /* 0x000ee80000300a00 */
[----:B------:R-:W3:Y:S04]  /*cefc0*/  LDL.LU.64 R16, [R1+0x3930] ;  /* 0x0039300001107983 */ /* 0x000ee80000300a00 */
[----:B------:R-:W3:Y:S04]  /*cefd0*/  LDL.LU.64 R242, [R1+0x3940] ;  /* 0x0039400001f27983 */ /* 0x000ee80000300a00 */
[----:B------:R-:W3:Y:S01]  /*cefe0*/  LDL.LU R225, [R1+0x31c] ;  /* 0x00031c0001e17983 */ /* 0x000ee20000300800 */
[----:B------:R-:W-:-:S02]  /*ceff0*/  LOP3.LUT P2, RZ, R237, 0x10, RZ, 0xc0, !PT ;  /* 0x00000010edff7812 */ /* 0x000fc4000784c0ff */
[----:B------:R-:W-:Y:S02]  /*cf000*/  PRMT R0, R15, 0x7771, RZ ;  /* 0x000077710f007816 */ /* 0x000fe400000000ff */
[C---:B------:R-:W-:Y:S02]  /*cf010*/  LOP3.LUT P3, RZ, R237.reuse, 0x20, RZ, 0xc0, !PT ;  /* 0x00000020edff7812 */ /* 0x040fe4000786c0ff */
[----:B------:R-:W-:Y:S02]  /*cf020*/  LOP3.LUT P6, RZ, R237, 0x10000, RZ, 0xc0, !PT ;  /* 0x00010000edff7812 */ /* 0x000fe400078cc0ff */
[----:B------:R-:W-:-:S11]  /*cf030*/  LOP3.LUT R22, R22, 0xffffff7f, RZ, 0xc0, !PT ;  /* 0xffffff7f16167812 */ /* 0x000fd600078ec0ff */
[----:B------:R-:W-:Y:S02]  /*cf040*/  @P6 LOP3.LUT R22, R22, 0x80, RZ, 0xfc, !PT ;  /* 0x0000008016166812 */ /* 0x000fe400078efcff */
[----:B------:R-:W-:Y:S02]  /*cf050*/  LOP3.LUT P6, RZ, R237, 0x8000, RZ, 0xc0, !PT ;  /* 0x00008000edff7812 */ /* 0x000fe400078cc0ff */
[----:B------:R-:W-:Y:S01]  /*cf060*/  LOP3.LUT R22, R22, 0xfffffeff, RZ, 0xc0, !PT ;  /* 0xfffffeff16167812 */ /* 0x000fe200078ec0ff */
[----:B--2---:R0:W-:Y:S04]  /*cf070*/  @P2 STG.E.U8 desc[UR52][R240.64], R0 ;  /* 0x00000000f0002986 */ /* 0x0041e8000c101134 */
[----:B0-----:R-:W2:Y:S01]  /*cf080*/  LDL.LU.64 R240, [R1+0x3948] ;  /* 0x0039480001f07983 */ /* 0x001ea20000300a00 */
[----:B------:R-:W-:-:S03]  /*cf090*/  PRMT R0, R15, 0x7772, RZ ;  /* 0x000077720f007816 */ /* 0x000fc600000000ff */
[----:B------:R-:W2:Y:S04]  /*cf0a0*/  LDL.LU R20, [R1+0x30c] ;  /* 0x00030c0001147983 */ /* 0x000ea80000300800 */
[----:B----4-:R0:W-:Y:S04]  /*cf0b0*/  @P3 STG.E.U8 desc[UR52][R238.64], R0 ;  /* 0x00000000ee003986 */ /* 0x0101e8000c101134 */
[----:B0-----:R-:W4:Y:S01]  /*cf0c0*/  LDL.LU.64 R238, [R1+0x3958] ;  /* 0x0039580001ee7983 */ /* 0x001f220000300a00 */
[----:B------:R-:W-:Y:S02]  /*cf0d0*/  @P6 LOP3.LUT R22, R22, 0x100, RZ, 0xfc, !PT ;  /* 0x0000010016166812 */ /* 0x000fe400078efcff */
[----:B------:R-:W-:Y:S01]  /*cf0e0*/  LOP3.LUT P6, RZ, R237, 0x4000, RZ, 0xc0, !PT ;  /* 0x00004000edff7812 */ /* 0x000fe200078cc0ff */
[----:B------:R-:W4:Y:S01]  /*cf0f0*/  LDL.LU.64 R234, [R1+0x3960] ;  /* 0x0039600001ea7983 */ /* 0x000f220000300a00 */
[----:B------:R-:W-:-:S02]  /*cf100*/  LOP3.LUT R22, R22, 0xfffffdff, RZ, 0xc0, !PT ;  /* 0xfffffdff16167812 */ /* 0x000fc400078ec0ff */
[C---:B------:R-:W-:Y:S01]  /*cf110*/  LOP3.LUT P4, RZ, R237.reuse, 0x40, RZ, 0xc0, !PT ;  /* 0x00000040edff7812 */ /* 0x040fe2000788c0ff */
[----:B------:R-:W4:Y:S01]  /*cf120*/  LDL.LU.64 R232, [R1+0x3970] ;  /* 0x0039700001e87983 */ /* 0x000f220000300a00 */
[----:B------:R-:W-:Y:S02]  /*cf130*/  LOP3.LUT P5, RZ, R237, 0x80, RZ, 0xc0, !PT ;  /* 0x00000080edff7812 */ /* 0x000fe400078ac0ff */
[----:B------:R-:W-:Y:S01]  /*cf140*/  PRMT R0, R15, 0x7773, RZ ;  /* 0x000077730f007816 */ /* 0x000fe200000000ff */
[----:B------:R-:W4:Y:S04]  /*cf150*/  LDL.LU.64 R6, [R1+0x3978] ;  /* 0x0039780001067983 */ /* 0x000f280000300a00 */
[----:B------:R-:W-:Y:S01]  /*cf160*/  @P6 LOP3.LUT R22, R22, 0x200, RZ, 0xfc, !PT ;  /* 0x0000020016166812 */ /* 0x000fe200078efcff */
[----:B------:R-:W4:Y:S01]  /*cf170*/  LDL.LU R15, [R1+0x2f0] ;  /* 0x0002f000010f7983 */ /* 0x000f220000300800 */
[----:B------:R-:W-:-:S02]  /*cf180*/  LOP3.LUT P6, RZ, R237, 0x2000, RZ, 0xc0, !PT ;  /* 0x00002000edff7812 */ /* 0x000fc400078cc0ff */
[----:B------:R-:W-:Y:S01]  /*cf190*/  LOP3.LUT R22, R22, 0xfffffbff, RZ, 0xc0, !PT ;  /* 0xfffffbff16167812 */ /* 0x000fe200078ec0ff */
[----:B---3--:R0:W-:Y:S04]  /*cf1a0*/  @P4 STG.E.U8 desc[UR52][R226.64], R0 ;  /* 0x00000000e2004986 */ /* 0x0081e8000c101134 */
[----:B------:R-:W3:Y:S04]  /*cf1b0*/  LDL.LU.64 R230, [R1+0x3988] ;  /* 0x0039880001e67983 */ /* 0x000ee80000300a00 */
[----:B------:R-:W3:Y:S02]  /*cf1c0*/  LDL.LU.64 R228, [R1+0x3990] ;  /* 0x0039900001e47983 */ /* 0x000ee40000300a00 */
[----:B------:R-:W-:-:S02]  /*cf1d0*/  @P6 LOP3.LUT R22, R22, 0x400, RZ, 0xfc, !PT ;  /* 0x0000040016166812 */ /* 0x000fc400078efcff */
[----:B------:R-:W-:Y:S01]  /*cf1e0*/  LOP3.LUT P6, RZ, R237, 0x1000, RZ, 0xc0, !PT ;  /* 0x00001000edff7812 */ /* 0x000fe200078cc0ff */
[----:B------:R-:W3:Y:S01]  /*cf1f0*/  LDL.LU.64 R4, [R1+0x3998] ;  /* 0x0039980001047983 */ /* 0x000ee20000300a00 */
[----:B------:R-:W-:Y:S02]  /*cf200*/  LOP3.LUT R22, R22, 0xfffff7ff, RZ, 0xc0, !PT ;  /* 0xfffff7ff16167812 */ /* 0x000fe400078ec0ff */
[----:B0-----:R-:W-:Y:S01]  /*cf210*/  PRMT R0, R225, 0x7770, RZ ;  /* 0x00007770e1007816 */ /* 0x001fe200000000ff */
[----:B------:R-:W3:Y:S08]  /*cf220*/  LDL.LU.64 R226, [R1+0x39a8] ;  /* 0x0039a80001e27983 */ /* 0x000ef00000300a00 */
        /* <DEDUP_REMOVED lines=9> */
[----:B------:R0:W-:Y:S10]  /*cf2c0*/  @P5 STG.E.U8 desc[UR52][R18.64], R0 ;  /* 0x0000000012005986 */ /* 0x0001f4000c101134 */
[----:B------:R-:W-:-:S02]  /*cf2d0*/  @P6 LOP3.LUT R22, R22, 0x4000, RZ, 0xfc, !PT ;  /* 0x0000400016166812 */ /* 0x000fc400078efcff */
[----:B------:R-:W-:Y:S01]  /*cf2e0*/  LOP3.LUT P6, RZ, R237, 0x100, RZ, 0xc0, !PT ;  /* 0x00000100edff7812 */ /* 0x000fe200078cc0ff */
[----:B0-----:R-:W3:Y:S01]  /*cf2f0*/  LDL.LU.64 R18, [R1+0x39b0] ;  /* 0x0039b00001127983 */ /* 0x001ee20000300a00 */
[----:B------:R-:W-:-:S11]  /*cf300*/  PRMT R0, R225, 0x7771, RZ ;  /* 0x00007771e1007816 */ /* 0x000fd600000000ff */
[----:B------:R0:W-:Y:S01]  /*cf310*/  @P6 STG.E.U8 desc[UR52][R16.64], R0 ;  /* 0x0000000010006986 */ /* 0x0001e2000c101134 */
[C---:B------:R-:W-:Y:S02]  /*cf320*/  LOP3.LUT P6, RZ, R22.reuse, 0x4000, RZ, 0xc0, !PT ;  /* 0x0000400016ff7812 */ /* 0x040fe400078cc0ff */
[----:B0-----:R-:W-:Y:S01]  /*cf330*/  PRMT R0, R225, 0x7772, RZ ;  /* 0x00007772e1007816 */ /* 0x001fe200000000ff */
[----:B------:R-:W3:Y:S10]  /*cf340*/  LDL.LU.64 R16, [R1+0x39b8] ;  /* 0x0039b80001107983 */ /* 0x000ef40000300a00 */
[----:B------:R0:W-:Y:S01]  /*cf350*/  @P6 STG.E.U8 desc[UR52][R242.64], R0 ;  /* 0x00000000f2006986 */ /* 0x0001e2000c101134 */
[----:B------:R-:W-:-:S02]  /*cf360*/  LOP3.LUT P6, RZ, R22, 0x2000, RZ, 0xc0, !PT ;  /* 0x0000200016ff7812 */ /* 0x000fc400078cc0ff */
[----:B0-----:R-:W-:Y:S01]  /*cf370*/  PRMT R0, R225, 0x7773, RZ ;  /* 0x00007773e1007816 */ /* 0x001fe200000000ff */
[----:B------:R-:W3:Y:S10]  /*cf380*/  LDL.LU.64 R242, [R1+0x39c0] ;  /* 0x0039c00001f27983 */ /* 0x000ef40000300a00 */
[----:B--2---:R0:W-:Y:S01]  /*cf390*/  @P6 STG.E.U8 desc[UR52][R240.64], R0 ;  /* 0x00000000f0006986 */ /* 0x0041e2000c101134 */
[----:B------:R-:W-:-:S02]  /*cf3a0*/  LOP3.LUT P6, RZ, R22, 0x1000, RZ, 0xc0, !PT ;  /* 0x0000100016ff7812 */ /* 0x000fc400078cc0ff */
[----:B0-----:R-:W-:Y:S01]  /*cf3b0*/  PRMT R0, R20, 0x7770, RZ ;  /* 0x0000777014007816 */ /* 0x001fe200000000ff */
[----:B------:R-:W2:Y:S10]  /*cf3c0*/  LDL.LU.64 R240, [R1+0x39c8] ;  /* 0x0039c80001f07983 */ /* 0x000eb40000300a00 */
[----:B----4-:R0:W-:Y:S04]  /*cf3d0*/  @P6 STG.E.U8 desc[UR52][R238.64], R0 ;  /* 0x00000000ee006986 */ /* 0x0101e8000c101134 */
[----:B0-----:R-:W4:Y:S01]  /*cf3e0*/  LDL.LU.64 R238, [R1+0x5238] ;  /* 0x0052380001ee7983 */ /* 0x001f220000300a00 */
[----:B------:R-:W-:-:S02]  /*cf3f0*/  LOP3.LUT P6, RZ, R22, 0x800, RZ, 0xc0, !PT ;  /* 0x0000080016ff7812 */ /* 0x000fc400078cc0ff */
        /* <DEDUP_REMOVED lines=10> */
[----:B---3--:R0:W-:Y:S01]  /*cf4a0*/  @P6 STG.E.U8 desc[UR52][R230.64], R0 ;  /* 0x00000000e6006986 */ /* 0x0081e2000c101134 */
        /* <DEDUP_REMOVED lines=11> */
[C---:B------:R-:W-:Y:S02]  /*cf560*/  LOP3.LUT P4, RZ, R237.reuse, 0x200000, RZ, 0xc0, !PT ;  /* 0x00200000edff7812 */ /* 0x040fe4000788c0ff */
[----:B------:R-:W-:Y:S02]  /*cf570*/  LOP3.LUT P5, RZ, R237, 0x400000, RZ, 0xc0, !PT ;  /* 0x00400000edff7812 */ /* 0x000fe400078ac0ff */
[----:B----4-:R-:W-:-:S05]  /*cf580*/  PRMT R0, R238, 0x7770, RZ ;  /* 0x00007770ee007816 */ /* 0x010fca00000000ff */
[----:B------:R0:W-:Y:S02]  /*cf590*/  @P2 STG.E.U8 desc[UR52][R18.64], R0 ;  /* 0x0000000012002986 */ /* 0x0001e4000c101134 */
[----:B0-----:R-:W-:-:S05]  /*cf5a0*/  PRMT R0, R238, 0x7771, RZ ;  /* 0x00007771ee007816 */ /* 0x001fca00000000ff */
[----:B------:R0:W-:Y:S02]  /*cf5b0*/  @P3 STG.E.U8 desc[UR52][R16.64], R0 ;  /* 0x0000000010003986 */ /* 0x0001e4000c101134 */
[----:B0-----:R-:W-:-:S05]  /*cf5c0*/  PRMT R0, R238, 0x7772, RZ ;  /* 0x00007772ee007816 */ /* 0x001fca00000000ff */
[----:B------:R0:W-:Y:S02]  /*cf5d0*/  @P4 STG.E.U8 desc[UR52][R242.64], R0 ;  /* 0x00000000f2004986 */ /* 0x0001e4000c101134 */
[----:B0-----:R-:W-:Y:S02]  /*cf5e0*/  PRMT R0, R238, 0x7773, RZ ;  /* 0x00007773ee007816 */ /* 0x001fe400000000ff */
[----:B------:R-:W3:Y:S04]  /*cf5f0*/  LDL.LU R238, [R1+0x5234] ;  /* 0x0052340001ee7983 */ /* 0x000ee80000300800 */
[----:B--2---:R0:W-:Y:S04]  /*cf600*/  @P5 STG.E.U8 desc[UR52][R240.64], R0 ;  /* 0x00000000f0005986 */ /* 0x0041e8000c101134 */
[----:B0-----:R-:W2:Y:S04]  /*cf610*/  LDL.LU.64 R240, [R1+0x39d0] ;  /* 0x0039d00001f07983 */ /* 0x001ea80000300a00 */
[----:B------:R-:W4:Y:S04]  /*cf620*/  LDL.LU.64 R4, [R1+0x39d8] ;  /* 0x0039d80001047983 */ /* 0x000f280000300a00 */
[----:B------:R-:W4:Y:S04]  /*cf630*/  LDL.LU.64 R226, [R1+0x39e0] ;  /* 0x0039e00001e27983 */ /* 0x000f280000300a00 */
[----:B------:R-:W3:Y:S04]  /*cf640*/  LDL.LU R15, [R1+0x2f4] ;  /* 0x0002f400010f7983 */ /* 0x000ee80000300800 */
[----:B------:R-:W4:Y:S04]  /*cf650*/  LDL.LU.64 R18, [R1+0x39e8] ;  /* 0x0039e80001127983 */ /* 0x000f280000300a00 */
[----:B------:R-:W4:Y:S04]  /*cf660*/  LDL.LU.64 R16, [R1+0x39f0] ;  /* 0x0039f00001107983 */ /* 0x000f280000300a00 */
[----:B------:R-:W4:Y:S04]  /*cf670*/  LDL.LU.64 R242, [R1+0x39f8] ;  /* 0x0039f80001f27983 */ /* 0x000f280000300a00 */
[----:B------:R-:W4:Y:S01]  /*cf680*/  LDL.LU R21, [R1+0x2e4] ;  /* 0x0002e40001157983 */ /* 0x000f220000300800 */
[----:B------:R-:W-:-:S02]  /*cf690*/  LOP3.LUT P2, RZ, R237, 0x800000, RZ, 0xc0, !PT ;  /* 0x00800000edff7812 */ /* 0x000fc4000784c0ff */
[----:B------:R-:W-:Y:S02]  /*cf6a0*/  LOP3.LUT R23, R23, 0x7fffffff, RZ, 0xc0, !PT ;  /* 0x7fffffff17177812 */ /* 0x000fe400078ec0ff */
[----:B------:R-:W-:Y:S02]  /*cf6b0*/  LOP3.LUT R22, R22, 0xfffffffe, RZ, 0xc0, !PT ;  /* 0xfffffffe16167812 */ /* 0x000fe400078ec0ff */
[C---:B------:R-:W-:Y:S02]  /*cf6c0*/  LOP3.LUT P3, RZ, R237.reuse, 0x1000000, RZ, 0xc0, !PT ;  /* 0x01000000edff7812 */ /* 0x040fe4000786c0ff */
[C---:B------:R-:W-:Y:S02]  /*cf6d0*/  LOP3.LUT P4, RZ, R237.reuse, 0x2000000, RZ, 0xc0, !PT ;  /* 0x02000000edff7812 */ /* 0x040fe4000788c0ff */
[----:B------:R-:W-:Y:S02]  /*cf6e0*/  LOP3.LUT P5, RZ, R237, 0x4000000, RZ, 0xc0, !PT ;  /* 0x04000000edff7812 */ /* 0x000fe400078ac0ff */
[----:B---3--:R-:W-:-:S05]  /*cf6f0*/  PRMT R0, R15, 0x7770, RZ ;  /* 0x000077700f007816 */ /* 0x008fca00000000ff */
[----:B--2---:R0:W-:Y:S04]  /*cf700*/  @P2 STG.E.U8 desc[UR52][R240.64], R0 ;  /* 0x00000000f0002986 */ /* 0x0041e8000c101134 */
[----:B0-----:R-:W2:Y:S01]  /*cf710*/  LDL.LU.64 R240, [R1+0x3a00] ;  /* 0x003a000001f07983 */ /* 0x001ea20000300a00 */
[----:B------:R-:W-:-:S13]  /*cf720*/  LOP3.LUT P6, RZ, R238, 0x8, RZ, 0xc0, !PT ;  /* 0x00000008eeff7812 */ /* 0x000fda00078cc0ff */
[----:B------:R-:W-:Y:S02]  /*cf730*/  @P6 LOP3.LUT R23, R23, 0x80000000, RZ, 0xfc, !PT ;  /* 0x8000000017176812 */ /* 0x000fe400078efcff */
        /* <DEDUP_REMOVED lines=21> */
[----:B------:R-:W3:Y:S04]  /*cf890*/  LDL.LU.64 R236, [R1+0x3a08] ;  /* 0x003a080001ec7983 */ /* 0x000ee80000300a00 */
[----:B------:R-:W3:Y:S04]  /*cf8a0*/  LDL.LU.64 R234, [R1+0x3a10] ;  /* 0x003a100001ea7983 */ /* 0x000ee80000300a00 */
[----:B------:R-:W3:Y:S04]  /*cf8b0*/  LDL.LU R225, [R1+0x2f8] ;  /* 0x0002f80001e17983 */ /* 0x000ee80000300800 */
[----:B------:R-:W3:Y:S04]  /*cf8c0*/  LDL.LU.64 R232, [R1+0x3a18] ;  /* 0x003a180001e87983 */ /* 0x000ee80000300a00 */
[----:B------:R-:W3:Y:S01]  /*cf8d0*/  LDL.LU.64 R6, [R1+0x3a20] ;  /* 0x003a200001067983 */ /* 0x000ee20000300a00 */
[----:B------:R-:W-:-:S03]  /*cf8e0*/  PRMT R0, R15, 0x7771, RZ ;  /* 0x000077710f007816 */ /* 0x000fc600000000ff */
[----:B------:R-:W3:Y:S04]  /*cf8f0*/  LDL.LU.64 R230, [R1+0x3a28] ;  /* 0x003a280001e67983 */ /* 0x000ee80000300a00 */
[----:B----4-:R0:W-:Y:S04]  /*cf900*/  @P3 STG.E.U8 desc[UR52][R4.64], R0 ;  /* 0x0000000004003986 */ /* 0x0101e8000c101134 */
[----:B------:R-:W4:Y:S04]  /*cf910*/  LDL.LU R20, [R1+0x2e8] ;  /* 0x0002e80001147983 */ /* 0x000f280000300800 */
[----:B------:R-:W4:Y:S01]  /*cf920*/  LDL.LU.64 R228, [R1+0x3a30] ;  /* 0x003a300001e47983 */ /* 0x000f220000300a00 */
[----:B0-----:R-:W-:-:S03]  /*cf930*/  PRMT R0, R15, 0x7772, RZ ;  /* 0x000077720f007816 */ /* 0x001fc600000000ff */
[----:B------:R-:W4:Y:S04]  /*cf940*/  LDL.LU.64 R4, [R1+0x3a38] ;  /* 0x003a380001047983 */ /* 0x000f280000300a00 */
[----:B------:R0:W-:Y:S02]  /*cf950*/  @P4 STG.E.U8 desc[UR52][R226.64], R0 ;  /* 0x00000000e2004986 */ /* 0x0001e4000c101134 */
[----:B0-----:R-:W-:Y:S02]  /*cf960*/  PRMT R0, R15, 0x7773, RZ ;  /* 0x000077730f007816 */ /* 0x001fe400000000ff */
        /* <DEDUP_REMOVED lines=23> */
[----:B---3--:R0:W-:Y:S01]  /*cfae0*/  @P6 STG.E.U8 desc[UR52][R236.64], R0 ;  /* 0x00000000ec006986 */ /* 0x0081e2000c101134 */
        /* <DEDUP_REMOVED lines=53> */
[----:B------:R-:W2:Y:S01]  /*cfe40*/  LDL.LU.64 R234, [R1+0x3aa8] ;  /* 0x003aa80001ea7983 */ /* 0x000ea20000300a00 */
[----:B------:R-:W-:-:S03]  /*cfe50*/  LOP3.LUT R23, R23, 0xf7ffffff, RZ, 0xc0, !PT ;  /* 0xf7ffffff17177812 */ /* 0x000fc600078ec0ff */
[----:B------:R-:W2:Y:S01]  /*cfe60*/  LDL.LU R15, [R1+0x2c0] ;  /* 0x0002c000010f7983 */ /* 0x000ea20000300800 */
[----:B------:R-:W-:-:S03]  /*cfe70*/  @P6 LOP3.LUT R23, R23, 0x8000000, RZ, 0xfc, !PT ;  /* 0x0800000017176812 */ /* 0x000fc600078efcff */
[----:B------:R-:W2:Y:S01]  /*cfe80*/  LDL.LU.64 R232, [R1+0x3ab0] ;  /* 0x003ab00001e87983 */ /* 0x000ea20000300a00 */
[C---:B------:R-:W-:Y:S02]  /*cfe90*/  LOP3.LUT P6, RZ, R238.reuse, 0x20000, RZ, 0xc0, !PT ;  /* 0x00020000eeff7812 */ /* 0x040fe400078cc0ff */
[----:B------:R-:W-:Y:S01]  /*cfea0*/  LOP3.LUT R23, R23, 0xefffffff, RZ, 0xc0, !PT ;  /* 0xefffffff17177812 */ /* 0x000fe200078ec0ff */
[----:B------:R-:W2:Y:S01]  /*cfeb0*/  LDL.LU.64 R6, [R1+0x3ab8] ;  /* 0x003ab80001067983 */ /* 0x000ea20000300a00 */
[----:B------:R-:W-:-:S03]  /*cfec0*/  LOP3.LUT P3, RZ, R238, 0x800, RZ, 0xc0, !PT ;  /* 0x00000800eeff7812 */ /* 0x000fc6000786c0ff */
[----:B------:R-:W2:Y:S06]  /*cfed0*/  LDL.LU.64 R230, [R1+0x3ac0] ;  /* 0x003ac00001e67983 */ /* 0x000eac0000300a00 */
[----:B------:R-:W-:Y:S02]  /*cfee0*/  @P6 LOP3.LUT R23, R23, 0x10000000, RZ, 0xfc, !PT ;  /* 0x1000000017176812 */ /* 0x000fe400078efcff */
[----:B------:R-:W-:Y:S02]  /*cfef0*/  LOP3.LUT P6, RZ, R238, 0x10000, RZ, 0xc0, !PT ;  /* 0x00010000eeff7812 */ /* 0x000fe400078cc0ff */
[----:B------:R-:W-:-:S02]  /*cff00*/  LOP3.LUT R23, R23, 0xdfffffff, RZ, 0xc0, !PT ;  /* 0xdfffffff17177812 */ /* 0x000fc400078ec0ff */
[----:B------:R-:W-:Y:S02]  /*cff10*/  LOP3.LUT P4, RZ, R238, 0x1000, RZ, 0xc0, !PT ;  /* 0x00001000eeff7812 */ /* 0x000fe4000788c0ff */
[----:B---3--:R-:W-:-:S07]  /*cff20*/  PRMT R0, R18, 0x7770, RZ ;  /* 0x0000777012007816 */ /* 0x008fce00000000ff */
[----:B------:R-:W-:Y:S02]  /*cff30*/  @P6 LOP3.LUT R23, R23, 0x20000000, RZ, 0xfc, !PT ;  /* 0x2000000017176812 */ /* 0x000fe400078efcff */
[C---:B------:R-:W-:Y:S01]  /*cff40*/  LOP3.LUT P6, RZ, R238.reuse, 0x8000, RZ, 0xc0, !PT ;  /* 0x00008000eeff7812 */ /* 0x040fe200078cc0ff */
[----:B------:R0:W-:Y:S01]  /*cff50*/  @P3 STG.E.U8 desc[UR52][R228.64], R0 ;  /* 0x00000000e4003986 */ /* 0x0001e2000c101134 */
[----:B------:R-:W-:Y:S02]  /*cff60*/  LOP3.LUT P5, RZ, R238, 0x2000, RZ, 0xc0, !PT ;  /* 0x00002000eeff7812 */ /* 0x000fe400078ac0ff */
[----:B------:R-:W-:Y:S02]  /*cff70*/  LOP3.LUT R23, R23, 0xbfffffff, RZ, 0xc0, !PT ;  /* 0xbfffffff17177812 */ /* 0x000fe400078ec0ff */
[----:B0-----:R-:W-:Y:S01]  /*cff80*/  PRMT R0, R18, 0x7771, RZ ;  /* 0x0000777112007816 */ /* 0x001fe200000000ff */
[----:B------:R-:W3:Y:S06]  /*cff90*/  LDL.LU.64 R228, [R1+0x3ac8] ;  /* 0x003ac80001e47983 */ /* 0x000eec0000300a00 */
[----:B------:R-:W-:-:S02]  /*cffa0*/  @P6 LOP3.LUT R23, R23, 0x40000000, RZ, 0xfc, !PT ;  /* 0x4000000017176812 */ /* 0x000fc400078efcff */
[----:B------:R-:W-:Y:S01]  /*cffb0*/  LOP3.LUT P6, RZ, R238, 0x4000, RZ, 0xc0, !PT ;  /* 0x00004000eeff7812 */ /* 0x000fe200078cc0ff */
[----:B----4-:R0:W-:Y:S02]  /*cffc0*/  @P4 STG.E.U8 desc[UR52][R4.64], R0 ;  /* 0x0000000004004986 */ /* 0x0101e4000c101134 */
[C---:B0-----:R-:W-:Y:S02]  /*cffd0*/  PRMT R0, R18.reuse, 0x7772, RZ ;  /* 0x0000777212007816 */ /* 0x041fe400000000ff */
[----:B------:R-:W4:Y:S04]  /*cffe0*/  LDL.LU.64 R4, [R1+0x3ad0] ;  /* 0x003ad00001047983 */ /* 0x000f280000300a00 */
[----:B------:R0:W-:Y:S02]  /*cfff0*/  @P5 STG.E.U8 desc[UR52][R226.64], R0 ;  /* 0x00000000e2005986 */ /* 0x0001e4000c101134 */
[----:B0-----:R-:W-:-:S02]  /*d0000*/  PRMT R0, R18, 0x7773, RZ ;  /* 0x0000777312007816 */ /* 0x001fc400000000ff */
        /* <DEDUP_REMOVED lines=41> */
[----:B------:R0:W-:Y:S02]  /*d02a0*/  @P2 STG.E.U8 desc[UR52][R18.64], R0 ;  /* 0x0000000012002986 */ /* 0x0001e4000c101134 */
[----:B0-----:R-:W-:Y:S02]  /*d02b0*/  PRMT R0, R239, 0x7773, RZ ;  /* 0x00007773ef007816 */ /* 0x001fe400000000ff */
[----:B------:R-:W3:Y:S04]  /*d02c0*/  LDL.LU R239, [R1+0x5230] ;  /* 0x0052300001ef7983 */ /* 0x000ee80000300800 */
[----:B------:R0:W-:Y:S01]  /*d02d0*/  @P3 STG.E.U8 desc[UR52][R16.64], R0 ;  /* 0x0000000010003986 */ /* 0x0001e2000c101134 */
[----:B------:R-:W-:Y:S02]  /*d02e0*/  LOP3.LUT P5, RZ, R238, 0x10000000, RZ, 0xc0, !PT ;  /* 0x10000000eeff7812 */ /* 0x000fe400078ac0ff */
[----:B0-----:R-:W-:-:S05]  /*d02f0*/  PRMT R0, R20, 0x7770, RZ ;  /* 0x0000777014007816 */ /* 0x001fca00000000ff */
[----:B------:R0:W-:Y:S04]  /*d0300*/  @P4 STG.E.U8 desc[UR52][R242.64], R0 ;  /* 0x00000000f2004986 */ /* 0x0001e8000c101134 */
[----:B0-----:R-:W4:Y:S01]  /*d0310*/  LDL.LU.64 R242, [R1+0x3b00] ;  /* 0x003b000001f27983 */ /* 0x001f220000300a00 */
[----:B------:R-:W-:-:S05]  /*d0320*/  PRMT R0, R20, 0x7771, RZ ;  /* 0x0000777114007816 */ /* 0x000fca00000000ff */
[----:B--2---:R0:W-:Y:S04]  /*d0330*/  @P5 STG.E.U8 desc[UR52][R240.64], R0 ;  /* 0x00000000f0005986 */ /* 0x0041e8000c101134 */
[----:B0-----:R-:W2:Y:S04]  /*d0340*/  LDL.LU.64 R240, [R1+0x3b08] ;  /* 0x003b080001f07983 */ /* 0x001ea80000300a00 */
[----:B------:R-:W3:Y:S04]  /*d0350*/  LDL.LU.64 R4, [R1+0x3b10] ;  /* 0x003b100001047983 */ /* 0x000ee80000300a00 */
[----:B------:R-:W3:Y:S04]  /*d0360*/  LDL.LU.64 R226, [R1+0x3b18] ;  /* 0x003b180001e27983 */ /* 0x000ee80000300a00 */
[----:B------:R-:W3:Y:S04]  /*d0370*/  LDL.LU.64 R18, [R1+0x3b20] ;  /* 0x003b200001127983 */ /* 0x000ee80000300a00 */
[----:B------:R-:W3:Y:S01]  /*d0380*/  LDL.LU R15, [R1+0x2d8] ;  /* 0x0002d800010f7983 */ /* 0x000ee20000300800 */
[----:B------:R-:W-:-:S03]  /*d0390*/  LOP3.LUT P2, RZ, R238, 0x20000000, RZ, 0xc0, !PT ;  /* 0x20000000eeff7812 */ /* 0x000fc6000784c0ff */
[----:B------:R-:W3:Y:S01]  /*d03a0*/  LDL.LU.64 R16, [R1+0x3b28] ;  /* 0x003b280001107983 */ /* 0x000ee20000300a00 */
[----:B------:R-:W-:-:S03]  /*d03b0*/  PRMT R0, R20, 0x7772, RZ ;  /* 0x0000777214007816 */ /* 0x000fc600000000ff */
[----:B------:R-:W3:Y:S01]  /*d03c0*/  LDL.LU R225, [R1+0x2c8] ;  /* 0x0002c80001e17983 */ /* 0x000ee20000300800 */
[----:B------:R-:W-:Y:S02]  /*d03d0*/  LOP3.LUT P3, RZ, R238, 0x40000000, RZ, 0xc0, !PT ;  /* 0x40000000eeff7812 */ /* 0x000fe4000786c0ff */
[----:B------:R-:W-:-:S03]  /*d03e0*/  LOP3.LUT R23, R23, 0xffff7fff, RZ, 0xc0, !PT ;  /* 0xffff7fff17177812 */ /* 0x000fc600078ec0ff */
[----:B----4-:R0:W-:Y:S04]  /*d03f0*/  @P2 STG.E.U8 desc[UR52][R242.64], R0 ;  /* 0x00000000f2002986 */ /* 0x0101e8000c101134 */
[----:B0-----:R-:W4:Y:S01]  /*d0400*/  LDL.LU.64 R242, [R1+0x3b30] ;  /* 0x003b300001f27983 */ /* 0x001f220000300a00 */
[----:B------:R-:W-:-:S05]  /*d0410*/  PRMT R0, R20, 0x7773, RZ ;  /* 0x0000777314007816 */ /* 0x000fca00000000ff */
[----:B--2---:R0:W-:Y:S04]  /*d0420*/  @P3 STG.E.U8 desc[UR52][R240.64], R0 ;  /* 0x00000000f0003986 */ /* 0x0041e8000c101134 */
[----:B0-----:R-:W2:Y:S01]  /*d0430*/  LDL.LU.64 R240, [R1+0x3b38] ;  /* 0x003b380001f07983 */ /* 0x001ea20000300a00 */
[C---:B---3--:R-:W-:Y:S02]  /*d0440*/  LOP3.LUT P6, RZ, R239.reuse, 0x200, RZ, 0xc0, !PT ;  /* 0x00000200efff7812 */ /* 0x048fe400078cc0ff */
[----:B------:R-:W-:Y:S01]  /*d0450*/  LOP3.LUT P4, RZ, R238, 0x80000000, RZ, 0xc0, !PT ;  /* 0x80000000eeff7812 */ /* 0x000fe2000788c0ff */
[----:B------:R-:W3:Y:S01]  /*d0460*/  LDL.LU.64 R236, [R1+0x3b40] ;  /* 0x003b400001ec7983 */ /* 0x000ee20000300a00 */
[----:B------:R-:W-:Y:S02]  /*d0470*/  LOP3.LUT P5, RZ, R239, 0x1, RZ, 0xc0, !PT ;  /* 0x00000001efff7812 */ /* 0x000fe400078ac0ff */
[----:B------:R-:W-:Y:S01]  /*d0480*/  PRMT R0, R15, 0x7770, RZ ;  /* 0x000077700f007816 */ /* 0x000fe200000000ff */
[----:B------:R-:W3:Y:S04]  /*d0490*/  LDL.LU R20, [R1+0x2dc] ;  /* 0x0002dc0001147983 */ /* 0x000ee80000300800 */
[----:B------:R-:W3:Y:S02]  /*d04a0*/  LDL.LU.64 R234, [R1+0x3b48] ;  /* 0x003b480001ea7983 */ /* 0x000ee40000300a00 */
[----:B------:R-:W-:-:S02]  /*d04b0*/  @P6 LOP3.LUT R23, R23, 0x8000, RZ, 0xfc, !PT ;  /* 0x0000800017176812 */ /* 0x000fc400078efcff */
[----:B------:R-:W-:Y:S01]  /*d04c0*/  LOP3.LUT P6, RZ, R239, 0x100, RZ, 0xc0, !PT ;  /* 0x00000100efff7812 */ /* 0x000fe200078cc0ff */
[----:B------:R0:W-:Y:S01]  /*d04d0*/  @P4 STG.E.U8 desc[UR52][R4.64], R0 ;  /* 0x0000000004004986 */ /* 0x0001e2000c101134 */
[----:B------:R-:W-:-:S03]  /*d04e0*/  LOP3.LUT R23, R23, 0xfffeffff, RZ, 0xc0, !PT ;  /* 0xfffeffff17177812 */ /* 0x000fc600078ec0ff */
[----:B------:R-:W3:Y:S04]  /*d04f0*/  LDL.LU.64 R232, [R1+0x3b50] ;  /* 0x003b500001e87983 */ /* 0x000ee80000300a00 */
[----:B------:R-:W3:Y:S04]  /*d0500*/  LDL.LU.64 R6, [R1+0x3b58] ;  /* 0x003b580001067983 */ /* 0x000ee80000300a00 */
[----:B------:R-:W-:Y:S01]  /*d0510*/  @P6 LOP3.LUT R23, R23, 0x10000, RZ, 0xfc, !PT ;  /* 0x0001000017176812 */ /* 0x000fe200078efcff */
[----:B------:R-:W3:Y:S01]  /*d0520*/  LDL.LU.64 R230, [R1+0x3b60] ;  /* 0x003b600001e67983 */ /* 0x000ee20000300a00 */
[----:B------:R-:W-:-:S02]  /*d0530*/  LOP3.LUT P6, RZ, R239, 0x80, RZ, 0xc0, !PT ;  /* 0x00000080efff7812 */ /* 0x000fc400078cc0ff */
[----:B------:R-:W-:Y:S01]  /*d0540*/  LOP3.LUT R23, R23, 0xfffdffff, RZ, 0xc0, !PT ;  /* 0xfffdffff17177812 */ /* 0x000fe200078ec0ff */
[----:B------:R-:W3:Y:S01]  /*d0550*/  LDL.LU.64 R228, [R1+0x3b68] ;  /* 0x003b680001e47983 */ /* 0x000ee20000300a00 */
[----:B0-----:R-:W-:-:S03]  /*d0560*/  PRMT R0, R15, 0x7771, RZ ;  /* 0x000077710f007816 */ /* 0x001fc600000000ff */
[----:B------:R-:W3:Y:S06]  /*d0570*/  LDL.LU.64 R4, [R1+0x3b70] ;  /* 0x003b700001047983 */ /* 0x000eec0000300a00 */
        /* <DEDUP_REMOVED lines=21> */
[----:B------:R-:W-:Y:S02]  /*d06d0*/  LOP3.LUT P6, RZ, R23, 0x400000, RZ, 0xc0, !PT ;  /* 0x0040000017ff7812 */ /* 0x000fe400078cc0ff */
[----:B0-----:R-:W-:Y:S01]  /*d06e0*/  PRMT R0, R15, 0x7773, RZ ;  /* 0x000077730f007816 */ /* 0x001fe200000000ff */
[----:B------:R-:W3:Y:S10]  /*d06f0*/  LDL.LU.64 R18, [R1+0x3b80] ;  /* 0x003b800001127983 */ /* 0x000ef40000300a00 */
[----:B------:R0:W-:Y:S01]  /*d0700*/  @P6 STG.E.U8 desc[UR52][R16.64], R0 ;  /* 0x0000000010006986 */ /* 0x0001e2000c101134 */
[----:B------:R-:W-:-:S02]  /*d0710*/  LOP3.LUT P6, RZ, R23, 0x200000, RZ, 0xc0, !PT ;  /* 0x0020000017ff7812 */ /* 0x000fc400078cc0ff */
[----:B0-----:R-:W-:Y:S01]  /*d0720*/  PRMT R0, R225, 0x7770, RZ ;  /* 0x00007770e1007816 */ /* 0x001fe200000000ff */
[----:B------:R-:W3:Y:S04]  /*d0730*/  LDL.LU.64 R16, [R1+0x3b88] ;  /* 0x003b880001107983 */ /* 0x000ee80000300a00 */
[----:B------:R-:W3:Y:S06]  /*d0740*/  LDL.LU R15, [R1+0x2b0] ;  /* 0x0002b000010f7983 */ /* 0x000eec0000300800 */
[----:B----4-:R0:W-:Y:S01]  /*d0750*/  @P6 STG.E.U8 desc[UR52][R242.64], R0 ;  /* 0x00000000f2006986 */ /* 0x0101e2000c101134 */
[----:B------:R-:W-:-:S02]  /*d0760*/  LOP3.LUT P6, RZ, R23, 0x100000, RZ, 0xc0, !PT ;  /* 0x0010000017ff7812 */ /* 0x000fc400078cc0ff */
[----:B0-----:R-:W-:Y:S01]  /*d0770*/  PRMT R0, R225, 0x7771, RZ ;  /* 0x00007771e1007816 */ /* 0x001fe200000000ff */
[----:B------:R-:W4:Y:S10]  /*d0780*/  LDL.LU.64 R242, [R1+0x3b90] ;  /* 0x003b900001f27983 */ /* 0x000f340000300a00 */
[----:B--2---:R0:W-:Y:S04]  /*d0790*/  @P6 STG.E.U8 desc[UR52][R240.64], R0 ;  /* 0x00000000f0006986 */ /* 0x0041e8000c101134 */
[----:B0-----:R-:W2:Y:S01]  /*d07a0*/  LDL.LU.64 R240, [R1+0x5228] ;  /* 0x0052280001f07983 */ /* 0x001ea20000300a00 */
[----:B------:R-:W-:-:S02]  /*d07b0*/  LOP3.LUT P6, RZ, R23, 0x80000, RZ, 0xc0, !PT ;  /* 0x0008000017ff7812 */ /* 0x000fc400078cc0ff */
[----:B------:R-:W-:-:S11]  /*d07c0*/  PRMT R0, R225, 0x7772, RZ ;  /* 0x00007772e1007816 */ /* 0x000fd600000000ff */
        /* <DEDUP_REMOVED lines=18> */
[C---:B------:R-:W-:Y:S02]  /*d08f0*/  LOP3.LUT P3, RZ, R239.reuse, 0x2000, RZ, 0xc0, !PT ;  /* 0x00002000efff7812 */ /* 0x040fe4000786c0ff */
[C---:B------:R-:W-:Y:S02]  /*d0900*/  LOP3.LUT P4, RZ, R239.reuse, 0x4000, RZ, 0xc0, !PT ;  /* 0x00004000efff7812 */ /* 0x040fe4000788c0ff */
[----:B------:R-:W-:Y:S02]  /*d0910*/  LOP3.LUT P5, RZ, R239, 0x8000, RZ, 0xc0, !PT ;  /* 0x00008000efff7812 */ /* 0x000fe400078ac0ff */
[----:B--2---:R-:W-:-:S05]  /*d0920*/  PRMT R0, R240, 0x7770, RZ ;  /* 0x00007770f0007816 */ /* 0x004fca00000000ff */
[----:B------:R0:W-:Y:S02]  /*d0930*/  @P1 STG.E.U8 desc[UR52][R4.64], R0 ;  /* 0x0000000004001986 */ /* 0x0001e4000c101134 */
[----:B0-----:R-:W-:-:S05]  /*d0940*/  PRMT R0, R240, 0x7771, RZ ;  /* 0x00007771f0007816 */ /* 0x001fca00000000ff */
[----:B------:R0:W-:Y:S02]  /*d0950*/  @P2 STG.E.U8 desc[UR52][R226.64], R0 ;  /* 0x00000000e2002986 */ /* 0x0001e4000c101134 */
[----:B0-----:R-:W-:-:S05]  /*d0960*/  PRMT R0, R240, 0x7772, RZ ;  /* 0x00007772f0007816 */ /* 0x001fca00000000ff */
[----:B------:R0:W-:Y:S02]  /*d0970*/  @P3 STG.E.U8 desc[UR52][R18.64], R0 ;  /* 0x0000000012003986 */ /* 0x0001e4000c101134 */
[----:B0-----:R-:W-:Y:S02]  /*d0980*/  PRMT R0, R240, 0x7773, RZ ;  /* 0x00007773f0007816 */ /* 0x001fe400000000ff */
[----:B------:R-:W2:Y:S04]  /*d0990*/  LDL.LU R240, [R1+0x5220] ;  /* 0x0052200001f07983 */ /* 0x000ea80000300800 */
[----:B------:R0:W-:Y:S02]  /*d09a0*/  @P4 STG.E.U8 desc[UR52][R16.64], R0 ;  /* 0x0000000010004986 */ /* 0x0001e4000c101134 */
[----:B0-----:R-:W-:-:S05]  /*d09b0*/  PRMT R0, R15, 0x7770, RZ ;  /* 0x000077700f007816 */ /* 0x001fca00000000ff */
[----:B----4-:R0:W-:Y:S04]  /*d09c0*/  @P5 STG.E.U8 desc[UR52][R242.64], R0 ;  /* 0x00000000f2005986 */ /* 0x0101e8000c101134 */
        /* <DEDUP_REMOVED lines=30> */
[----:B0-----:R-:W3:Y:S06]  /*d0bb0*/  LDL.LU.64 R242, [R1+0x3bc8] ;  /* 0x003bc80001f27983 */ /* 0x001eec0000300a00 */
[----:B------:R-:W-:-:S02]  /*d0bc0*/  @P6 LOP3.LUT R23, R23, 0x2000, RZ, 0xfc, !PT ;  /* 0x0000200017176812 */ /* 0x000fc400078efcff */
[----:B------:R-:W-:Y:S01]  /*d0bd0*/  LOP3.LUT P6, RZ, R239, 0x200000, RZ, 0xc0, !PT ;  /* 0x00200000efff7812 */ /* 0x000fe200078cc0ff */
[----:B------:R-:W3:Y:S01]  /*d0be0*/  LDL.LU R225, [R1+0x2b4] ;  /* 0x0002b40001e17983 */ /* 0x000ee20000300800 */
[----:B------:R-:W-:Y:S02]  /*d0bf0*/  LOP3.LUT R23, R23, 0xffffbfff, RZ, 0xc0, !PT ;  /* 0xffffbfff17177812 */ /* 0x000fe400078ec0ff */
[C---:B------:R-:W-:Y:S02]  /*d0c00*/  LOP3.LUT P3, RZ, R239.reuse, 0x20000, RZ, 0xc0, !PT ;  /* 0x00020000efff7812 */ /* 0x040fe4000786c0ff */
[C---:B------:R-:W-:Y:S02]  /*d0c10*/  LOP3.LUT P4, RZ, R239.reuse, 0x40000, RZ, 0xc0, !PT ;  /* 0x00040000efff7812 */ /* 0x040fe4000788c0ff */
[C---:B------:R-:W-:Y:S02]  /*d0c20*/  LOP3.LUT P5, RZ, R239.reuse, 0x80000, RZ, 0xc0, !PT ;  /* 0x00080000efff7812 */ /* 0x040fe400078ac0ff */
[----:B------:R-:W-:-:S02]  /*d0c30*/  LOP3.LUT P0, RZ, R239, 0x20000000, RZ, 0xc0, !PT ;  /* 0x20000000efff7812 */ /* 0x000fc4000780c0ff */
[----:B------:R-:W-:Y:S02]  /*d0c40*/  LOP3.LUT P1, RZ, R239, 0x40000000, RZ, 0xc0, !PT ;  /* 0x40000000efff7812 */ /* 0x000fe4000782c0ff */
[----:B------:R-:W-:Y:S02]  /*d0c50*/  @P6 LOP3.LUT R23, R23, 0x4000, RZ, 0xfc, !PT ;  /* 0x0000400017176812 */ /* 0x000fe400078efcff */
[C---:B------:R-:W-:Y:S02]  /*d0c60*/  LOP3.LUT P6, RZ, R239.reuse, 0x100000, RZ, 0xc0, !PT ;  /* 0x00100000efff7812 */ /* 0x040fe400078cc0ff */
[----:B------:R-:W-:Y:S02]  /*d0c70*/  LOP3.LUT P2, RZ, R239, 0x80000000, RZ, 0xc0, !PT ;  /* 0x80000000efff7812 */ /* 0x000fe4000784c0ff */
[----:B------:R-:W3:Y:S04]  /*d0c80*/  LDL.LU.64 R238, [R1+0x3bd0] ;  /* 0x003bd00001ee7983 */ /* 0x000ee80000300a00 */
[----:B------:R-:W3:Y:S04]  /*d0c90*/  LDL.LU.64 R236, [R1+0x3bd8] ;  /* 0x003bd80001ec7983 */ /* 0x000ee80000300a00 */
[----:B------:R-:W3:Y:S04]  /*d0ca0*/  LDL.LU.64 R234, [R1+0x3be0] ;  /* 0x003be00001ea7983 */ /* 0x000ee80000300a00 */
[----:B------:R-:W3:Y:S01]  /*d0cb0*/  LDL.LU.64 R232, [R1+0x3be8] ;  /* 0x003be80001e87983 */ /* 0x000ee20000300a00 */
[----:B------:R-:W-:-:S03]  /*d0cc0*/  PRMT R0, R15, 0x7772, RZ ;  /* 0x000077720f007816 */ /* 0x000fc600000000ff */
[----:B------:R-:W3:Y:S04]  /*d0cd0*/  LDL.LU R20, [R1+0x2a4] ;  /* 0x0002a40001147983 */ /* 0x000ee80000300800 */
[----:B------:R-:W3:Y:S04]  /*d0ce0*/  LDL.LU.64 R6, [R1+0x3bf0] ;  /* 0x003bf00001067983 */ /* 0x000ee80000300a00 */
[----:B----4-:R0:W-:Y:S04]  /*d0cf0*/  @P3 STG.E.U8 desc[UR52][R228.64], R0 ;  /* 0x00000000e4003986 */ /* 0x0101e8000c101134 */
[----:B------:R-:W4:Y:S01]  /*d0d00*/  LDL.LU.64 R230, [R1+0x3bf8] ;  /* 0x003bf80001e67983 */ /* 0x000f220000300a00 */
[----:B0-----:R-:W-:-:S03]  /*d0d10*/  PRMT R0, R15, 0x7773, RZ ;  /* 0x000077730f007816 */ /* 0x001fc600000000ff */
[----:B------:R-:W4:Y:S04]  /*d0d20*/  LDL.LU R15, [R1+0x2b8] ;  /* 0x0002b800010f7983 */ /* 0x000f280000300800 */
[----:B--2---:R0:W-:Y:S04]  /*d0d30*/  @P4 STG.E.U8 desc[UR52][R4.64], R0 ;  /* 0x0000000004004986 */ /* 0x0041e8000c101134 */
[----:B------:R-:W2:Y:S01]  /*d0d40*/  LDL.LU.64 R228, [R1+0x3c00] ;  /* 0x003c000001e47983 */ /* 0x000ea20000300a00 */
[----:B0-----:R-:W-:-:S03]  /*d0d50*/  PRMT R0, R21, 0x7770, RZ ;  /* 0x0000777015007816 */ /* 0x001fc600000000ff */
[----:B------:R-:W2:Y:S04]  /*d0d60*/  LDL.LU.64 R4, [R1+0x3c08] ;  /* 0x003c080001047983 */ /* 0x000ea80000300a00 */
[----:B------:R0:W-:Y:S02]  /*d0d70*/  @P5 STG.E.U8 desc[UR52][R226.64], R0 ;  /* 0x00000000e2005986 */ /* 0x0001e4000c101134 */
[----:B0-----:R-:W-:Y:S02]  /*d0d80*/  PRMT R0, R21, 0x7771, RZ ;  /* 0x0000777115007816 */ /* 0x001fe400000000ff */
[----:B------:R-:W2:Y:S04]  /*d0d90*/  LDL.LU.64 R226, [R1+0x3c10] ;  /* 0x003c100001e27983 */ /* 0x000ea80000300a00 */
[----:B------:R0:W-:Y:S01]  /*d0da0*/  @P6 STG.E.U8 desc[UR52][R18.64], R0 ;  /* 0x0000000012006986 */ /* 0x0001e2000c101134 */
[----:B------:R-:W-:-:S02]  /*d0db0*/  LOP3.LUT P6, RZ, R23, 0x4000, RZ, 0xc0, !PT ;  /* 0x0000400017ff7812 */ /* 0x000fc400078cc0ff */
[----:B0-----:R-:W-:Y:S01]  /*d0dc0*/  PRMT R0, R21, 0x7772, RZ ;  /* 0x0000777215007816 */ /* 0x001fe200000000ff */
[----:B------:R-:W2:Y:S10]  /*d0dd0*/  LDL.LU.64 R18, [R1+0x3c18] ;  /* 0x003c180001127983 */ /* 0x000eb40000300a00 */
        /* <DEDUP_REMOVED lines=65> */
[----:B0-----:R-:W2:Y:S01]  /*d11f0*/  LDL.LU.64 R16, [R1+0x3c60] ;  /* 0x003c600001107983 */ /* 0x001ea20000300a00 */
[----:B------:R-:W-:-:S03]  /*d1200*/  PRMT R0, R15, 0x7771, RZ ;  /* 0x000077710f007816 */ /* 0x000fc600000000ff */
[----:B------:R-:W2:Y:S04]  /*d1210*/  LDL.LU R20, [R1+0x2ac] ;  /* 0x0002ac0001147983 */ /* 0x000ea80000300800 */
[----:B---3--:R0:W-:Y:S04]  /*d1220*/  @P3 STG.E.U8 desc[UR52][R242.64], R0 ;  /* 0x00000000f2003986 */ /* 0x0081e8000c101134 */
[----:B0-----:R-:W3:Y:S04]  /*d1230*/  LDL.LU.64 R242, [R1+0x3c68] ;  /* 0x003c680001f27983 */ /* 0x001ee80000300a00 */
[----:B------:R-:W3:Y:S01]  /*d1240*/  LDL.LU.64 R238, [R1+0x3c70] ;  /* 0x003c700001ee7983 */ /* 0x000ee20000300a00 */
[----:B------:R-:W-:-:S02]  /*d1250*/  @P6 LOP3.LUT R23, R23, 0x8, RZ, 0xfc, !PT ;  /* 0x0000000817176812 */ /* 0x000fc400078efcff */
[----:B------:R-:W-:Y:S01]  /*d1260*/  LOP3.LUT P6, RZ, R240, 0x400, RZ, 0xc0, !PT ;  /* 0x00000400f0ff7812 */ /* 0x000fe200078cc0ff */
[----:B------:R-:W3:Y:S01]  /*d1270*/  LDL.LU.64 R236, [R1+0x3c78] ;  /* 0x003c780001ec7983 */ /* 0x000ee20000300a00 */
[----:B------:R-:W-:-:S03]  /*d1280*/  LOP3.LUT R23, R23, 0xffffffef, RZ, 0xc0, !PT ;  /* 0xffffffef17177812 */ /* 0x000fc600078ec0ff */
[----:B------:R-:W3:Y:S01]  /*d1290*/  LDL.LU.64 R234, [R1+0x3c80] ;  /* 0x003c800001ea7983 */ /* 0x000ee20000300a00 */
[----:B------:R-:W-:-:S03]  /*d12a0*/  LOP3.LUT P4, RZ, R240, 0x20, RZ, 0xc0, !PT ;  /* 0x00000020f0ff7812 */ /* 0x000fc6000788c0ff */
[----:B------:R-:W3:Y:S04]  /*d12b0*/  LDL.LU.64 R232, [R1+0x3c88] ;  /* 0x003c880001e87983 */ /* 0x000ee80000300a00 */
[----:B------:R-:W-:Y:S01]  /*d12c0*/  @P6 LOP3.LUT R23, R23, 0x10, RZ, 0xfc, !PT ;  /* 0x0000001017176812 */ /* 0x000fe200078efcff */
[----:B------:R-:W3:Y:S01]  /*d12d0*/  LDL.LU.64 R6, [R1+0x3c90] ;  /* 0x003c900001067983 */ /* 0x000ee20000300a00 */
[C---:B------:R-:W-:Y:S02]  /*d12e0*/  LOP3.LUT P6, RZ, R240.reuse, 0x200, RZ, 0xc0, !PT ;  /* 0x00000200f0ff7812 */ /* 0x040fe400078cc0ff */
[----:B------:R-:W-:Y:S01]  /*d12f0*/  LOP3.LUT R23, R23, 0xffffffdf, RZ, 0xc0, !PT ;  /* 0xffffffdf17177812 */ /* 0x000fe200078ec0ff */
[----:B------:R-:W3:Y:S01]  /*d1300*/  LDL.LU.64 R230, [R1+0x3c98] ;  /* 0x003c980001e67983 */ /* 0x000ee20000300a00 */
[----:B------:R-:W-:-:S09]  /*d1310*/  LOP3.LUT P5, RZ, R240, 0x40, RZ, 0xc0, !PT ;  /* 0x00000040f0ff7812 */ /* 0x000fd200078ac0ff */
[----:B------:R-:W-:Y:S02]  /*d1320*/  @P6 LOP3.LUT R23, R23, 0x20, RZ, 0xfc, !PT ;  /* 0x0000002017176812 */ /* 0x000fe400078efcff */
[----:B------:R-:W-:Y:S02]  /*d1330*/  LOP3.LUT P6, RZ, R240, 0x100, RZ, 0xc0, !PT ;  /* 0x00000100f0ff7812 */ /* 0x000fe400078cc0ff */
[----:B------:R-:W-:Y:S02]  /*d1340*/  LOP3.LUT R23, R23, 0xffffffbf, RZ, 0xc0, !PT ;  /* 0xffffffbf17177812 */ /* 0x000fe400078ec0ff */
[----:B------:R-:W-:-:S05]  /*d1350*/  PRMT R0, R15, 0x7772, RZ ;  /* 0x000077720f007816 */ /* 0x000fca00000000ff */
[----:B----4-:R0:W-:Y:S04]  /*d1360*/  @P4 STG.E.U8 desc[UR52][R228.64], R0 ;  /* 0x00000000e4004986 */ /* 0x0101e8000c101134 */
[----:B------:R-:W-:Y:S02]  /*d1370*/  @P6 LOP3.LUT R23, R23, 0x40, RZ, 0xfc, !PT ;  /* 0x0000004017176812 */ /* 0x000fe400078efcff */
[----:B------:R-:W-:Y:S02]  /*d1380*/  LOP3.LUT P6, RZ, R240, 0x80, RZ, 0xc0, !PT ;  /* 0x00000080f0ff7812 */ /* 0x000fe400078cc0ff */
[----:B0-----:R-:W-:Y:S01]  /*d1390*/  PRMT R0, R15, 0x7773, RZ ;  /* 0x000077730f007816 */ /* 0x001fe200000000ff */
        /* <DEDUP_REMOVED lines=41> */
[----:B----4-:R0:W-:Y:S01]  /*d1630*/  @P1 STG.E.U8 desc[UR52][R228.64], R0 ;  /* 0x00000000e4001986 */ /* 0x0101e2000c101134 */
[C---:B------:R-:W-:Y:S02]  /*d1640*/  LOP3.LUT P4, RZ, R240.reuse, 0x100000, RZ, 0xc0, !PT ;  /* 0x00100000f0ff7812 */ /* 0x040fe4000788c0ff */
[----:B0-----:R-:W-:Y:S02]  /*d1650*/  PRMT R0, R241, 0x7773, RZ ;  /* 0x00007773f1007816 */ /* 0x001fe400000000ff */
[----:B------:R-:W-:Y:S01]  /*d1660*/  LOP3.LUT P5, RZ, R240, 0x200000, RZ, 0xc0, !PT ;  /* 0x00200000f0ff7812 */ /* 0x000fe200078ac0ff */
[----:B------:R-:W4:Y:S04]  /*d1670*/  LDL.LU R241, [R1+0x5214] ;  /* 0x0052140001f17983 */ /* 0x000f280000300800 */
        /* <DEDUP_REMOVED lines=9> */
[----:B------:R-:W3:Y:S04]  /*d1710*/  LDL.LU.64 R228, [R1+0x3cd8] ;  /* 0x003cd80001e47983 */ /* 0x000ee80000300a00 */
[----:B------:R-:W3:Y:S04]  /*d1720*/  LDL.LU.64 R4, [R1+0x3ce0] ;  /* 0x003ce00001047983 */ /* 0x000ee80000300a00 */
[----:B------:R-:W3:Y:S04]  /*d1730*/  LDL.LU R20, [R1+0x294] ;  /* 0x0002940001147983 */ /* 0x000ee80000300800 */
[----:B------:R-:W3:Y:S04]  /*d1740*/  LDL.LU.64 R226, [R1+0x3ce8] ;  /* 0x003ce80001e27983 */ /* 0x000ee80000300a00 */
[----:B------:R-:W3:Y:S01]  /*d1750*/  LDL.LU R21, [R1+0x284] ;  /* 0x0002840001157983 */ /* 0x000ee20000300800 */
[----:B------:R-:W-:-:S03]  /*d1760*/  LOP3.LUT P2, RZ, R240, 0x400000, RZ, 0xc0, !PT ;  /* 0x00400000f0ff7812 */ /* 0x000fc6000784c0ff */
[----:B------:R-:W3:Y:S01]  /*d1770*/  LDL.LU.64 R18, [R1+0x3cf0] ;  /* 0x003cf00001127983 */ /* 0x000ee20000300a00 */
[----:B------:R-:W-:Y:S02]  /*d1780*/  PRMT R0, R15, 0x7773, RZ ;  /* 0x000077730f007816 */ /* 0x000fe400000000ff */
[----:B------:R-:W-:Y:S02]  /*d1790*/  LOP3.LUT R216, R216, 0xff7fffff, RZ, 0xc0, !PT ;  /* 0xff7fffffd8d87812 */ /* 0x000fe400078ec0ff */
[C---:B------:R-:W-:Y:S02]  /*d17a0*/  LOP3.LUT P3, RZ, R240.reuse, 0x800000, RZ, 0xc0, !PT ;  /* 0x00800000f0ff7812 */ /* 0x040fe4000786c0ff */
[----:B------:R-:W-:Y:S02]  /*d17b0*/  LOP3.LUT P4, RZ, R240, 0x1000000, RZ, 0xc0, !PT ;  /* 0x01000000f0ff7812 */ /* 0x000fe4000788c0ff */
[----:B----4-:R-:W-:Y:S01]  /*d17c0*/  LOP3.LUT P6, RZ, R241, 0x4, RZ, 0xc0, !PT ;  /* 0x00000004f1ff7812 */ /* 0x010fe200078cc0ff */
[----:B--2---:R0:W-:Y:S04]  /*d17d0*/  @P2 STG.E.U8 desc[UR52][R16.64], R0 ;  /* 0x0000000010002986 */ /* 0x0041e8000c101134 */
[----:B0-----:R-:W2:Y:S08]  /*d17e0*/  LDL.LU.64 R16, [R1+0x3cf8] ;  /* 0x003cf80001107983 */ /* 0x001eb00000300a00 */
[----:B------:R-:W-:-:S02]  /*d17f0*/  @P6 LOP3.LUT R216, R216, 0x800000, RZ, 0xfc, !PT ;  /* 0x00800000d8d86812 */ /* 0x000fc400078efcff */
[----:B------:R-:W-:Y:S01]  /*d1800*/  LOP3.LUT P6, RZ, R241, 0x2, RZ, 0xc0, !PT ;  /* 0x00000002f1ff7812 */ /* 0x000fe200078cc0ff */
[----:B------:R-:W4:Y:S01]  /*d1810*/  LDL.LU.64 R22, [R1+0x3d00] ;  /* 0x003d000001167983 */ /* 0x000f220000300a00 */
[----:B------:R-:W-:-:S03]  /*d1820*/  LOP3.LUT R216, R216, 0xfeffffff, RZ, 0xc0, !PT ;  /* 0xfeffffffd8d87812 */ /* 0x000fc600078ec0ff */
[----:B------:R-:W4:Y:S04]  /*d1830*/  LDL.LU.64 R238, [R1+0x3d08] ;  /* 0x003d080001ee7983 */ /* 0x000f280000300a00 */
[----:B------:R-:W4:Y:S04]  /*d1840*/  LDL.LU R225, [R1+0x298] ;  /* 0x0002980001e17983 */ /* 0x000f280000300800 */
[----:B------:R-:W-:Y:S01]  /*d1850*/  @P6 LOP3.LUT R216, R216, 0x1000000, RZ, 0xfc, !PT ;  /* 0x01000000d8d86812 */ /* 0x000fe200078efcff */
[----:B------:R-:W4:Y:S01]  /*d1860*/  LDL.LU.64 R236, [R1+0x3d10] ;  /* 0x003d100001ec7983 */ /* 0x000f220000300a00 */
[----:B------:R-:W-:-:S02]  /*d1870*/  LOP3.LUT P6, RZ, R241, 0x1, RZ, 0xc0, !PT ;  /* 0x00000001f1ff7812 */ /* 0x000fc400078cc0ff */
[----:B------:R-:W-:Y:S01]  /*d1880*/  LOP3.LUT R216, R216, 0xfdffffff, RZ, 0xc0, !PT ;  /* 0xfdffffffd8d87812 */ /* 0x000fe200078ec0ff */
[----:B------:R-:W4:Y:S01]  /*d1890*/  LDL.LU.64 R234, [R1+0x3d18] ;  /* 0x003d180001ea7983 */ /* 0x000f220000300a00 */
[----:B---3--:R-:W-:-:S03]  /*d18a0*/  PRMT R0, R20, 0x7770, RZ ;  /* 0x0000777014007816 */ /* 0x008fc600000000ff */
[----:B------:R-:W3:Y:S06]  /*d18b0*/  LDL.LU.64 R232, [R1+0x3d20] ;  /* 0x003d200001e87983 */ /* 0x000eec0000300a00 */
[----:B------:R-:W-:Y:S01]  /*d18c0*/  @P6 LOP3.LUT R216, R216, 0x2000000, RZ, 0xfc, !PT ;  /* 0x02000000d8d86812 */ /* 0x000fe200078efcff */
[----:B------:R0:W-:Y:S01]  /*d18d0*/  @P3 STG.E.U8 desc[UR52][R230.64], R0 ;  /* 0x00000000e6003986 */ /* 0x0001e2000c101134 */
[----:B------:R-:W-:Y:S02]  /*d18e0*/  LOP3.LUT P6, RZ, R240, 0x80000000, RZ, 0xc0, !PT ;  /* 0x80000000f0ff7812 */ /* 0x000fe400078cc0ff */
[----:B------:R-:W-:Y:S01]  /*d18f0*/  LOP3.LUT R216, R216, 0xfbffffff, RZ, 0xc0, !PT ;  /* 0xfbffffffd8d87812 */ /* 0x000fe200078ec0ff */
[----:B------:R-:W3:Y:S01]  /*d1900*/  LDL.LU R15, [R1+0x288] ;  /* 0x00028800010f7983 */ /* 0x000ee20000300800 */
[----:B------:R-:W-:-:S03]  /*d1910*/  LOP3.LUT P5, RZ, R240, 0x2000000, RZ, 0xc0, !PT ;  /* 0x02000000f0ff7812 */ /* 0x000fc600078ac0ff */
[----:B------:R-:W3:Y:S01]  /*d1920*/  LDL.LU.64 R6, [R1+0x3d28] ;  /* 0x003d280001067983 */ /* 0x000ee20000300a00 */
[----:B0-----:R-:W-:-:S03]  /*d1930*/  PRMT R0, R20, 0x7771, RZ ;  /* 0x0000777114007816 */ /* 0x001fc600000000ff */
        /* <DEDUP_REMOVED lines=17> */
[----:B------:R-:W-:-:S05]  /*d1a50*/  PRMT R0, R20, 0x7772, RZ ;  /* 0x0000777214007816 */ /* 0x000fca00000000ff */
[----:B------:R0:W-:Y:S02]  /*d1a60*/  @P5 STG.E.U8 desc[UR52][R4.64], R0 ;  /* 0x0000000004005986 */ /* 0x0001e4000c101134 */
[----:B0-----:R-:W-:Y:S02]  /*d1a70*/  PRMT R0, R20, 0x7773, RZ ;  /* 0x0000777314007816 */ /* 0x001fe400000000ff */
[----:B------:R-:W3:Y:S04]  /*d1a80*/  LDL.LU.64 R4, [R1+0x3d40] ;  /* 0x003d400001047983 */ /* 0x000ee80000300a00 */
[----:B------:R0:W-:Y:S01]  /*d1a90*/  @P6 STG.E.U8 desc[UR52][R226.64], R0 ;  /* 0x00000000e2006986 */ /* 0x0001e2000c101134 */
[----:B------:R-:W-:-:S03]  /*d1aa0*/  LOP3.LUT P6, RZ, R216, 0x40000000, RZ, 0xc0, !PT ;  /* 0x40000000d8ff7812 */ /* 0x000fc600078cc0ff */
[----:B------:R-:W3:Y:S01]  /*d1ab0*/  LDL.LU R20, [R1+0x29c] ;  /* 0x00029c0001147983 */ /* 0x000ee20000300800 */
[----:B0-----:R-:W-:-:S03]  /*d1ac0*/  PRMT R0, R21, 0x7770, RZ ;  /* 0x0000777015007816 */ /* 0x001fc600000000ff */
[----:B------:R-:W3:Y:S06]  /*d1ad0*/  LDL.LU.64 R226, [R1+0x3d48] ;  /* 0x003d480001e27983 */ /* 0x000eec0000300a00 */
[----:B------:R0:W-:Y:S01]  /*d1ae0*/  @P6 STG.E.U8 desc[UR52][R18.64], R0 ;  /* 0x0000000012006986 */ /* 0x0001e2000c101134 */
[----:B------:R-:W-:-:S03]  /*d1af0*/  LOP3.LUT P6, RZ, R216, 0x20000000, RZ, 0xc0, !PT ;  /* 0x20000000d8ff7812 */ /* 0x000fc600078cc0ff */
[----:B0-----:R-:W3:Y:S01]  /*d1b00*/  LDL.LU.64 R18, [R1+0x3d50] ;  /* 0x003d500001127983 */ /* 0x001ee20000300a00 */
[----:B------:R-:W-:-:S09]  /*d1b10*/  PRMT R0, R21, 0x7771, RZ ;  /* 0x0000777115007816 */ /* 0x000fd200000000ff */
[----:B--2---:R0:W-:Y:S04]  /*d1b20*/  @P6 STG.E.U8 desc[UR52][R16.64], R0 ;  /* 0x0000000010006986 */ /* 0x0041e8000c101134 */
[----:B0-----:R-:W2:Y:S01]  /*d1b30*/  LDL.LU.64 R16, [R1+0x3d58] ;  /* 0x003d580001107983 */ /* 0x001ea20000300a00 */
[----:B------:R-:W-:Y:S02]  /*d1b40*/  LOP3.LUT P6, RZ, R216, 0x10000000, RZ, 0xc0, !PT ;  /* 0x10000000d8ff7812 */ /* 0x000fe400078cc0ff */
[----:B------:R-:W-:-:S11]  /*d1b50*/  PRMT R0, R21, 0x7772, RZ ;  /* 0x0000777215007816 */ /* 0x000fd600000000ff */
        /* <DEDUP_REMOVED lines=43> */
[----:B------:R-:W4:Y:S01]  /*d1e10*/  LDL.LU R225, [R1+0x270] ;  /* 0x0002700001e17983 */ /* 0x000f220000300800 */
        /* <DEDUP_REMOVED lines=19> */
[----:B------:R-:W-:Y:S02]  /*d1f50*/  LOP3.LUT P6, RZ, R241, 0x10000, RZ, 0xc0, !PT ;  /* 0x00010000f1ff7812 */ /* 0x000fe400078cc0ff */
[----:B------:R-:W-:Y:S02]  /*d1f60*/  PRMT R0, R20, 0x7773, RZ ;  /* 0x0000777314007816 */ /* 0x000fe400000000ff */
[----:B------:R-:W2:Y:S01]  /*d1f70*/  LDL.LU R20, [R1+0x260] ;  /* 0x0002600001147983 */ /* 0x000ea20000300800 */
[----:B------:R-:W-:-:S03]  /*d1f80*/  LOP3.LUT R216, R216, 0xffefffff, RZ, 0xc0, !PT ;  /* 0xffefffffd8d87812 */ /* 0x000fc600078ec0ff */
[----:B------:R-:W2:Y:S04]  /*d1f90*/  LDL.LU.64 R236, [R1+0x3da8] ;  /* 0x003da80001ec7983 */ /* 0x000ea80000300a00 */
[----:B------:R-:W2:Y:S01]  /*d1fa0*/  LDL.LU.64 R234, [R1+0x3db0] ;  /* 0x003db00001ea7983 */ /* 0x000ea20000300a00 */
[----:B------:R-:W-:Y:S02]  /*d1fb0*/  @P6 LOP3.LUT R216, R216, 0x100000, RZ, 0xfc, !PT ;  /* 0x00100000d8d86812 */ /* 0x000fe400078efcff */
[C---:B------:R-:W-:Y:S01]  /*d1fc0*/  LOP3.LUT P6, RZ, R241.reuse, 0x8000, RZ, 0xc0, !PT ;  /* 0x00008000f1ff7812 */ /* 0x040fe200078cc0ff */
[----:B------:R-:W2:Y:S01]  /*d1fd0*/  LDL.LU.64 R232, [R1+0x3db8] ;  /* 0x003db80001e87983 */ /* 0x000ea20000300a00 */
[----:B------:R-:W-:Y:S02]  /*d1fe0*/  LOP3.LUT R216, R216, 0xffdfffff, RZ, 0xc0, !PT ;  /* 0xffdfffffd8d87812 */ /* 0x000fe400078ec0ff */
[C---:B------:R-:W-:Y:S01]  /*d1ff0*/  LOP3.LUT P3, RZ, R241.reuse, 0x400, RZ, 0xc0, !PT ;  /* 0x00000400f1ff7812 */ /* 0x040fe2000786c0ff */
[----:B------:R-:W2:Y:S01]  /*d2000*/  LDL.LU.64 R6, [R1+0x3dc0] ;  /* 0x003dc00001067983 */ /* 0x000ea20000300a00 */
[----:B------:R-:W-:-:S07]  /*d2010*/  LOP3.LUT P4, RZ, R241, 0x800, RZ, 0xc0, !PT ;  /* 0x00000800f1ff7812 */ /* 0x000fce000788c0ff */
[----:B------:R-:W-:Y:S02]  /*d2020*/  @P6 LOP3.LUT R216, R216, 0x200000, RZ, 0xfc, !PT ;  /* 0x00200000d8d86812 */ /* 0x000fe400078efcff */
[C---:B------:R-:W-:Y:S02]  /*d2030*/  LOP3.LUT P6, RZ, R241.reuse, 0x4000, RZ, 0xc0, !PT ;  /* 0x00004000f1ff7812 */ /* 0x040fe400078cc0ff */
[----:B------:R-:W-:Y:S01]  /*d2040*/  LOP3.LUT P5, RZ, R241, 0x1000, RZ, 0xc0, !PT ;  /* 0x00001000f1ff7812 */ /* 0x000fe200078ac0ff */
[----:B---3--:R4:W-:Y:S01]  /*d2050*/  @P3 STG.E.U8 desc[UR52][R230.64], R0 ;  /* 0x00000000e6003986 */ /* 0x0089e2000c101134 */
[----:B------:R-:W-:Y:S02]  /*d2060*/  LOP3.LUT R216, R216, 0xffbfffff, RZ, 0xc0, !PT ;  /* 0xffbfffffd8d87812 */ /* 0x000fe400078ec0ff */
[----:B----4-:R-:W-:Y:S01]  /*d2070*/  PRMT R0, R15, 0x7770, RZ ;  /* 0x000077700f007816 */ /* 0x010fe200000000ff */
[----:B------:R-:W3:Y:S06]  /*d2080*/  LDL.LU.64 R230, [R1+0x3dc8] ;  /* 0x003dc80001e67983 */ /* 0x000eec0000300a00 */
[----:B------:R-:W-:-:S02]  /*d2090*/  @P6 LOP3.LUT R216, R216, 0x400000, RZ, 0xfc, !PT ;  /* 0x00400000d8d86812 */ /* 0x000fc400078efcff */
[----:B------:R-:W-:Y:S01]  /*d20a0*/  LOP3.LUT P6, RZ, R241, 0x2000, RZ, 0xc0, !PT ;  /* 0x00002000f1ff7812 */ /* 0x000fe200078cc0ff */
[----:B------:R0:W-:Y:S02]  /*d20b0*/  @P4 STG.E.U8 desc[UR52][R228.64], R0 ;  /* 0x00000000e4004986 */ /* 0x0001e4000c101134 */
[C---:B0-----:R-:W-:Y:S02]  /*d20c0*/  PRMT R0, R15.reuse, 0x7771, RZ ;  /* 0x000077710f007816 */ /* 0x041fe400000000ff */
[----:B------:R-:W4:Y:S04]  /*d20d0*/  LDL.LU.64 R228, [R1+0x3dd0] ;  /* 0x003dd00001e47983 */ /* 0x000f280000300a00 */
[----:B------:R0:W-:Y:S02]  /*d20e0*/  @P5 STG.E.U8 desc[UR52][R4.64], R0 ;  /* 0x0000000004005986 */ /* 0x0001e4000c101134 */
[----:B0-----:R-:W-:-:S02]  /*d20f0*/  PRMT R0, R15, 0x7772, RZ ;  /* 0x000077720f007816 */ /* 0x001fc400000000ff */
        /* <DEDUP_REMOVED lines=8> */
[----:B------:R-:W-:-:S03]  /*d2180*/  PRMT R0, R225, 0x7770, RZ ;  /* 0x00007770e1007816 */ /* 0x000fc600000000ff */
[----:B------:R-:W4:Y:S06]  /*d2190*/  LDL.LU R15, [R1+0x264] ;  /* 0x00026400010f7983 */ /* 0x000f2c0000300800 */
[----:B--2---:R0:W-:Y:S04]  /*d21a0*/  @P6 STG.E.U8 desc[UR52][R16.64], R0 ;  /* 0x0000000010006986 */ /* 0x0041e8000c101134 */
[----:B0-----:R-:W2:Y:S01]  /*d21b0*/  LDL.LU.64 R16, [R1+0x3df0] ;  /* 0x003df00001107983 */ /* 0x001ea20000300a00 */
        /* <DEDUP_REMOVED lines=34> */
[----:B------:R0:W-:Y:S02]  /*d23e0*/  @P4 STG.E.U8 desc[UR52][R18.64], R0 ;  /* 0x0000000012004986 */ /* 0x0001e4000c101134 */
[----:B0-----:R-:W-:-:S05]  /*d23f0*/  PRMT R0, R15, 0x7770, RZ ;  /* 0x000077700f007816 */ /* 0x001fca00000000ff */
[----:B--2---:R0:W-:Y:S04]  /*d2400*/  @P5 STG.E.U8 desc[UR52][R16.64], R0 ;  /* 0x0000000010005986 */ /* 0x0041e8000c101134 */
[----:B0-----:R-:W2:Y:S04]  /*d2410*/  LDL.LU.64 R16, [R1+0x3df8] ;  /* 0x003df80001107983 */ /* 0x001ea80000300a00 */
        /* <DEDUP_REMOVED lines=9> */
[C---:B------:R-:W-:Y:S02]  /*d24b0*/  LOP3.LUT P3, RZ, R241.reuse, 0x20000000, RZ, 0xc0, !PT ;  /* 0x20000000f1ff7812 */ /* 0x040fe4000786c0ff */
[C---:B------:R-:W-:Y:S02]  /*d24c0*/  LOP3.LUT P4, RZ, R241.reuse, 0x40000000, RZ, 0xc0, !PT ;  /* 0x40000000f1ff7812 */ /* 0x040fe4000788c0ff */
[----:B------:R-:W-:-:S03]  /*d24d0*/  LOP3.LUT P5, RZ, R241, 0x80000000, RZ, 0xc0, !PT ;  /* 0x80000000f1ff7812 */ /* 0x000fc600078ac0ff */
[----:B--2---:R0:W-:Y:S04]  /*d24e0*/  @P2 STG.E.U8 desc[UR52][R16.64], R0 ;  /* 0x0000000010002986 */ /* 0x0041e8000c101134 */
[----:B0-----:R-:W2:Y:S01]  /*d24f0*/  LDL.LU.64 R16, [R1+0x3e28] ;  /* 0x003e280001107983 */ /* 0x001ea20000300a00 */
[----:B---3--:R-:W-:-:S03]  /*d2500*/  LOP3.LUT P6, RZ, R242, 0x100, RZ, 0xc0, !PT ;  /* 0x00000100f2ff7812 */ /* 0x008fc600078cc0ff */
[----:B------:R-:W3:Y:S04]  /*d2510*/  LDL.LU R225, [R1+0x268] ;  /* 0x0002680001e17983 */ /* 0x000ee80000300800 */
[----:B------:R-:W3:Y:S04]  /*d2520*/  LDL.LU.64 R238, [R1+0x3e30] ;  /* 0x003e300001ee7983 */ /* 0x000ee80000300a00 */
[----:B------:R-:W3:Y:S02]  /*d2530*/  LDL.LU.64 R236, [R1+0x3e38] ;  /* 0x003e380001ec7983 */ /* 0x000ee40000300a00 */
[----:B------:R-:W-:-:S02]  /*d2540*/  @P6 LOP3.LUT R216, R216, 0x80, RZ, 0xfc, !PT ;  /* 0x00000080d8d86812 */ /* 0x000fc400078efcff */
[----:B------:R-:W-:Y:S01]  /*d2550*/  LOP3.LUT P6, RZ, R242, 0x80, RZ, 0xc0, !PT ;  /* 0x00000080f2ff7812 */ /* 0x000fe200078cc0ff */
[----:B------:R-:W3:Y:S01]  /*d2560*/  LDL.LU.64 R234, [R1+0x3e40] ;  /* 0x003e400001ea7983 */ /* 0x000ee20000300a00 */
[----:B------:R-:W-:-:S03]  /*d2570*/  LOP3.LUT R216, R216, 0xfffffeff, RZ, 0xc0, !PT ;  /* 0xfffffeffd8d87812 */ /* 0x000fc600078ec0ff */
[----:B------:R-:W3:Y:S08]  /*d2580*/  LDL.LU.64 R20, [R1+0x3e48] ;  /* 0x003e480001147983 */ /* 0x000ef00000300a00 */
[----:B------:R-:W-:Y:S02]  /*d2590*/  @P6 LOP3.LUT R216, R216, 0x100, RZ, 0xfc, !PT ;  /* 0x00000100d8d86812 */ /* 0x000fe400078efcff */
[----:B------:R-:W-:-:S02]  /*d25a0*/  LOP3.LUT P6, RZ, R242, 0x40, RZ, 0xc0, !PT ;  /* 0x00000040f2ff7812 */ /* 0x000fc400078cc0ff */
        /* <DEDUP_REMOVED lines=10> */
[----:B------:R-:W-:-:S09]  /*d2650*/  PRMT R0, R15, 0x7772, RZ ;  /* 0x000077720f007816 */ /* 0x000fd200000000ff */
[----:B------:R-:W-:Y:S02]  /*d2660*/  @P6 LOP3.LUT R216, R216, 0x1000, RZ, 0xfc, !PT ;  /* 0x00001000d8d86812 */ /* 0x000fe400078efcff */
[----:B------:R-:W-:Y:S02]  /*d2670*/  LOP3.LUT P6, RZ, R242, 0x4, RZ, 0xc0, !PT ;  /* 0x00000004f2ff7812 */ /* 0x000fe400078cc0ff */
[----:B------:R-:W-:Y:S01]  /*d2680*/  LOP3.LUT R216, R216, 0xffffdfff, RZ, 0xc0, !PT ;  /* 0xffffdfffd8d87812 */ /* 0x000fe200078ec0ff */
[----:B----4-:R0:W-:Y:S10]  /*d2690*/  @P3 STG.E.U8 desc[UR52][R230.64], R0 ;  /* 0x00000000e6003986 */ /* 0x0101f4000c101134 */
[----:B------:R-:W-:-:S02]  /*d26a0*/  @P6 LOP3.LUT R216, R216, 0x2000, RZ, 0xfc, !PT ;  /* 0x00002000d8d86812 */ /* 0x000fc400078efcff */
[----:B------:R-:W-:Y:S02]  /*d26b0*/  LOP3.LUT P6, RZ, R242, 0x2, RZ, 0xc0, !PT ;  /* 0x00000002f2ff7812 */ /* 0x000fe400078cc0ff */
[----:B0-----:R-:W-:Y:S02]  /*d26c0*/  PRMT R0, R15, 0x7773, RZ ;  /* 0x000077730f007816 */ /* 0x001fe400000000ff */
[----:B------:R-:W4:Y:S01]  /*d26d0*/  LDL.LU R15, [R1+0x27c] ;  /* 0x00027c00010f7983 */ /* 0x000f220000300800 */
[----:B------:R-:W-:-:S03]  /*d26e0*/  LOP3.LUT R216, R216, 0xffffbfff, RZ, 0xc0, !PT ;  /* 0xffffbfffd8d87812 */ /* 0x000fc600078ec0ff */
[----:B------:R-:W4:Y:S04]  /*d26f0*/  LDL.LU.64 R232, [R1+0x3e50] ;  /* 0x003e500001e87983 */ /* 0x000f280000300a00 */
[----:B------:R0:W-:Y:S01]  /*d2700*/  @P4 STG.E.U8 desc[UR52][R228.64], R0 ;  /* 0x00000000e4004986 */ /* 0x0001e2000c101134 */
[----:B------:R-:W-:Y:S02]  /*d2710*/  @P6 LOP3.LUT R216, R216, 0x4000, RZ, 0xfc, !PT ;  /* 0x00004000d8d86812 */ /* 0x000fe400078efcff */
[----:B------:R-:W-:Y:S01]  /*d2720*/  LOP3.LUT P6, RZ, R242, 0x1, RZ, 0xc0, !PT ;  /* 0x00000001f2ff7812 */ /* 0x000fe200078cc0ff */
[----:B------:R-:W4:Y:S04]  /*d2730*/  LDL.LU.64 R6, [R1+0x3e58] ;  /* 0x003e580001067983 */ /* 0x000f280000300a00 */
[----:B------:R-:W4:Y:S01]  /*d2740*/  LDL.LU.64 R230, [R1+0x3e60] ;  /* 0x003e600001e67983 */ /* 0x000f220000300a00 */
        /* <DEDUP_REMOVED lines=30> */
[----:B------:R-:W-:Y:S02]  /*d2930*/  LOP3.LUT P2, RZ, R242, 0x800, RZ, 0xc0, !PT ;  /* 0x00000800f2ff7812 */ /* 0x000fe4000784c0ff */
[----:B----4-:R-:W-:-:S05]  /*d2940*/  PRMT R0, R15, 0x7770, RZ ;  /* 0x000077700f007816 */ /* 0x010fca00000000ff */
        /* <DEDUP_REMOVED lines=22> */
[----:B------:R-:W3:Y:S04]  /*d2ab0*/  LDL.LU.64 R228, [R1+0x3ea0] ;  /* 0x003ea00001e47983 */ /* 0x000ee80000300a00 */
[----:B------:R-:W2:Y:S04]  /*d2ac0*/  LDL.LU R15, [R1+0x250] ;  /* 0x00025000010f7983 */ /* 0x000ea80000300800 */
[----:B------:R-:W3:Y:S04]  /*d2ad0*/  LDL.LU.64 R4, [R1+0x3ea8] ;  /* 0x003ea80001047983 */ /* 0x000ee80000300a00 */
[----:B------:R-:W3:Y:S04]  /*d2ae0*/  LDL.LU.64 R226, [R1+0x3eb0] ;  /* 0x003eb00001e27983 */ /* 0x000ee80000300a00 */
[----:B------:R-:W3:Y:S04]  /*d2af0*/  LDL.LU.64 R18, [R1+0x3eb8] ;  /* 0x003eb80001127983 */ /* 0x000ee80000300a00 */
[----:B------:R-:W3:Y:S01]  /*d2b00*/  LDL.LU R21, [R1+0x240] ;  /* 0x0002400001157983 */ /* 0x000ee20000300800 */
        /* <DEDUP_REMOVED lines=34> */
[C---:B------:R-:W-:Y:S01]  /*d2d30*/  LOP3.LUT P6, RZ, R242.reuse, 0x100000, RZ, 0xc0, !PT ;  /* 0x00100000f2ff7812 */ /* 0x040fe200078cc0ff */
[----:B----4-:R0:W-:Y:S01]  /*d2d40*/  @P3 STG.E.U8 desc[UR52][R230.64], R0 ;  /* 0x00000000e6003986 */ /* 0x0101e2000c101134 */
[----:B------:R-:W-:Y:S02]  /*d2d50*/  LOP3.LUT P5, RZ, R242, 0x40000, RZ, 0xc0, !PT ;  /* 0x00040000f2ff7812 */ /* 0x000fe400078ac0ff */
[----:B------:R-:W-:Y:S02]  /*d2d60*/  LOP3.LUT R216, R216, 0xffffffbf, RZ, 0xc0, !PT ;  /* 0xffffffbfd8d87812 */ /* 0x000fe400078ec0ff */
[----:B0-----:R-:W-:-:S07]  /*d2d70*/  PRMT R0, R15, 0x7772, RZ ;  /* 0x000077720f007816 */ /* 0x001fce00000000ff */
[----:B------:R-:W-:Y:S02]  /*d2d80*/  @P6 LOP3.LUT R216, R216, 0x40, RZ, 0xfc, !PT ;  /* 0x00000040d8d86812 */ /* 0x000fe400078efcff */
[----:B------:R-:W-:Y:S01]  /*d2d90*/  LOP3.LUT P6, RZ, R242, 0x80000, RZ, 0xc0, !PT ;  /* 0x00080000f2ff7812 */ /* 0x000fe200078cc0ff */
[----:B---3--:R0:W-:Y:S02]  /*d2da0*/  @P4 STG.E.U8 desc[UR52][R228.64], R0 ;  /* 0x00000000e4004986 */ /* 0x0081e4000c101134 */
[----:B0-----:R-:W-:Y:S02]  /*d2db0*/  PRMT R0, R15, 0x7773, RZ ;  /* 0x000077730f007816 */ /* 0x001fe400000000ff */
[----:B------:R-:W3:Y:S04]  /*d2dc0*/  LDL.LU R15, [R1+0x244] ;  /* 0x00024400010f7983 */ /* 0x000ee80000300800 */
[----:B------:R-:W4:Y:S04]  /*d2dd0*/  LDL.LU.64 R6, [R1+0x3ef0] ;  /* 0x003ef00001067983 */ /* 0x000f280000300a00 */
[----:B------:R0:W-:Y:S04]  /*d2de0*/  @P5 STG.E.U8 desc[UR52][R4.64], R0 ;  /* 0x0000000004005986 */ /* 0x0001e8000c101134 */
[----:B------:R-:W4:Y:S04]  /*d2df0*/  LDL.LU.64 R230, [R1+0x3ef8] ;  /* 0x003ef80001e67983 */ /* 0x000f280000300a00 */
[----:B------:R-:W4:Y:S01]  /*d2e00*/  LDL.LU.64 R228, [R1+0x3f00] ;  /* 0x003f000001e47983 */ /* 0x000f220000300a00 */
[----:B0-----:R-:W-:-:S03]  /*d2e10*/  PRMT R0, R21, 0x7770, RZ ;  /* 0x0000777015007816 */ /* 0x001fc600000000ff */
        /* <DEDUP_REMOVED lines=78> */
[----:B------:R-:W2:Y:S01]  /*d3300*/  LDL.LU R20, [R1+0x24c] ;  /* 0x00024c0001147983 */ /* 0x000ea20000300800 */
[----:B------:R-:W-:-:S03]  /*d3310*/  LOP3.LUT R217, R217, 0xefffffff, RZ, 0xc0, !PT ;  /* 0xefffffffd9d97812 */ /* 0x000fc600078ec0ff */
[----:B------:R-:W2:Y:S04]  /*d3320*/  LDL.LU.64 R236, [R1+0x3f70] ;  /* 0x003f700001ec7983 */ /* 0x000ea80000300a00 */
[----:B------:R-:W2:Y:S04]  /*d3330*/  LDL.LU.64 R234, [R1+0x3f78] ;  /* 0x003f780001ea7983 */ /* 0x000ea80000300a00 */
[----:B------:R-:W-:Y:S01]  /*d3340*/  @P6 LOP3.LUT R217, R217, 0x10000000, RZ, 0xfc, !PT ;  /* 0x10000000d9d96812 */ /* 0x000fe200078efcff */
[----:B------:R-:W2:Y:S01]  /*d3350*/  LDL.LU.64 R232, [R1+0x3f80] ;  /* 0x003f800001e87983 */ /* 0x000ea20000300a00 */
[----:B------:R-:W-:-:S02]  /*d3360*/  LOP3.LUT P6, RZ, R243, 0x100, RZ, 0xc0, !PT ;  /* 0x00000100f3ff7812 */ /* 0x000fc400078cc0ff */
[----:B------:R-:W-:Y:S01]  /*d3370*/  LOP3.LUT R217, R217, 0xdfffffff, RZ, 0xc0, !PT ;  /* 0xdfffffffd9d97812 */ /* 0x000fe200078ec0ff */
[----:B------:R-:W2:Y:S01]  /*d3380*/  LDL.LU.64 R6, [R1+0x3f88] ;  /* 0x003f880001067983 */ /* 0x000ea20000300a00 */
[C---:B------:R-:W-:Y:S02]  /*d3390*/  LOP3.LUT P3, RZ, R243.reuse, 0x8, RZ, 0xc0, !PT ;  /* 0x00000008f3ff7812 */ /* 0x040fe4000786c0ff */
[----:B------:R-:W-:Y:S02]  /*d33a0*/  LOP3.LUT P4, RZ, R243, 0x10, RZ, 0xc0, !PT ;  /* 0x00000010f3ff7812 */ /* 0x000fe4000788c0ff */
[----:B---3--:R-:W-:-:S05]  /*d33b0*/  PRMT R0, R15, 0x7770, RZ ;  /* 0x000077700f007816 */ /* 0x008fca00000000ff */
[----:B------:R-:W-:Y:S02]  /*d33c0*/  @P6 LOP3.LUT R217, R217, 0x20000000, RZ, 0xfc, !PT ;  /* 0x20000000d9d96812 */ /* 0x000fe400078efcff */
[C---:B------:R-:W-:Y:S02]  /*d33d0*/  LOP3.LUT P6, RZ, R243.reuse, 0x80, RZ, 0xc0, !PT ;  /* 0x00000080f3ff7812 */ /* 0x040fe400078cc0ff */
[----:B------:R-:W-:Y:S01]  /*d33e0*/  LOP3.LUT P5, RZ, R243, 0x20, RZ, 0xc0, !PT ;  /* 0x00000020f3ff7812 */ /* 0x000fe200078ac0ff */
[----:B------:R0:W-:Y:S01]  /*d33f0*/  @P3 STG.E.U8 desc[UR52][R230.64], R0 ;  /* 0x00000000e6003986 */ /* 0x0001e2000c101134 */
        /* <DEDUP_REMOVED lines=52> */
[----:B0-----:R-:W-:Y:S02]  /*d3740*/  PRMT R0, R244, 0x7773, RZ ;  /* 0x00007773f4007816 */ /* 0x001fe400000000ff */
[----:B------:R-:W3:Y:S04]  /*d3750*/  LDL.LU R244, [R1+0x5208] ;  /* 0x0052080001f47983 */ /* 0x000ee80000300800 */
        /* <DEDUP_REMOVED lines=15> */
[----:B------:R-:W-:Y:S02]  /*d3850*/  LOP3.LUT R217, R217, 0xffff7fff, RZ, 0xc0, !PT ;  /* 0xffff7fffd9d97812 */ /* 0x000fe400078ec0ff */
[C---:B------:R-:W-:Y:S02]  /*d3860*/  LOP3.LUT P3, RZ, R243.reuse, 0x400000, RZ, 0xc0, !PT ;  /* 0x00400000f3ff7812 */ /* 0x040fe4000786c0ff */
[C---:B------:R-:W-:Y:S02]  /*d3870*/  LOP3.LUT P4, RZ, R243.reuse, 0x800000, RZ, 0xc0, !PT ;  /* 0x00800000f3ff7812 */ /* 0x040fe4000788c0ff */
[----:B------:R-:W-:Y:S02]  /*d3880*/  LOP3.LUT P5, RZ, R243, 0x1000000, RZ, 0xc0, !PT ;  /* 0x01000000f3ff7812 */ /* 0x000fe400078ac0ff */
[----:B---3--:R-:W-:Y:S01]  /*d3890*/  LOP3.LUT P6, RZ, R244, 0x2, RZ, 0xc0, !PT ;  /* 0x00000002f4ff7812 */ /* 0x008fe200078cc0ff */
[----:B--2---:R0:W-:Y:S04]  /*d38a0*/  @P2 STG.E.U8 desc[UR52][R16.64], R0 ;  /* 0x0000000010002986 */ /* 0x0041e8000c101134 */
[----:B0-----:R-:W2:Y:S08]  /*d38b0*/  LDL.LU.64 R16, [R1+0x3ff0] ;  /* 0x003ff00001107983 */ /* 0x001eb00000300a00 */
[----:B------:R-:W-:-:S02]  /*d38c0*/  @P6 LOP3.LUT R217, R217, 0x8000, RZ, 0xfc, !PT ;  /* 0x00008000d9d96812 */ /* 0x000fc400078efcff */
[----:B------:R-:W-:Y:S01]  /*d38d0*/  LOP3.LUT P6, RZ, R244, 0x1, RZ, 0xc0, !PT ;  /* 0x00000001f4ff7812 */ /* 0x000fe200078cc0ff */
[----:B------:R-:W3:Y:S01]  /*d38e0*/  LDL.LU.64 R22, [R1+0x3ff8] ;  /* 0x003ff80001167983 */ /* 0x000ee20000300a00 */
[----:B------:R-:W-:-:S03]  /*d38f0*/  LOP3.LUT R217, R217, 0xfffeffff, RZ, 0xc0, !PT ;  /* 0xfffeffffd9d97812 */ /* 0x000fc600078ec0ff */
[----:B------:R-:W3:Y:S04]  /*d3900*/  LDL.LU.64 R238, [R1+0x4000] ;  /* 0x0040000001ee7983 */ /* 0x000ee80000300a00 */
[----:B------:R-:W3:Y:S04]  /*d3910*/  LDL.LU.64 R236, [R1+0x4008] ;  /* 0x0040080001ec7983 */ /* 0x000ee80000300a00 */
[----:B------:R-:W-:Y:S01]  /*d3920*/  @P6 LOP3.LUT R217, R217, 0x10000, RZ, 0xfc, !PT ;  /* 0x00010000d9d96812 */ /* 0x000fe200078efcff */
[----:B------:R-:W3:Y:S01]  /*d3930*/  LDL.LU R225, [R1+0x238] ;  /* 0x0002380001e17983 */ /* 0x000ee20000300800 */
[----:B------:R-:W-:-:S02]  /*d3940*/  LOP3.LUT P6, RZ, R243, 0x80000000, RZ, 0xc0, !PT ;  /* 0x80000000f3ff7812 */ /* 0x000fc400078cc0ff */
[----:B------:R-:W-:Y:S01]  /*d3950*/  LOP3.LUT R217, R217, 0xfffdffff, RZ, 0xc0, !PT ;  /* 0xfffdffffd9d97812 */ /* 0x000fe200078ec0ff */
[----:B------:R-:W3:Y:S01]  /*d3960*/  LDL.LU.64 R234, [R1+0x4010] ;  /* 0x0040100001ea7983 */ /* 0x000ee20000300a00 */
[----:B------:R-:W-:-:S03]  /*d3970*/  PRMT R0, R15, 0x7773, RZ ;  /* 0x000077730f007816 */ /* 0x000fc600000000ff */
[----:B------:R-:W3:Y:S06]  /*d3980*/  LDL.LU.64 R232, [R1+0x4018] ;  /* 0x0040180001e87983 */ /* 0x000eec0000300a00 */
[----:B------:R-:W-:Y:S01]  /*d3990*/  @P6 LOP3.LUT R217, R217, 0x20000, RZ, 0xfc, !PT ;  /* 0x00020000d9d96812 */ /* 0x000fe200078efcff */
[----:B----4-:R0:W-:Y:S01]  /*d39a0*/  @P3 STG.E.U8 desc[UR52][R230.64], R0 ;  /* 0x00000000e6003986 */ /* 0x0101e2000c101134 */
[----:B------:R-:W-:Y:S02]  /*d39b0*/  LOP3.LUT P6, RZ, R243, 0x40000000, RZ, 0xc0, !PT ;  /* 0x40000000f3ff7812 */ /* 0x000fe400078cc0ff */
[----:B------:R-:W-:Y:S01]  /*d39c0*/  LOP3.LUT R217, R217, 0xfffbffff, RZ, 0xc0, !PT ;  /* 0xfffbffffd9d97812 */ /* 0x000fe200078ec0ff */
[----:B------:R-:W4:Y:S04]  /*d39d0*/  LDL.LU R15, [R1+0x228] ;  /* 0x00022800010f7983 */ /* 0x000f280000300800 */
[----:B------:R-:W4:Y:S01]  /*d39e0*/  LDL.LU.64 R6, [R1+0x4020] ;  /* 0x0040200001067983 */ /* 0x000f220000300a00 */
[----:B0-----:R-:W-:-:S03]  /*d39f0*/  PRMT R0, R20, 0x7770, RZ ;  /* 0x0000777014007816 */ /* 0x001fc600000000ff */
[----:B------:R-:W4:Y:S02]  /*d3a00*/  LDL.LU.64 R230, [R1+0x4028] ;  /* 0x0040280001e67983 */ /* 0x000f240000300a00 */
        /* <DEDUP_REMOVED lines=15> */
[----:B0-----:R-:W4:Y:S01]  /*d3b00*/  LDL.LU.64 R228, [R1+0x4030] ;  /* 0x0040300001e47983 */ /* 0x001f220000300a00 */
[----:B------:R-:W-:-:S05]  /*d3b10*/  PRMT R0, R20, 0x7771, RZ ;  /* 0x0000777114007816 */ /* 0x000fca00000000ff */
[----:B------:R0:W-:Y:S02]  /*d3b20*/  @P5 STG.E.U8 desc[UR52][R4.64], R0 ;  /* 0x0000000004005986 */ /* 0x0001e4000c101134 */
[C---:B0-----:R-:W-:Y:S02]  /*d3b30*/  PRMT R0, R20.reuse, 0x7772, RZ ;  /* 0x0000777214007816 */ /* 0x041fe400000000ff */
        /* <DEDUP_REMOVED lines=76> */
[C---:B------:R-:W-:Y:S01]  /*d4000*/  LOP3.LUT P6, RZ, R244.reuse, 0x20000, RZ, 0xc0, !PT ;  /* 0x00020000f4ff7812 */ /* 0x040fe200078cc0ff */
[----:B------:R-:W2:Y:S01]  /*d4010*/  LDL.LU.64 R234, [R1+0x40a0] ;  /* 0x0040a00001ea7983 */ /* 0x000ea20000300a00 */
[----:B------:R-:W-:Y:S02]  /*d4020*/  LOP3.LUT P3, RZ, R244, 0x200, RZ, 0xc0, !PT ;  /* 0x00000200f4ff7812 */ /* 0x000fe4000786c0ff */
[----:B------:R-:W-:Y:S02]  /*d4030*/  LOP3.LUT R217, R217, 0xffffefff, RZ, 0xc0, !PT ;  /* 0xffffefffd9d97812 */ /* 0x000fe400078ec0ff */
[----:B------:R-:W-:-:S07]  /*d4040*/  PRMT R0, R20, 0x7772, RZ ;  /* 0x0000777214007816 */ /* 0x000fce00000000ff */
[----:B------:R-:W-:Y:S02]  /*d4050*/  @P6 LOP3.LUT R217, R217, 0x1000, RZ, 0xfc, !PT ;  /* 0x00001000d9d96812 */ /* 0x000fe400078efcff */
[----:B------:R-:W-:Y:S01]  /*d4060*/  LOP3.LUT P6, RZ, R244, 0x10000, RZ, 0xc0, !PT ;  /* 0x00010000f4ff7812 */ /* 0x000fe200078cc0ff */
[----:B---3--:R0:W-:Y:S01]  /*d4070*/  @P3 STG.E.U8 desc[UR52][R230.64], R0 ;  /* 0x00000000e6003986 */ /* 0x0081e2000c101134 */
[----:B------:R-:W-:Y:S02]  /*d4080*/  LOP3.LUT R217, R217, 0xffffdfff, RZ, 0xc0, !PT ;  /* 0xffffdfffd9d97812 */ /* 0x000fe400078ec0ff */
[----:B0-----:R-:W-:Y:S02]  /*d4090*/  PRMT R0, R20, 0x7773, RZ ;  /* 0x0000777314007816 */ /* 0x001fe400000000ff */
[----:B------:R-:W3:Y:S07]  /*d40a0*/  LDL.LU.64 R20, [R1+0x40a8] ;  /* 0x0040a80001147983 */ /* 0x000eee0000300a00 */
[----:B------:R-:W-:-:S02]  /*d40b0*/  @P6 LOP3.LUT R217, R217, 0x2000, RZ, 0xfc, !PT ;  /* 0x00002000d9d96812 */ /* 0x000fc400078efcff */
[C---:B------:R-:W-:Y:S01]  /*d40c0*/  LOP3.LUT P6, RZ, R244.reuse, 0x8000, RZ, 0xc0, !PT ;  /* 0x00008000f4ff7812 */ /* 0x040fe200078cc0ff */
[----:B------:R-:W3:Y:S01]  /*d40d0*/  LDL.LU.64 R232, [R1+0x40b0] ;  /* 0x0040b00001e87983 */ /* 0x000ee20000300a00 */
[C---:B------:R-:W-:Y:S02]  /*d40e0*/  LOP3.LUT P4, RZ, R244.reuse, 0x1000, RZ, 0xc0, !PT ;  /* 0x00001000f4ff7812 */ /* 0x040fe4000788c0ff */
[----:B------:R-:W-:Y:S01]  /*d40f0*/  LOP3.LUT P5, RZ, R244, 0x2000, RZ, 0xc0, !PT ;  /* 0x00002000f4ff7812 */ /* 0x000fe200078ac0ff */
[----:B------:R-:W3:Y:S01]  /*d4100*/  LDL.LU.64 R6, [R1+0x40b8] ;  /* 0x0040b80001067983 */ /* 0x000ee20000300a00 */
[----:B------:R-:W-:-:S03]  /*d4110*/  LOP3.LUT R217, R217, 0xffffbfff, RZ, 0xc0, !PT ;  /* 0xffffbfffd9d97812 */ /* 0x000fc600078ec0ff */
[----:B------:R-:W3:Y:S04]  /*d4120*/  LDL.LU.64 R230, [R1+0x40c0] ;  /* 0x0040c00001e67983 */ /* 0x000ee80000300a00 */
[----:B------:R-:W-:Y:S02]  /*d4130*/  @P6 LOP3.LUT R217, R217, 0x4000, RZ, 0xfc, !PT ;  /* 0x00004000d9d96812 */ /* 0x000fe400078efcff */
        /* <DEDUP_REMOVED lines=28> */
[----:B------:R-:W-:Y:S01]  /*d4300*/  LOP3.LUT P0, RZ, R244, 0x800000, RZ, 0xc0, !PT ;  /* 0x00800000f4ff7812 */ /* 0x000fe2000780c0ff */
[----:B------:R-:W2:Y:S08]  /*d4310*/  LDL.LU R245, [R1+0x5204] ;  /* 0x0052040001f57983 */ /* 0x000eb00000300800 */
[----:B---3--:R0:W-:Y:S01]  /*d4320*/  @P6 STG.E.U8 desc[UR52][R20.64], R0 ;  /* 0x0000000014006986 */ /* 0x0081e2000c101134 */
[----:B------:R-:W-:-:S02]  /*d4330*/  LOP3.LUT P6, RZ, R217, 0x100, RZ, 0xc0, !PT ;  /* 0x00000100d9ff7812 */ /* 0x000fc400078cc0ff */
        /* <DEDUP_REMOVED lines=10> */
[----:B0-----:R-:W-:Y:S02]  /*d43e0*/  PRMT R0, R246, 0x7773, RZ ;  /* 0x00007773f6007816 */ /* 0x001fe400000000ff */
[C---:B------:R-:W-:Y:S01]  /*d43f0*/  LOP3.LUT P4, RZ, R244.reuse, 0x8000000, RZ, 0xc0, !PT ;  /* 0x08000000f4ff7812 */ /* 0x040fe2000788c0ff */
[----:B------:R-:W3:Y:S04]  /*d4400*/  LDL.LU R246, [R1+0x5200] ;  /* 0x0052000001f67983 */ /* 0x000ee80000300800 */
[----:B----4-:R0:W-:Y:S01]  /*d4410*/  @P1 STG.E.U8 desc[UR52][R228.64], R0 ;  /* 0x00000000e4001986 */ /* 0x0101e2000c101134 */
[----:B------:R-:W-:-:S02]  /*d4420*/  LOP3.LUT P5, RZ, R244, 0x10000000, RZ, 0xc0, !PT ;  /* 0x10000000f4ff7812 */ /* 0x000fc400078ac0ff */
[----:B0-----:R-:W-:-:S05]  /*d4430*/  PRMT R0, R247, 0x7770, RZ ;  /* 0x00007770f7007816 */ /* 0x001fca00000000ff */
[----:B------:R0:W-:Y:S02]  /*d4440*/  @P2 STG.E.U8 desc[UR52][R4.64], R0 ;  /* 0x0000000004002986 */ /* 0x0001e4000c101134 */
[----:B0-----:R-:W-:-:S05]  /*d4450*/  PRMT R0, R247, 0x7771, RZ ;  /* 0x00007771f7007816 */ /* 0x001fca00000000ff */
[----:B------:R0:W-:Y:S02]  /*d4460*/  @P3 STG.E.U8 desc[UR52][R226.64], R0 ;  /* 0x00000000e2003986 */ /* 0x0001e4000c101134 */
[----:B0-----:R-:W-:-:S05]  /*d4470*/  PRMT R0, R247, 0x7772, RZ ;  /* 0x00007772f7007816 */ /* 0x001fca00000000ff */
[----:B------:R0:W-:Y:S02]  /*d4480*/  @P4 STG.E.U8 desc[UR52][R18.64], R0 ;  /* 0x0000000012004986 */ /* 0x0001e4000c101134 */
[----:B0-----:R-:W-:Y:S02]  /*d4490*/  PRMT R0, R247, 0x7773, RZ ;  /* 0x00007773f7007816 */ /* 0x001fe400000000ff */
[----:B------:R-:W4:Y:S04]  /*d44a0*/  LDL.LU R247, [R1+0x51fc] ;  /* 0x0051fc0001f77983 */ /* 0x000f280000300800 */
[----:B--2---:R0:W-:Y:S04]  /*d44b0*/  @P5 STG.E.U8 desc[UR52][R16.64], R0 ;  /* 0x0000000010005986 */ /* 0x0041e8000c101134 */
[----:B0-----:R-:W2:Y:S04]  /*d44c0*/  LDL.LU.64 R16, [R1+0x40f0] ;  /* 0x0040f00001107983 */ /* 0x001ea80000300a00 */
[----:B------:R-:W3:Y:S04]  /*d44d0*/  LDL.LU.64 R230, [R1+0x40f8] ;  /* 0x0040f80001e67983 */ /* 0x000ee80000300a00 */
[----:B------:R-:W4:Y:S04]  /*d44e0*/  LDL.LU.64 R228, [R1+0x4100] ;  /* 0x0041000001e47983 */ /* 0x000f280000300a00 */
[----:B------:R-:W4:Y:S04]  /*d44f0*/  LDL.LU.64 R4, [R1+0x4108] ;  /* 0x0041080001047983 */ /* 0x000f280000300a00 */
[----:B------:R-:W4:Y:S01]  /*d4500*/  LDL.LU.64 R226, [R1+0x4110] ;  /* 0x0041100001e27983 */ /* 0x000f220000300a00 */
[----:B------:R-:W-:-:S03]  /*d4510*/  LOP3.LUT P2, RZ, R244, 0x20000000, RZ, 0xc0, !PT ;  /* 0x20000000f4ff7812 */ /* 0x000fc6000784c0ff */
[----:B------:R-:W4:Y:S01]  /*d4520*/  LDL.LU.64 R18, [R1+0x4118] ;  /* 0x0041180001127983 */ /* 0x000f220000300a00 */
[----:B------:R-:W-:Y:S02]  /*d4530*/  PRMT R0, R248, 0x7770, RZ ;  /* 0x00007770f8007816 */ /* 0x000fe400000000ff */
[----:B------:R-:W-:Y:S02]  /*d4540*/  LOP3.LUT R218, R218, 0x7fffffff, RZ, 0xc0, !PT ;  /* 0x7fffffffdada7812 */ /* 0x000fe400078ec0ff */
[----:B------:R-:W-:Y:S02]  /*d4550*/  LOP3.LUT R217, R217, 0xfffffffe, RZ, 0xc0, !PT ;  /* 0xfffffffed9d97812 */ /* 0x000fe400078ec0ff */
        /* <DEDUP_REMOVED lines=8> */
[----:B------:R-:W-:Y:S01]  /*d45e0*/  LOP3.LUT R217, R217, 0xfffffffb, RZ, 0xc0, !PT ;  /* 0xfffffffbd9d97812 */ /* 0x000fe200078ec0ff */
[----:B--2---:R0:W-:Y:S04]  /*d45f0*/  @P2 STG.E.U8 desc[UR52][R16.64], R0 ;  /* 0x0000000010002986 */ /* 0x0041e8000c101134 */
[----:B0-----:R-:W2:Y:S04]  /*d4600*/  LDL.LU.64 R16, [R1+0x4120] ;  /* 0x0041200001107983 */ /* 0x001ea80000300a00 */
[----:B------:R-:W2:Y:S02]  /*d4610*/  LDL.LU.64 R238, [R1+0x4128] ;  /* 0x0041280001ee7983 */ /* 0x000ea40000300a00 */
        /* <DEDUP_REMOVED lines=13> */
[----:B------:R-:W-:Y:S02]  /*d46f0*/  LOP3.LUT P6, RZ, R245, 0x8, RZ, 0xc0, !PT ;  /* 0x00000008f5ff7812 */ /* 0x000fe400078cc0ff */
[----:B------:R-:W-:Y:S01]  /*d4700*/  LOP3.LUT R217, R217, 0xffffffdf, RZ, 0xc0, !PT ;  /* 0xffffffdfd9d97812 */ /* 0x000fe200078ec0ff */
[----:B---3--:R0:W-:Y:S01]  /*d4710*/  @P3 STG.E.U8 desc[UR52][R230.64], R0 ;  /* 0x00000000e6003986 */ /* 0x0081e2000c101134 */
[----:B------:R-:W-:-:S09]  /*d4720*/  LOP3.LUT P5, RZ, R245, 0x1, RZ, 0xc0, !PT ;  /* 0x00000001f5ff7812 */ /* 0x000fd200078ac0ff */
[----:B------:R-:W-:Y:S02]  /*d4730*/  @P6 LOP3.LUT R217, R217, 0x20, RZ, 0xfc, !PT ;  /* 0x00000020d9d96812 */ /* 0x000fe400078efcff */
[----:B0-----:R-:W-:Y:S02]  /*d4740*/  PRMT R0, R248, 0x7772, RZ ;  /* 0x00007772f8007816 */ /* 0x001fe400000000ff */
[----:B------:R-:W-:-:S03]  /*d4750*/  LOP3.LUT P6, RZ, R245, 0x4, RZ, 0xc0, !PT ;  /* 0x00000004f5ff7812 */ /* 0x000fc600078cc0ff */
[----:B----4-:R0:W-:Y:S01]  /*d4760*/  @P4 STG.E.U8 desc[UR52][R228.64], R0 ;  /* 0x00000000e4004986 */ /* 0x0101e2000c101134 */
[----:B------:R-:W-:Y:S02]  /*d4770*/  LOP3.LUT R217, R217, 0xffffffbf, RZ, 0xc0, !PT ;  /* 0xffffffbfd9d97812 */ /* 0x000fe400078ec0ff */
[----:B0-----:R-:W-:Y:S02]  /*d4780*/  PRMT R0, R248, 0x7773, RZ ;  /* 0x00007773f8007816 */ /* 0x001fe400000000ff */
[----:B------:R-:W3:Y:S04]  /*d4790*/  LDL.LU R248, [R1+0x51f8] ;  /* 0x0051f80001f87983 */ /* 0x000ee80000300800 */
[----:B------:R-:W4:Y:S01]  /*d47a0*/  LDL.LU.64 R232, [R1+0x4148] ;  /* 0x0041480001e87983 */ /* 0x000f220000300a00 */
[----:B------:R-:W-:-:S02]  /*d47b0*/  @P6 LOP3.LUT R217, R217, 0x40, RZ, 0xfc, !PT ;  /* 0x00000040d9d96812 */ /* 0x000fc400078efcff */
[----:B------:R-:W-:Y:S01]  /*d47c0*/  LOP3.LUT P6, RZ, R245, 0x2, RZ, 0xc0, !PT ;  /* 0x00000002f5ff7812 */ /* 0x000fe200078cc0ff */
[----:B------:R-:W3:Y:S04]  /*d47d0*/  LDL.LU.64 R6, [R1+0x4150] ;  /* 0x0041500001067983 */ /* 0x000ee80000300a00 */
[----:B------:R0:W-:Y:S04]  /*d47e0*/  @P5 STG.E.U8 desc[UR52][R4.64], R0 ;  /* 0x0000000004005986 */ /* 0x0001e8000c101134 */
[----:B------:R-:W3:Y:S04]  /*d47f0*/  LDL.LU.64 R230, [R1+0x4158] ;  /* 0x0041580001e67983 */ /* 0x000ee80000300a00 */
[----:B------:R-:W3:Y:S01]  /*d4800*/  LDL.LU.64 R228, [R1+0x4160] ;  /* 0x0041600001e47983 */ /* 0x000ee20000300a00 */
[----:B0-----:R-:W-:-:S03]  /*d4810*/  PRMT R0, R2, 0x7770, RZ ;  /* 0x0000777002007816 */ /* 0x001fc600000000ff */
[----:B------:R-:W3:Y:S04]  /*d4820*/  LDL.LU.64 R4, [R1+0x4168] ;  /* 0x0041680001047983 */ /* 0x000ee80000300a00 */
[----:B------:R0:W-:Y:S01]  /*d4830*/  @P6 STG.E.U8 desc[UR52][R226.64], R0 ;  /* 0x00000000e2006986 */ /* 0x0001e2000c101134 */
[C---:B------:R-:W-:Y:S02]  /*d4840*/  LOP3.LUT P6, RZ, R217.reuse, 0x40, RZ, 0xc0, !PT ;  /* 0x00000040d9ff7812 */ /* 0x040fe400078cc0ff */
[----:B0-----:R-:W-:Y:S01]  /*d4850*/  PRMT R0, R2, 0x7771, RZ ;  /* 0x0000777102007816 */ /* 0x001fe200000000ff */
[----:B------:R-:W3:Y:S10]  /*d4860*/  LDL.LU.64 R226, [R1+0x4170] ;  /* 0x0041700001e27983 */ /* 0x000ef40000300a00 */
[----:B------:R0:W-:Y:S01]  /*d4870*/  @P6 STG.E.U8 desc[UR52][R18.64], R0 ;  /* 0x0000000012006986 */ /* 0x0001e2000c101134 */
[----:B------:R-:W-:-:S03]  /*d4880*/  LOP3.LUT P6, RZ, R217, 0x20, RZ, 0xc0, !PT ;  /* 0x00000020d9ff7812 */ /* 0x000fc600078cc0ff */
[----:B0-----:R-:W3:Y:S01]  /*d4890*/  LDL.LU.64 R18, [R1+0x4178] ;  /* 0x0041780001127983 */ /* 0x001ee20000300a00 */
[----:B------:R-:W-:-:S09]  /*d48a0*/  PRMT R0, R2, 0x7772, RZ ;  /* 0x0000777202007816 */ /* 0x000fd200000000ff */
[----:B--2---:R0:W-:Y:S04]  /*d48b0*/  @P6 STG.E.U8 desc[UR52][R16.64], R0 ;  /* 0x0000000010006986 */ /* 0x0041e8000c101134 */
[----:B0-----:R-:W2:Y:S01]  /*d48c0*/  LDL.LU.64 R16, [R1+0x4180] ;  /* 0x0041800001107983 */ /* 0x001ea20000300a00 */
[----:B------:R-:W-:Y:S02]  /*d48d0*/  LOP3.LUT P6, RZ, R217, 0x10, RZ, 0xc0, !PT ;  /* 0x00000010d9ff7812 */ /* 0x000fe400078cc0ff */
[----:B------:R-:W-:Y:S02]  /*d48e0*/  PRMT R0, R2, 0x7773, RZ ;  /* 0x0000777302007816 */ /* 0x000fe400000000ff */
[----:B------:R-:W-:Y:S01]  /*d48f0*/  LOP3.LUT P0, RZ, R245, 0x400, RZ, 0xc0, !PT ;  /* 0x00000400f5ff7812 */ /* 0x000fe2000780c0ff */
[----:B------:R-:W2:Y:S08]  /*d4900*/  LDL.LU R2, [R1+0x51f4] ;  /* 0x0051f40001027983 */ /* 0x000eb00000300800 */
        /* <DEDUP_REMOVED lines=14> */
[----:B----4-:R0:W-:Y:S01]  /*d49f0*/  @P6 STG.E.U8 desc[UR52][R232.64], R0 ;  /* 0x00000000e8006986 */ /* 0x0101e2000c101134 */
[----:B------:R-:W-:-:S02]  /*d4a00*/  LOP3.LUT P6, RZ, R218, 0x80000000, RZ, 0xc0, !PT ;  /* 0x80000000daff7812 */ /* 0x000fc400078cc0ff */
[----:B0-----:R-:W-:-:S11]  /*d4a10*/  PRMT R0, R8, 0x7770, RZ ;  /* 0x0000777008007816 */ /* 0x001fd600000000ff */
[----:B---3--:R0:W-:Y:S01]  /*d4a20*/  @P6 STG.E.U8 desc[UR52][R6.64], R0 ;  /* 0x0000000006006986 */ /* 0x0081e2000c101134 */
[----:B------:R-:W-:Y:S02]  /*d4a30*/  LOP3.LUT P2, RZ, R245, 0x1000, RZ, 0xc0, !PT ;  /* 0x00001000f5ff7812 */ /* 0x000fe4000784c0ff */
[----:B0-----:R-:W-:-:S05]  /*d4a40*/  PRMT R0, R8, 0x7771, RZ ;  /* 0x0000777108007816 */ /* 0x001fca00000000ff */
[----:B------:R0:W-:Y:S01]  /*d4a50*/  @P0 STG.E.U8 desc[UR52][R230.64], R0 ;  /* 0x00000000e6000986 */ /* 0x0001e2000c101134 */
[----:B------:R-:W-:Y:S02]  /*d4a60*/  LOP3.LUT P3, RZ, R245, 0x2000, RZ, 0xc0, !PT ;  /* 0x00002000f5ff7812 */ /* 0x000fe4000786c0ff */
[----:B0-----:R-:W-:-:S05]  /*d4a70*/  PRMT R0, R8, 0x7772, RZ ;  /* 0x0000777208007816 */ /* 0x001fca00000000ff */
[----:B------:R0:W-:Y:S01]  /*d4a80*/  @P1 STG.E.U8 desc[UR52][R228.64], R0 ;  /* 0x00000000e4001986 */ /* 0x0001e2000c101134 */
[C---:B------:R-:W-:Y:S02]  /*d4a90*/  LOP3.LUT P4, RZ, R245.reuse, 0x4000, RZ, 0xc0, !PT ;  /* 0x00004000f5ff7812 */ /* 0x040fe4000788c0ff */
[----:B0-----:R-:W-:Y:S02]  /*d4aa0*/  PRMT R0, R8, 0x7773, RZ ;  /* 0x0000777308007816 */ /* 0x001fe400000000ff */
[----:B------:R-:W-:Y:S01]  /*d4ab0*/  LOP3.LUT P5, RZ, R245, 0x8000, RZ, 0xc0, !PT ;  /* 0x00008000f5ff7812 */ /* 0x000fe200078ac0ff */
[----:B------:R-:W3:Y:S04]  /*d4ac0*/  LDL.LU R8, [R1+0x51ec] ;  /* 0x0051ec0001087983 */ /* 0x000ee80000300800 */
        /* <DEDUP_REMOVED lines=11> */
[----:B------:R-:W3:Y:S01]  /*d4b80*/  LDL.LU.64 R226, [R1+0x41a8] ;  /* 0x0041a80001e27983 */ /* 0x000ee20000300a00 */
[----:B------:R-:W-:-:S03]  /*d4b90*/  LOP3.LUT P2, RZ, R245, 0x10000, RZ, 0xc0, !PT ;  /* 0x00010000f5ff7812 */ /* 0x000fc6000784c0ff */
[----:B------:R-:W3:Y:S01]  /*d4ba0*/  LDL.LU.64 R18, [R1+0x41b0] ;  /* 0x0041b00001127983 */ /* 0x000ee20000300a00 */
[----:B------:R-:W-:-:S03]  /*d4bb0*/  PRMT R0, R13, 0x7773, RZ ;  /* 0x000077730d007816 */ /* 0x000fc600000000ff */
[----:B------:R-:W3:Y:S01]  /*d4bc0*/  LDL.LU R13, [R1+0x51e8] ;  /* 0x0051e800010d7983 */ /* 0x000ee20000300800 */
        /* <DEDUP_REMOVED lines=16> */
[----:B------:R-:W2:Y:S04]  /*d4cd0*/  LDL.LU.64 R238, [R1+0x41c0] ;  /* 0x0041c00001ee7983 */ /* 0x000ea80000300a00 */
[----:B------:R-:W2:Y:S01]  /*d4ce0*/  LDL.LU.64 R236, [R1+0x41c8] ;  /* 0x0041c80001ec7983 */ /* 0x000ea20000300a00 */
        /* <DEDUP_REMOVED lines=8> */
[----:B------:R-:W-:Y:S01]  /*d4d70*/  @P6 LOP3.LUT R218, R218, 0x10000000, RZ, 0xfc, !PT ;  /* 0x10000000dada6812 */ /* 0x000fe200078efcff */
[----:B------:R-:W2:Y:S01]  /*d4d80*/  LDL.LU.64 R6, [R1+0x41e8] ;  /* 0x0041e80001067983 */ /* 0x000ea20000300a00 */
        /* <DEDUP_REMOVED lines=12> */
[----:B0-----:R-:W-:-:S05]  /*d4e50*/  PRMT R0, R249, 0x7772, RZ ;  /* 0x00007772f9007816 */ /* 0x001fca00000000ff */
[----:B------:R0:W-:Y:S02]  /*d4e60*/  @P5 STG.E.U8 desc[UR52][R4.64], R0 ;  /* 0x0000000004005986 */ /* 0x0001e4000c101134 */
[----:B0-----:R-:W-:Y:S02]  /*d4e70*/  PRMT R0, R249, 0x7773, RZ ;  /* 0x00007773f9007816 */ /* 0x001fe400000000ff */
[----:B------:R-:W3:Y:S04]  /*d4e80*/  LDL.LU R249, [R1+0x51e4] ;  /* 0x0051e40001f97983 */ /* 0x000ee80000300800 */
[----:B------:R-:W4:Y:S04]  /*d4e90*/  LDL.LU.64 R230, [R1+0x41f0] ;  /* 0x0041f00001e67983 */ /* 0x000f280000300a00 */
[----:B------:R0:W-:Y:S01]  /*d4ea0*/  @P6 STG.E.U8 desc[UR52][R226.64], R0 ;  /* 0x00000000e2006986 */ /* 0x0001e2000c101134 */
[----:B------:R-:W-:-:S03]  /*d4eb0*/  LOP3.LUT P6, RZ, R218, 0x40000000, RZ, 0xc0, !PT ;  /* 0x40000000daff7812 */ /* 0x000fc600078cc0ff */
[----:B------:R-:W3:Y:S04]  /*d4ec0*/  LDL.LU.64 R228, [R1+0x41f8] ;  /* 0x0041f80001e47983 */ /* 0x000ee80000300a00 */
[----:B------:R-:W3:Y:S01]  /*d4ed0*/  LDL.LU.64 R4, [R1+0x4200] ;  /* 0x0042000001047983 */ /* 0x000ee20000300a00 */
[----:B0-----:R-:W-:-:S03]  /*d4ee0*/  PRMT R0, R250, 0x7770, RZ ;  /* 0x00007770fa007816 */ /* 0x001fc600000000ff */
[----:B------:R-:W3:Y:S04]  /*d4ef0*/  LDL.LU.64 R226, [R1+0x4208] ;  /* 0x0042080001e27983 */ /* 0x000ee80000300a00 */
        /* <DEDUP_REMOVED lines=8> */
[----:B------:R0:W-:Y:S01]  /*d4f80*/  @P6 STG.E.U8 desc[UR52][R238.64], R0 ;  /* 0x00000000ee006986 */ /* 0x0001e2000c101134 */
[----:B------:R-:W-:Y:S02]  /*d4f90*/  LOP3.LUT P6, RZ, R218, 0x8000000, RZ, 0xc0, !PT ;  /* 0x08000000daff7812 */ /* 0x000fe400078cc0ff */
[----:B0-----:R-:W-:Y:S02]  /*d4fa0*/  PRMT R0, R250, 0x7773, RZ ;  /* 0x00007773fa007816 */ /* 0x001fe400000000ff */
        /* <DEDUP_REMOVED lines=14> */
[----:B0-----:R-:W-:Y:S02]  /*d5090*/  PRMT R0, R251, 0x7773, RZ ;  /* 0x00007773fb007816 */ /* 0x001fe400000000ff */
[----:B------:R-:W-:Y:S01]  /*d50a0*/  LOP3.LUT P2, RZ, R245, 0x80000000, RZ, 0xc0, !PT ;  /* 0x80000000f5ff7812 */ /* 0x000fe2000784c0ff */
[----:B------:R-:W2:Y:S06]  /*d50b0*/  LDL.LU R251, [R1+0x51dc] ;  /* 0x0051dc0001fb7983 */ /* 0x000eac0000300800 */
[----:B------:R0:W-:Y:S01]  /*d50c0*/  @P6 STG.E.U8 desc[UR52][R6.64], R0 ;  /* 0x0000000006006986 */ /* 0x0001e2000c101134 */
[----:B------:R-:W-:-:S02]  /*d50d0*/  LOP3.LUT P3, RZ, R246, 0x1, RZ, 0xc0, !PT ;  /* 0x00000001f6ff7812 */ /* 0x000fc4000786c0ff */
[----:B0-----:R-:W-:-:S05]  /*d50e0*/  PRMT R0, R252, 0x7770, RZ ;  /* 0x00007770fc007816 */ /* 0x001fca00000000ff */
[----:B----4-:R0:W-:Y:S01]  /*d50f0*/  @P0 STG.E.U8 desc[UR52][R230.64], R0 ;  /* 0x00000000e6000986 */ /* 0x0101e2000c101134 */
[----:B------:R-:W-:Y:S02]  /*d5100*/  LOP3.LUT P4, RZ, R246, 0x2, RZ, 0xc0, !PT ;  /* 0x00000002f6ff7812 */ /* 0x000fe4000788c0ff */
[----:B0-----:R-:W-:-:S05]  /*d5110*/  PRMT R0, R252, 0x7771, RZ ;  /* 0x00007771fc007816 */ /* 0x001fca00000000ff */
[----:B---3--:R0:W-:Y:S01]  /*d5120*/  @P1 STG.E.U8 desc[UR52][R228.64], R0 ;  /* 0x00000000e4001986 */ /* 0x0081e2000c101134 */
[----:B------:R-:W-:Y:S02]  /*d5130*/  LOP3.LUT P5, RZ, R246, 0x4, RZ, 0xc0, !PT ;  /* 0x00000004f6ff7812 */ /* 0x000fe400078ac0ff */
[----:B0-----:R-:W-:-:S05]  /*d5140*/  PRMT R0, R252, 0x7772, RZ ;  /* 0x00007772fc007816 */ /* 0x001fca00000000ff */
[----:B------:R0:W-:Y:S02]  /*d5150*/  @P2 STG.E.U8 desc[UR52][R4.64], R0 ;  /* 0x0000000004002986 */ /* 0x0001e4000c101134 */
        /* <DEDUP_REMOVED lines=33> */
[----:B------:R-:W2:Y:S01]  /*d5370*/  LDL.LU.64 R238, [R1+0x4258] ;  /* 0x0042580001ee7983 */ /* 0x000ea20000300a00 */
[----:B------:R-:W-:-:S03]  /*d5380*/  @P6 LOP3.LUT R218, R218, 0x80000, RZ, 0xfc, !PT ;  /* 0x00080000dada6812 */ /* 0x000fc600078efcff */
[----:B------:R-:W2:Y:S01]  /*d5390*/  LDL.LU.64 R236, [R1+0x4260] ;  /* 0x0042600001ec7983 */ /* 0x000ea20000300a00 */
[----:B------:R-:W-:Y:S02]  /*d53a0*/  LOP3.LUT P6, RZ, R246, 0x400, RZ, 0xc0, !PT ;  /* 0x00000400f6ff7812 */ /* 0x000fe400078cc0ff */
[----:B------:R-:W-:Y:S01]  /*d53b0*/  LOP3.LUT R218, R218, 0xffefffff, RZ, 0xc0, !PT ;  /* 0xffefffffdada7812 */ /* 0x000fe200078ec0ff */
[----:B------:R-:W2:Y:S01]  /*d53c0*/  LDL.LU.64 R234, [R1+0x4268] ;  /* 0x0042680001ea7983 */ /* 0x000ea20000300a00 */
[----:B------:R-:W-:-:S03]  /*d53d0*/  LOP3.LUT P3, RZ, R246, 0x10, RZ, 0xc0, !PT ;  /* 0x00000010f6ff7812 */ /* 0x000fc6000786c0ff */
[----:B------:R-:W2:Y:S01]  /*d53e0*/  LDL.LU.64 R20, [R1+0x4270] ;  /* 0x0042700001147983 */ /* 0x000ea20000300a00 */
[C---:B------:R-:W-:Y:S02]  /*d53f0*/  LOP3.LUT P4, RZ, R246.reuse, 0x20, RZ, 0xc0, !PT ;  /* 0x00000020f6ff7812 */ /* 0x040fe4000788c0ff */
[----:B------:R-:W-:Y:S01]  /*d5400*/  LOP3.LUT P5, RZ, R246, 0x40, RZ, 0xc0, !PT ;  /* 0x00000040f6ff7812 */ /* 0x000fe200078ac0ff */
[----:B------:R-:W2:Y:S02]  /*d5410*/  LDL.LU.64 R232, [R1+0x4278] ;  /* 0x0042780001e87983 */ /* 0x000ea40000300a00 */
[----:B------:R-:W-:Y:S02]  /*d5420*/  @P6 LOP3.LUT R218, R218, 0x100000, RZ, 0xfc, !PT ;  /* 0x00100000dada6812 */ /* 0x000fe400078efcff */
[----:B------:R-:W-:Y:S01]  /*d5430*/  LOP3.LUT P6, RZ, R246, 0x200, RZ, 0xc0, !PT ;  /* 0x00000200f6ff7812 */ /* 0x000fe200078cc0ff */
[----:B------:R-:W2:Y:S01]  /*d5440*/  LDL.LU.64 R6, [R1+0x4280] ;  /* 0x0042800001067983 */ /* 0x000ea20000300a00 */
[----:B------:R-:W-:-:S11]  /*d5450*/  LOP3.LUT R218, R218, 0xffdfffff, RZ, 0xc0, !PT ;  /* 0xffdfffffdada7812 */ /* 0x000fd600078ec0ff */
[----:B------:R-:W-:Y:S02]  /*d5460*/  @P6 LOP3.LUT R218, R218, 0x200000, RZ, 0xfc, !PT ;  /* 0x00200000dada6812 */ /* 0x000fe400078efcff */
[----:B------:R-:W-:Y:S01]  /*d5470*/  LOP3.LUT P6, RZ, R246, 0x100, RZ, 0xc0, !PT ;  /* 0x00000100f6ff7812 */ /* 0x000fe200078cc0ff */
[----:B----4-:R0:W-:Y:S01]  /*d5480*/  @P3 STG.E.U8 desc[UR52][R230.64], R0 ;  /* 0x00000000e6003986 */ /* 0x0101e2000c101134 */
[----:B------:R-:W-:Y:S02]  /*d5490*/  LOP3.LUT R218, R218, 0xffbfffff, RZ, 0xc0, !PT ;  /* 0xffbfffffdada7812 */ /* 0x000fe400078ec0ff */
[----:B0-----:R-:W-:Y:S01]  /*d54a0*/  PRMT R0, R11, 0x7770, RZ ;  /* 0x000077700b007816 */ /* 0x001fe200000000ff */
[----:B------:R-:W4:Y:S08]  /*d54b0*/  LDL.LU.64 R230, [R1+0x4288] ;  /* 0x0042880001e67983 */ /* 0x000f300000300a00 */
[----:B------:R-:W-:-:S02]  /*d54c0*/  @P6 LOP3.LUT R218, R218, 0x400000, RZ, 0xfc, !PT ;  /* 0x00400000dada6812 */ /* 0x000fc400078efcff */
[----:B------:R-:W-:Y:S01]  /*d54d0*/  LOP3.LUT P6, RZ, R246, 0x80, RZ, 0xc0, !PT ;  /* 0x00000080f6ff7812 */ /* 0x000fe200078cc0ff */
[----:B---3--:R0:W-:Y:S02]  /*d54e0*/  @P4 STG.E.U8 desc[UR52][R228.64], R0 ;  /* 0x00000000e4004986 */ /* 0x0081e4000c101134 */
[C---:B0-----:R-:W-:Y:S02]  /*d54f0*/  PRMT R0, R11.reuse, 0x7771, RZ ;  /* 0x000077710b007816 */ /* 0x041fe400000000ff */
[----:B------:R-:W3:Y:S04]  /*d5500*/  LDL.LU.64 R228, [R1+0x4290] ;  /* 0x0042900001e47983 */ /* 0x000ee80000300a00 */
[----:B------:R0:W-:Y:S02]  /*d5510*/  @P5 STG.E.U8 desc[UR52][R4.64], R0 ;  /* 0x0000000004005986 */ /* 0x0001e4000c101134 */
[----:B0-----:R-:W-:-:S02]  /*d5520*/  PRMT R0, R11, 0x7772, RZ ;  /* 0x000077720b007816 */ /* 0x001fc400000000ff */
[----:B------:R-:W3:Y:S04]  /*d5530*/  LDL.LU.64 R4, [R1+0x4298] ;  /* 0x0042980001047983 */ /* 0x000ee80000300a00 */
[----:B------:R0:W-:Y:S01]  /*d5540*/  @P6 STG.E.U8 desc[UR52][R226.64], R0 ;  /* 0x00000000e2006986 */ /* 0x0001e2000c101134 */
[C---:B------:R-:W-:Y:S02]  /*d5550*/  LOP3.LUT P6, RZ, R218.reuse, 0x400000, RZ, 0xc0, !PT ;  /* 0x00400000daff7812 */ /* 0x040fe400078cc0ff */
[----:B0-----:R-:W-:Y:S02]  /*d5560*/  PRMT R0, R11, 0x7773, RZ ;  /* 0x000077730b007816 */ /* 0x001fe400000000ff */
[----:B------:R-:W3:Y:S09]  /*d5570*/  LDL.LU R11, [R1+0x51d0] ;  /* 0x0051d000010b7983 */ /* 0x000ef20000300800 */
[----:B------:R0:W-:Y:S01]  /*d5580*/  @P6 STG.E.U8 desc[UR52][R18.64], R0 ;  /* 0x0000000012006986 */ /* 0x0001e2000c101134 */
[----:B------:R-:W-:-:S03]  /*d5590*/  LOP3.LUT P6, RZ, R218, 0x200000, RZ, 0xc0, !PT ;  /* 0x00200000daff7812 */ /* 0x000fc600078cc0ff */
[----:B------:R-:W3:Y:S01]  /*d55a0*/  LDL.LU.64 R226, [R1+0x42a0] ;  /* 0x0042a00001e27983 */ /* 0x000ee20000300a00 */
[----:B0-----:R-:W-:-:S03]  /*d55b0*/  PRMT R0, R10, 0x7770, RZ ;  /* 0x000077700a007816 */ /* 0x001fc600000000ff */
[----:B------:R-:W3:Y:S06]  /*d55c0*/  LDL.LU.64 R18, [R1+0x42a8] ;  /* 0x0042a80001127983 */ /* 0x000eec0000300a00 */
        /* <DEDUP_REMOVED lines=23> */
[C---:B------:R-:W-:Y:S02]  /*d5740*/  LOP3.LUT P2, RZ, R246.reuse, 0x40000, RZ, 0xc0, !PT ;  /* 0x00040000f6ff7812 */ /* 0x040fe4000784c0ff */
[----:B0-----:R-:W-:Y:S02]  /*d5750*/  PRMT R0, R9, 0x7773, RZ ;  /* 0x0000777309007816 */ /* 0x001fe400000000ff */
[C---:B------:R-:W-:Y:S01]  /*d5760*/  LOP3.LUT P3, RZ, R246.reuse, 0x80000, RZ, 0xc0, !PT ;  /* 0x00080000f6ff7812 */ /* 0x040fe2000786c0ff */
[----:B------:R-:W2:Y:S04]  /*d5770*/  LDL.LU R9, [R1+0x51c8] ;  /* 0x0051c80001097983 */ /* 0x000ea80000300800 */
[----:B----4-:R0:W-:Y:S01]  /*d5780*/  @P0 STG.E.U8 desc[UR52][R230.64], R0 ;  /* 0x00000000e6000986 */ /* 0x0101e2000c101134 */
[----:B------:R-:W-:-:S02]  /*d5790*/  LOP3.LUT P4, RZ, R246, 0x100000, RZ, 0xc0, !PT ;  /* 0x00100000f6ff7812 */ /* 0x000fc4000788c0ff */
[----:B0-----:R-:W-:-:S05]  /*d57a0*/  PRMT R0, R24, 0x7770, RZ ;  /* 0x0000777018007816 */ /* 0x001fca00000000ff */
[----:B---3--:R0:W-:Y:S01]  /*d57b0*/  @P1 STG.E.U8 desc[UR52][R228.64], R0 ;  /* 0x00000000e4001986 */ /* 0x0081e2000c101134 */
[----:B------:R-:W-:Y:S02]  /*d57c0*/  LOP3.LUT P5, RZ, R246, 0x200000, RZ, 0xc0, !PT ;  /* 0x00200000f6ff7812 */ /* 0x000fe400078ac0ff */
[----:B0-----:R-:W-:-:S05]  /*d57d0*/  PRMT R0, R24, 0x7771, RZ ;  /* 0x0000777118007816 */ /* 0x001fca00000000ff */
[----:B------:R0:W-:Y:S02]  /*d57e0*/  @P2 STG.E.U8 desc[UR52][R4.64], R0 ;  /* 0x0000000004002986 */ /* 0x0001e4000c101134 */
[C---:B0-----:R-:W-:Y:S02]  /*d57f0*/  PRMT R0, R24.reuse, 0x7772, RZ ;  /* 0x0000777218007816 */ /* 0x041fe400000000ff */
[----:B------:R-:W-:-:S03]  /*d5800*/  PRMT R24, R24, 0x7773, RZ ;  /* 0x0000777318187816 */ /* 0x000fc600000000ff */
[----:B------:R0:W-:Y:S04]  /*d5810*/  @P3 STG.E.U8 desc[UR52][R226.64], R0 ;  /* 0x00000000e2003986 */ /* 0x0001e8000c101134 */
[----:B------:R-:W-:Y:S01]  /*d5820*/  @P4 STG.E.U8 desc[UR52][R18.64], R24 ;  /* 0x0000001812004986 */ /* 0x000fe2000c101134 */
[----:B0-----:R-:W-:-:S05]  /*d5830*/  PRMT R0, R28, 0x7770, RZ ;  /* 0x000077701c007816 */ /* 0x001fca00000000ff */
        /* <DEDUP_REMOVED lines=31> */
[----:B------:R-:W-:-:S03]  /*d5a30*/  LOP3.LUT P3, RZ, R246, 0x800000, RZ, 0xc0, !PT ;  /* 0x00800000f6ff7812 */ /* 0x000fc6000786c0ff */
[----:B------:R-:W2:Y:S04]  /*d5a40*/  LDL.LU.64 R20, [R1+0x4308] ;  /* 0x0043080001147983 */ /* 0x000ea80000300a00 */
[----:B------:R-:W-:Y:S01]  /*d5a50*/  @P6 LOP3.LUT R218, R218, 0x1000, RZ, 0xfc, !PT ;  /* 0x00001000dada6812 */ /* 0x000fe200078efcff */
[----:B------:R-:W2:Y:S01]  /*d5a60*/  LDL.LU.64 R232, [R1+0x4310] ;  /* 0x0043100001e87983 */ /* 0x000ea20000300a00 */
[----:B------:R-:W-:Y:S02]  /*d5a70*/  LOP3.LUT P6, RZ, R246, 0x10000000, RZ, 0xc0, !PT ;  /* 0x10000000f6ff7812 */ /* 0x000fe400078cc0ff */
[----:B------:R-:W-:Y:S01]  /*d5a80*/  LOP3.LUT R218, R218, 0xffffdfff, RZ, 0xc0, !PT ;  /* 0xffffdfffdada7812 */ /* 0x000fe200078ec0ff */
[----:B------:R-:W2:Y:S01]  /*d5a90*/  LDL.LU.64 R6, [R1+0x4318] ;  /* 0x0043180001067983 */ /* 0x000ea20000300a00 */
[----:B------:R-:W-:-:S09]  /*d5aa0*/  LOP3.LUT P4, RZ, R246, 0x1000000, RZ, 0xc0, !PT ;  /* 0x01000000f6ff7812 */ /* 0x000fd2000788c0ff */
[----:B------:R-:W-:Y:S02]  /*d5ab0*/  @P6 LOP3.LUT R218, R218, 0x2000, RZ, 0xfc, !PT ;  /* 0x00002000dada6812 */ /* 0x000fe400078efcff */
[C---:B------:R-:W-:Y:S02]  /*d5ac0*/  LOP3.LUT P6, RZ, R246.reuse, 0x8000000, RZ, 0xc0, !PT ;  /* 0x08000000f6ff7812 */ /* 0x040fe400078cc0ff */
[----:B------:R-:W-:Y:S02]  /*d5ad0*/  LOP3.LUT P5, RZ, R246, 0x2000000, RZ, 0xc0, !PT ;  /* 0x02000000f6ff7812 */ /* 0x000fe400078ac0ff */
[----:B------:R-:W-:Y:S02]  /*d5ae0*/  LOP3.LUT R218, R218, 0xffffbfff, RZ, 0xc0, !PT ;  /* 0xffffbfffdada7812 */ /* 0x000fe400078ec0ff */
[C---:B------:R-:W-:Y:S02]  /*d5af0*/  PRMT R0, R28.reuse, 0x7772, RZ ;  /* 0x000077721c007816 */ /* 0x040fe400000000ff */
[----:B------:R-:W-:-:S03]  /*d5b00*/  PRMT R28, R28, 0x7773, RZ ;  /* 0x000077731c1c7816 */ /* 0x000fc600000000ff */
[----:B---3--:R0:W-:Y:S02]  /*d5b10*/  @P3 STG.E.U8 desc[UR52][R230.64], R0 ;  /* 0x00000000e6003986 */ /* 0x0081e4000c101134 */
[----:B------:R-:W-:Y:S02]  /*d5b20*/  @P6 LOP3.LUT R218, R218, 0x4000, RZ, 0xfc, !PT ;  /* 0x00004000dada6812 */ /* 0x000fe400078efcff */
[----:B------:R-:W-:Y:S01]  /*d5b30*/  LOP3.LUT P6, RZ, R246, 0x4000000, RZ, 0xc0, !PT ;  /* 0x04000000f6ff7812 */ /* 0x000fe200078cc0ff */
[----:B----4-:R1:W-:Y:S01]  /*d5b40*/  @P4 STG.E.U8 desc[UR52][R228.64], R28 ;  /* 0x0000001ce4004986 */ /* 0x0103e2000c101134 */
[----:B0-----:R-:W-:-:S03]  /*d5b50*/  PRMT R0, R25, 0x7770, RZ ;  /* 0x0000777019007816 */ /* 0x001fc600000000ff */
[----:B------:R-:W3:Y:S04]  /*d5b60*/  LDL.LU.64 R230, [R1+0x4320] ;  /* 0x0043200001e67983 */ /* 0x000ee80000300a00 */
[----:B------:R0:W-:Y:S04]  /*d5b70*/  @P5 STG.E.U8 desc[UR52][R4.64], R0 ;  /* 0x0000000004005986 */ /* 0x0001e8000c101134 */
[----:B-1----:R-:W4:Y:S01]  /*d5b80*/  LDL.LU.64 R228, [R1+0x4328] ;  /* 0x0043280001e47983 */ /* 0x002f220000300a00 */
[----:B0-----:R-:W-:-:S03]  /*d5b90*/  PRMT R0, R25, 0x7771, RZ ;  /* 0x0000777119007816 */ /* 0x001fc600000000ff */
[----:B------:R-:W4:Y:S04]  /*d5ba0*/  LDL.LU.64 R4, [R1+0x4330] ;  /* 0x0043300001047983 */ /* 0x000f280000300a00 */
[----:B------:R0:W-:Y:S01]  /*d5bb0*/  @P6 STG.E.U8 desc[UR52][R226.64], R0 ;  /* 0x00000000e2006986 */ /* 0x0001e2000c101134 */
[C---:B------:R-:W-:Y:S02]  /*d5bc0*/  LOP3.LUT P6, RZ, R218.reuse, 0x4000, RZ, 0xc0, !PT ;  /* 0x00004000daff7812 */ /* 0x040fe400078cc0ff */
[----:B0-----:R-:W-:Y:S01]  /*d5bd0*/  PRMT R0, R25, 0x7772, RZ ;  /* 0x0000777219007816 */ /* 0x001fe200000000ff */
[----:B------:R-:W4:Y:S10]  /*d5be0*/  LDL.LU.64 R226, [R1+0x4338] ;  /* 0x0043380001e27983 */ /* 0x000f340000300a00 */
[----:B------:R0:W-:Y:S01]  /*d5bf0*/  @P6 STG.E.U8 desc[UR52][R18.64], R0 ;  /* 0x0000000012006986 */ /* 0x0001e2000c101134 */
[----:B------:R-:W-:-:S02]  /*d5c00*/  LOP3.LUT P6, RZ, R218, 0x2000, RZ, 0xc0, !PT ;  /* 0x00002000daff7812 */ /* 0x000fc400078cc0ff */
[----:B------:R-:W-:Y:S01]  /*d5c10*/  PRMT R25, R25, 0x7773, RZ ;  /* 0x0000777319197816 */ /* 0x000fe200000000ff */
[----:B0-----:R-:W4:Y:S10]  /*d5c20*/  LDL.LU.64 R18, [R1+0x4340] ;  /* 0x0043400001127983 */ /* 0x001f340000300a00 */
        /* <DEDUP_REMOVED lines=12> */
[----:B------:R-:W-:-:S11]  /*d5cf0*/  PRMT R29, R29, 0x7773, RZ ;  /* 0x000077731d1d7816 */ /* 0x000fd600000000ff */
[----:B------:R-:W-:Y:S01]  /*d5d00*/  @P6 STG.E.U8 desc[UR52][R20.64], R29 ;  /* 0x0000001d14006986 */ /* 0x000fe2000c101134 */
[----:B------:R-:W-:Y:S02]  /*d5d10*/  LOP3.LUT P6, RZ, R218, 0x100, RZ, 0xc0, !PT ;  /* 0x00000100daff7812 */ /* 0x000fe400078cc0ff */
[----:B0-----:R-:W-:Y:S02]  /*d5d20*/  PRMT R0, R26, 0x7770, RZ ;  /* 0x000077701a007816 */ /* 0x001fe400000000ff */
[----:B------:R-:W-:-:S09]  /*d5d30*/  LOP3.LUT P0, RZ, R247, 0x8, RZ, 0xc0, !PT ;  /* 0x00000008f7ff7812 */ /* 0x000fd2000780c0ff */
[----:B------:R0:W-:Y:S01]  /*d5d40*/  @P6 STG.E.U8 desc[UR52][R232.64], R0 ;  /* 0x00000000e8006986 */ /* 0x0001e2000c101134 */
[----:B------:R-:W-:Y:S02]  /*d5d50*/  LOP3.LUT P6, RZ, R218, 0x80, RZ, 0xc0, !PT ;  /* 0x00000080daff7812 */ /* 0x000fe400078cc0ff */
[C---:B------:R-:W-:Y:S02]  /*d5d60*/  LOP3.LUT P1, RZ, R247.reuse, 0x10, RZ, 0xc0, !PT ;  /* 0x00000010f7ff7812 */ /* 0x040fe4000782c0ff */
[----:B------:R-:W-:Y:S02]  /*d5d70*/  LOP3.LUT P2, RZ, R247, 0x20, RZ, 0xc0, !PT ;  /* 0x00000020f7ff7812 */ /* 0x000fe4000784c0ff */
[----:B0-----:R-:W-:-:S07]  /*d5d80*/  PRMT R0, R26, 0x7771, RZ ;  /* 0x000077711a007816 */ /* 0x001fce00000000ff */
[----:B------:R0:W-:Y:S01]  /*d5d90*/  @P6 STG.E.U8 desc[UR52][R6.64], R0 ;  /* 0x0000000006006986 */ /* 0x0001e2000c101134 */
[----:B------:R-:W-:Y:S02]  /*d5da0*/  LOP3.LUT P3, RZ, R247, 0x40, RZ, 0xc0, !PT ;  /* 0x00000040f7ff7812 */ /* 0x000fe4000786c0ff */
[C---:B0-----:R-:W-:Y:S02]  /*d5db0*/  PRMT R0, R26.reuse, 0x7772, RZ ;  /* 0x000077721a007816 */ /* 0x041fe400000000ff */
[----:B------:R-:W-:-:S03]  /*d5dc0*/  PRMT R26, R26, 0x7773, RZ ;  /* 0x000077731a1a7816 */ /* 0x000fc600000000ff */
[----:B---3--:R0:W-:Y:S01]  /*d5dd0*/  @P0 STG.E.U8 desc[UR52][R230.64], R0 ;  /* 0x00000000e6000986 */ /* 0x0081e2000c101134 */
[C---:B------:R-:W-:Y:S02]  /*d5de0*/  LOP3.LUT P4, RZ, R247.reuse, 0x80, RZ, 0xc0, !PT ;  /* 0x00000080f7ff7812 */ /* 0x040fe4000788c0ff */
[----:B------:R-:W-:Y:S01]  /*d5df0*/  LOP3.LUT P5, RZ, R247, 0x100, RZ, 0xc0, !PT ;  /* 0x00000100f7ff7812 */ /* 0x000fe200078ac0ff */
[----:B----4-:R-:W-:Y:S01]  /*d5e00*/  @P1 STG.E.U8 desc[UR52][R228.64], R26 ;  /* 0x0000001ae4001986 */ /* 0x010fe2000c101134 */
[----:B0-----:R-:W-:-:S05]  /*d5e10*/  PRMT R0, R30, 0x7770, RZ ;  /* 0x000077701e007816 */ /* 0x001fca00000000ff */
[----:B------:R0:W-:Y:S02]  /*d5e20*/  @P2 STG.E.U8 desc[UR52][R4.64], R0 ;  /* 0x0000000004002986 */ /* 0x0001e4000c101134 */
[----:B0-----:R-:W-:-:S05]  /*d5e30*/  PRMT R0, R30, 0x7771, RZ ;  /* 0x000077711e007816 */ /* 0x001fca00000000ff */
[----:B------:R0:W-:Y:S02]  /*d5e40*/  @P3 STG.E.U8 desc[UR52][R226.64], R0 ;  /* 0x00000000e2003986 */ /* 0x0001e4000c101134 */
[C---:B0-----:R-:W-:Y:S02]  /*d5e50*/  PRMT R0, R30.reuse, 0x7772, RZ ;  /* 0x000077721e007816 */ /* 0x041fe400000000ff */
[----:B------:R-:W-:-:S03]  /*d5e60*/  PRMT R30, R30, 0x7773, RZ ;  /* 0x000077731e1e7816 */ /* 0x000fc600000000ff */
[----:B------:R-:W-:Y:S04]  /*d5e70*/  @P4 STG.E.U8 desc[UR52][R18.64], R0 ;  /* 0x0000000012004986 */ /* 0x000fe8000c101134 */
        /* <DEDUP_REMOVED lines=27> */
[----:B------:R-:W2:Y:S01]  /*d6030*/  LDL.LU.64 R236, [R1+0x4390] ;  /* 0x0043900001ec7983 */ /* 0x000ea20000300a00 */
[C---:B------:R-:W-:Y:S02]  /*d6040*/  LOP3.LUT P6, RZ, R247.reuse, 0x10000, RZ, 0xc0, !PT ;  /* 0x00010000f7ff7812 */ /* 0x040fe400078cc0ff */
[----:B------:R-:W-:Y:S01]  /*d6050*/  LOP3.LUT R218, R218, 0xffffffef, RZ, 0xc0, !PT ;  /* 0xffffffefdada7812 */ /* 0x000fe200078ec0ff */
[----:B------:R-:W2:Y:S04]  /*d6060*/  LDL.LU.64 R234, [R1+0x4398] ;  /* 0x0043980001ea7983 */ /* 0x000ea80000300a00 */
[----:B------:R-:W2:Y:S01]  /*d6070*/  LDL.LU.64 R20, [R1+0x43a0] ;  /* 0x0043a00001147983 */ /* 0x000ea20000300a00 */
[C---:B------:R-:W-:Y:S02]  /*d6080*/  LOP3.LUT P3, RZ, R247.reuse, 0x400, RZ, 0xc0, !PT ;  /* 0x00000400f7ff7812 */ /* 0x040fe4000786c0ff */
[----:B------:R-:W-:Y:S01]  /*d6090*/  LOP3.LUT P4, RZ, R247, 0x800, RZ, 0xc0, !PT ;  /* 0x00000800f7ff7812 */ /* 0x000fe2000788c0ff */
[----:B------:R-:W2:Y:S02]  /*d60a0*/  LDL.LU.64 R232, [R1+0x43a8] ;  /* 0x0043a80001e87983 */ /* 0x000ea40000300a00 */
[----:B------:R-:W-:-:S02]  /*d60b0*/  @P6 LOP3.LUT R218, R218, 0x10, RZ, 0xfc, !PT ;  /* 0x00000010dada6812 */ /* 0x000fc400078efcff */
[----:B------:R-:W-:Y:S01]  /*d60c0*/  LOP3.LUT P6, RZ, R247, 0x8000, RZ, 0xc0, !PT ;  /* 0x00008000f7ff7812 */ /* 0x000fe200078cc0ff */
[----:B------:R-:W2:Y:S01]  /*d60d0*/  LDL.LU.64 R6, [R1+0x43b0] ;  /* 0x0043b00001067983 */ /* 0x000ea20000300a00 */
[----:B------:R-:W-:-:S11]  /*d60e0*/  LOP3.LUT R218, R218, 0xffffffdf, RZ, 0xc0, !PT ;  /* 0xffffffdfdada7812 */ /* 0x000fd600078ec0ff */
[----:B------:R-:W-:Y:S02]  /*d60f0*/  @P6 LOP3.LUT R218, R218, 0x20, RZ, 0xfc, !PT ;  /* 0x00000020dada6812 */ /* 0x000fe400078efcff */
[----:B------:R-:W-:Y:S02]  /*d6100*/  LOP3.LUT P6, RZ, R247, 0x4000, RZ, 0xc0, !PT ;  /* 0x00004000f7ff7812 */ /* 0x000fe400078cc0ff */
[----:B------:R-:W-:Y:S02]  /*d6110*/  LOP3.LUT R218, R218, 0xffffffbf, RZ, 0xc0, !PT ;  /* 0xffffffbfdada7812 */ /* 0x000fe400078ec0ff */
[----:B------:R-:W-:Y:S02]  /*d6120*/  PRMT R0, R27, 0x7771, RZ ;  /* 0x000077711b007816 */ /* 0x000fe400000000ff */
[----:B------:R-:W-:-:S03]  /*d6130*/  LOP3.LUT P5, RZ, R247, 0x1000, RZ, 0xc0, !PT ;  /* 0x00001000f7ff7812 */ /* 0x000fc600078ac0ff */
[----:B---3--:R0:W-:Y:S04]  /*d6140*/  @P3 STG.E.U8 desc[UR52][R230.64], R0 ;  /* 0x00000000e6003986 */ /* 0x0081e8000c101134 */
[----:B------:R-:W-:Y:S02]  /*d6150*/  @P6 LOP3.LUT R218, R218, 0x40, RZ, 0xfc, !PT ;  /* 0x00000040dada6812 */ /* 0x000fe400078efcff */
[----:B------:R-:W-:Y:S02]  /*d6160*/  LOP3.LUT P6, RZ, R247, 0x2000, RZ, 0xc0, !PT ;  /* 0x00002000f7ff7812 */ /* 0x000fe400078cc0ff */
[C---:B0-----:R-:W-:Y:S01]  /*d6170*/  PRMT R0, R27.reuse, 0x7772, RZ ;  /* 0x000077721b007816 */ /* 0x041fe200000000ff */
[----:B------:R-:W3:Y:S01]  /*d6180*/  LDL.LU.64 R230, [R1+0x43b8] ;  /* 0x0043b80001e67983 */ /* 0x000ee20000300a00 */
[----:B------:R-:W-:-:S03]  /*d6190*/  PRMT R27, R27, 0x7773, RZ ;  /* 0x000077731b1b7816 */ /* 0x000fc600000000ff */
[----:B----4-:R0:W-:Y:S04]  /*d61a0*/  @P4 STG.E.U8 desc[UR52][R228.64], R0 ;  /* 0x00000000e4004986 */ /* 0x0101e8000c101134 */
[----:B------:R1:W-:Y:S01]  /*d61b0*/  @P5 STG.E.U8 desc[UR52][R4.64], R27 ;  /* 0x0000001b04005986 */ /* 0x0003e2000c101134 */
[----:B0-----:R-:W-:-:S03]  /*d61c0*/  PRMT R0, R31, 0x7770, RZ ;  /* 0x000077701f007816 */ /* 0x001fc600000000ff */
[----:B------:R-:W4:Y:S04]  /*d61d0*/  LDL.LU.64 R228, [R1+0x43c0] ;  /* 0x0043c00001e47983 */ /* 0x000f280000300a00 */
[----:B------:R0:W-:Y:S01]  /*d61e0*/  @P6 STG.E.U8 desc[UR52][R226.64], R0 ;  /* 0x00000000e2006986 */ /* 0x0001e2000c101134 */
[----:B------:R-:W-:-:S03]  /*d61f0*/  LOP3.LUT P6, RZ, R218, 0x40, RZ, 0xc0, !PT ;  /* 0x00000040daff7812 */ /* 0x000fc600078cc0ff */
[----:B-1----:R-:W4:Y:S01]  /*d6200*/  LDL.LU.64 R4, [R1+0x43c8] ;  /* 0x0043c80001047983 */ /* 0x002f220000300a00 */
        /* <DEDUP_REMOVED lines=10> */
[----:B------:R-:W-:-:S09]  /*d62b0*/  PRMT R0, R32, 0x7770, RZ ;  /* 0x0000777020007816 */ /* 0x000fd200000000ff */
[----:B------:R-:W-:Y:S01]  /*d62c0*/  @P6 STG.E.U8 desc[UR52][R238.64], R31 ;  /* 0x0000001fee006986 */ /* 0x000fe2000c101134 */
[----:B------:R-:W-:-:S13]  /*d62d0*/  LOP3.LUT P6, RZ, R218, 0x8, RZ, 0xc0, !PT ;  /* 0x00000008daff7812 */ /* 0x000fda00078cc0ff */
        /* <DEDUP_REMOVED lines=8> */
[----:B------:R-:W-:Y:S02]  /*d6360*/  PRMT R32, R32, 0x7773, RZ ;  /* 0x0000777320207816 */ /* 0x000fe400000000ff */
[----:B------:R-:W-:-:S09]  /*d6370*/  LOP3.LUT P0, RZ, R247, 0x400000, RZ, 0xc0, !PT ;  /* 0x00400000f7ff7812 */ /* 0x000fd2000780c0ff */
[----:B------:R-:W-:Y:S01]  /*d6380*/  @P6 STG.E.U8 desc[UR52][R232.64], R32 ;  /* 0x00000020e8006986 */ /* 0x000fe2000c101134 */
[----:B------:R-:W-:Y:S02]  /*d6390*/  LOP3.LUT P6, RZ, R219, 0x80000000, RZ, 0xc0, !PT ;  /* 0x80000000dbff7812 */ /* 0x000fe400078cc0ff */
[----:B0-----:R-:W-:Y:S02]  /*d63a0*/  PRMT R0, R36, 0x7770, RZ ;  /* 0x0000777024007816 */ /* 0x001fe400000000ff */
[C---:B------:R-:W-:Y:S02]  /*d63b0*/  LOP3.LUT P1, RZ, R247.reuse, 0x800000, RZ, 0xc0, !PT ;  /* 0x00800000f7ff7812 */ /* 0x040fe4000782c0ff */
[C---:B------:R-:W-:Y:S02]  /*d63c0*/  LOP3.LUT P2, RZ, R247.reuse, 0x1000000, RZ, 0xc0, !PT ;  /* 0x01000000f7ff7812 */ /* 0x040fe4000784c0ff */
[----:B------:R-:W-:-:S05]  /*d63d0*/  LOP3.LUT P3, RZ, R247, 0x2000000, RZ, 0xc0, !PT ;  /* 0x02000000f7ff7812 */ /* 0x000fca000786c0ff */
[----:B------:R0:W-:Y:S01]  /*d63e0*/  @P6 STG.E.U8 desc[UR52][R6.64], R0 ;  /* 0x0000000006006986 */ /* 0x0001e2000c101134 */
[----:B------:R-:W-:Y:S02]  /*d63f0*/  LOP3.LUT P4, RZ, R247, 0x4000000, RZ, 0xc0, !PT ;  /* 0x04000000f7ff7812 */ /* 0x000fe4000788c0ff */
[----:B0-----:R-:W-:-:S05]  /*d6400*/  PRMT R0, R36, 0x7771, RZ ;  /* 0x0000777124007816 */ /* 0x001fca00000000ff */
[----:B---3--:R0:W-:Y:S01]  /*d6410*/  @P0 STG.E.U8 desc[UR52][R230.64], R0 ;  /* 0x00000000e6000986 */ /* 0x0081e2000c101134 */
[----:B------:R-:W-:Y:S02]  /*d6420*/  LOP3.LUT P5, RZ, R247, 0x8000000, RZ, 0xc0, !PT ;  /* 0x08000000f7ff7812 */ /* 0x000fe400078ac0ff */
[C---:B0-----:R-:W-:Y:S02]  /*d6430*/  PRMT R0, R36.reuse, 0x7772, RZ ;  /* 0x0000777224007816 */ /* 0x041fe400000000ff */
[----:B------:R-:W-:-:S03]  /*d6440*/  PRMT R36, R36, 0x7773, RZ ;  /* 0x0000777324247816 */ /* 0x000fc600000000ff */
[----:B----4-:R0:W-:Y:S04]  /*d6450*/  @P1 STG.E.U8 desc[UR52][R228.64], R0 ;  /* 0x00000000e4001986 */ /* 0x0101e8000c101134 */
[----:B------:R-:W-:Y:S01]  /*d6460*/  @P2 STG.E.U8 desc[UR52][R4.64], R36 ;  /* 0x0000002404002986 */ /* 0x000fe2000c101134 */
        /* <DEDUP_REMOVED lines=53> */
[----:B------:R-:W3:Y:S04]  /*d67c0*/  LDL.LU.64 R230, [R1+0x4450] ;  /* 0x0044500001e67983 */ /* 0x000ee80000300a00 */
[----:B----4-:R0:W-:Y:S02]  /*d67d0*/  @P4 STG.E.U8 desc[UR52][R228.64], R0 ;  /* 0x00000000e4004986 */ /* 0x0101e4000c101134 */
[----:B0-----:R-:W-:-:S02]  /*d67e0*/  PRMT R0, R37, 0x7772, RZ ;  /* 0x0000777225007816 */ /* 0x001fc400000000ff */
[----:B------:R-:W4:Y:S01]  /*d67f0*/  LDL.LU.64 R228, [R1+0x4458] ;  /* 0x0044580001e47983 */ /* 0x000f220000300a00 */
[----:B------:R-:W-:-:S03]  /*d6800*/  PRMT R37, R37, 0x7773, RZ ;  /* 0x0000777325257816 */ /* 0x000fc600000000ff */
[----:B------:R0:W-:Y:S04]  /*d6810*/  @P5 STG.E.U8 desc[UR52][R4.64], R0 ;  /* 0x0000000004005986 */ /* 0x0001e8000c101134 */
[----:B------:R1:W-:Y:S01]  /*d6820*/  @P6 STG.E.U8 desc[UR52][R226.64], R37 ;  /* 0x00000025e2006986 */ /* 0x0003e2000c101134 */
[C---:B------:R-:W-:Y:S02]  /*d6830*/  LOP3.LUT P6, RZ, R219.reuse, 0x40000000, RZ, 0xc0, !PT ;  /* 0x40000000dbff7812 */ /* 0x040fe400078cc0ff */
[----:B0-----:R-:W-:Y:S01]  /*d6840*/  PRMT R0, R34, 0x7770, RZ ;  /* 0x0000777022007816 */ /* 0x001fe200000000ff */
[----:B------:R-:W4:Y:S04]  /*d6850*/  LDL.LU.64 R4, [R1+0x4460] ;  /* 0x0044600001047983 */ /* 0x000f280000300a00 */
[----:B-1----:R-:W4:Y:S06]  /*d6860*/  LDL.LU.64 R226, [R1+0x4468] ;  /* 0x0044680001e27983 */ /* 0x002f2c0000300a00 */
[----:B------:R0:W-:Y:S01]  /*d6870*/  @P6 STG.E.U8 desc[UR52][R18.64], R0 ;  /* 0x0000000012006986 */ /* 0x0001e2000c101134 */
[----:B------:R-:W-:-:S03]  /*d6880*/  LOP3.LUT P6, RZ, R219, 0x20000000, RZ, 0xc0, !PT ;  /* 0x20000000dbff7812 */ /* 0x000fc600078cc0ff */
[----:B0-----:R-:W4:Y:S01]  /*d6890*/  LDL.LU.64 R18, [R1+0x4470] ;  /* 0x0044700001127983 */ /* 0x001f220000300a00 */
[----:B------:R-:W-:-:S09]  /*d68a0*/  PRMT R0, R34, 0x7771, RZ ;  /* 0x0000777122007816 */ /* 0x000fd200000000ff */
[----:B--2---:R0:W-:Y:S04]  /*d68b0*/  @P6 STG.E.U8 desc[UR52][R16.64], R0 ;  /* 0x0000000010006986 */ /* 0x0041e8000c101134 */
[----:B0-----:R-:W2:Y:S01]  /*d68c0*/  LDL.LU.64 R16, [R1+0x4478] ;  /* 0x0044780001107983 */ /* 0x001ea20000300a00 */
[----:B------:R-:W-:Y:S02]  /*d68d0*/  LOP3.LUT P6, RZ, R219, 0x10000000, RZ, 0xc0, !PT ;  /* 0x10000000dbff7812 */ /* 0x000fe400078cc0ff */
[C---:B------:R-:W-:Y:S02]  /*d68e0*/  PRMT R0, R34.reuse, 0x7772, RZ ;  /* 0x0000777222007816 */ /* 0x040fe400000000ff */
[----:B------:R-:W-:-:S09]  /*d68f0*/  PRMT R34, R34, 0x7773, RZ ;  /* 0x0000777322227816 */ /* 0x000fd200000000ff */
[----:B------:R0:W-:Y:S01]  /*d6900*/  @P6 STG.E.U8 desc[UR52][R238.64], R0 ;  /* 0x00000000ee006986 */ /* 0x0001e2000c101134 */
[----:B------:R-:W-:-:S13]  /*d6910*/  LOP3.LUT P6, RZ, R219, 0x8000000, RZ, 0xc0, !PT ;  /* 0x08000000dbff7812 */ /* 0x000fda00078cc0ff */
[----:B------:R-:W-:Y:S01]  /*d6920*/  @P6 STG.E.U8 desc[UR52][R236.64], R34 ;  /* 0x00000022ec006986 */ /* 0x000fe2000c101134 */
        /* <DEDUP_REMOVED lines=11> */
[----:B------:R-:W-:Y:S02]  /*d69e0*/  LOP3.LUT P1, RZ, R248, 0x400, RZ, 0xc0, !PT ;  /* 0x00000400f8ff7812 */ /* 0x000fe4000782c0ff */
[----:B------:R-:W-:Y:S02]  /*d69f0*/  PRMT R38, R38, 0x7773, RZ ;  /* 0x0000777326267816 */ /* 0x000fe400000000ff */
[----:B------:R-:W-:Y:S02]  /*d6a00*/  LOP3.LUT P2, RZ, R248, 0x800, RZ, 0xc0, !PT ;  /* 0x00000800f8ff7812 */ /* 0x000fe4000784c0ff */
[----:B0-----:R-:W-:-:S05]  /*d6a10*/  PRMT R0, R35, 0x7770, RZ ;  /* 0x0000777023007816 */ /* 0x001fca00000000ff */
[----:B------:R-:W-:Y:S04]  /*d6a20*/  @P6 STG.E.U8 desc[UR52][R6.64], R38 ;  /* 0x0000002606006986 */ /* 0x000fe8000c101134 */
[----:B---3--:R0:W-:Y:S01]  /*d6a30*/  @P0 STG.E.U8 desc[UR52][R230.64], R0 ;  /* 0x00000000e6000986 */ /* 0x0081e2000c101134 */
[C---:B------:R-:W-:Y:S02]  /*d6a40*/  LOP3.LUT P3, RZ, R248.reuse, 0x1000, RZ, 0xc0, !PT ;  /* 0x00001000f8ff7812 */ /* 0x040fe4000786c0ff */
[----:B------:R-:W-:Y:S02]  /*d6a50*/  LOP3.LUT P4, RZ, R248, 0x2000, RZ, 0xc0, !PT ;  /* 0x00002000f8ff7812 */ /* 0x000fe4000788c0ff */
[----:B0-----:R-:W-:-:S05]  /*d6a60*/  PRMT R0, R35, 0x7771, RZ ;  /* 0x0000777123007816 */ /* 0x001fca00000000ff */
[----:B----4-:R0:W-:Y:S01]  /*d6a70*/  @P1 STG.E.U8 desc[UR52][R228.64], R0 ;  /* 0x00000000e4001986 */ /* 0x0101e2000c101134 */
[----:B------:R-:W-:Y:S02]  /*d6a80*/  LOP3.LUT P5, RZ, R248, 0x4000, RZ, 0xc0, !PT ;  /* 0x00004000f8ff7812 */ /* 0x000fe400078ac0ff */
[C---:B0-----:R-:W-:Y:S02]  /*d6a90*/  PRMT R0, R35.reuse, 0x7772, RZ ;  /* 0x0000777223007816 */ /* 0x041fe400000000ff */
[----:B------:R-:W-:-:S03]  /*d6aa0*/  PRMT R35, R35, 0x7773, RZ ;  /* 0x0000777323237816 */ /* 0x000fc600000000ff */
[----:B------:R0:W-:Y:S04]  /*d6ab0*/  @P2 STG.E.U8 desc[UR52][R4.64], R0 ;  /* 0x0000000004002986 */ /* 0x0001e8000c101134 */
[----:B------:R-:W-:Y:S01]  /*d6ac0*/  @P3 STG.E.U8 desc[UR52][R226.64], R35 ;  /* 0x00000023e2003986 */ /* 0x000fe2000c101134 */
        /* <DEDUP_REMOVED lines=41> */
[----:B------:R-:W-:Y:S01]  /*d6d60*/  LOP3.LUT R219, R219, 0xffdfffff, RZ, 0xc0, !PT ;  /* 0xffdfffffdbdb7812 */ /* 0x000fe200078ec0ff */
[----:B------:R-:W2:Y:S01]  /*d6d70*/  LDL.LU.64 R6, [R1+0x44e0] ;  /* 0x0044e00001067983 */ /* 0x000ea20000300a00 */
[----:B------:R-:W-:-:S09]  /*d6d80*/  LOP3.LUT P5, RZ, R248, 0x40000, RZ, 0xc0, !PT ;  /* 0x00040000f8ff7812 */ /* 0x000fd200078ac0ff */
[----:B------:R-:W-:Y:S02]  /*d6d90*/  @P6 LOP3.LUT R219, R219, 0x200000, RZ, 0xfc, !PT ;  /* 0x00200000dbdb6812 */ /* 0x000fe400078efcff */
[----:B------:R-:W-:Y:S02]  /*d6da0*/  LOP3.LUT P6, RZ, R248, 0x100000, RZ, 0xc0, !PT ;  /* 0x00100000f8ff7812 */ /* 0x000fe400078cc0ff */
[----:B------:R-:W-:Y:S02]  /*d6db0*/  LOP3.LUT R219, R219, 0xffbfffff, RZ, 0xc0, !PT ;  /* 0xffbfffffdbdb7812 */ /* 0x000fe400078ec0ff */
[----:B------:R-:W-:Y:S02]  /*d6dc0*/  PRMT R39, R39, 0x7773, RZ ;  /* 0x0000777327277816 */ /* 0x000fe400000000ff */
[----:B------:R-:W-:-:S03]  /*d6dd0*/  PRMT R0, R40, 0x7770, RZ ;  /* 0x0000777028007816 */ /* 0x000fc600000000ff */
[----:B---3--:R0:W-:Y:S04]  /*d6de0*/  @P3 STG.E.U8 desc[UR52][R230.64], R39 ;  /* 0x00000027e6003986 */ /* 0x0081e8000c101134 */
[----:B------:R-:W-:Y:S01]  /*d6df0*/  @P6 LOP3.LUT R219, R219, 0x400000, RZ, 0xfc, !PT ;  /* 0x00400000dbdb6812 */ /* 0x000fe200078efcff */
[----:B----4-:R1:W-:Y:S01]  /*d6e00*/  @P4 STG.E.U8 desc[UR52][R228.64], R0 ;  /* 0x00000000e4004986 */ /* 0x0103e2000c101134 */
[----:B------:R-:W-:-:S03]  /*d6e10*/  LOP3.LUT P6, RZ, R248, 0x80000, RZ, 0xc0, !PT ;  /* 0x00080000f8ff7812 */ /* 0x000fc600078cc0ff */
[----:B0-----:R-:W3:Y:S01]  /*d6e20*/  LDL.LU.64 R230, [R1+0x44e8] ;  /* 0x0044e80001e67983 */ /* 0x001ee20000300a00 */
[----:B-1----:R-:W-:-:S03]  /*d6e30*/  PRMT R0, R40, 0x7771, RZ ;  /* 0x0000777128007816 */ /* 0x002fc600000000ff */
[----:B------:R-:W4:Y:S04]  /*d6e40*/  LDL.LU.64 R228, [R1+0x44f0] ;  /* 0x0044f00001e47983 */ /* 0x000f280000300a00 */
[----:B------:R0:W-:Y:S02]  /*d6e50*/  @P5 STG.E.U8 desc[UR52][R4.64], R0 ;  /* 0x0000000004005986 */ /* 0x0001e4000c101134 */
[----:B0-----:R-:W-:Y:S02]  /*d6e60*/  PRMT R0, R40, 0x7772, RZ ;  /* 0x0000777228007816 */ /* 0x001fe400000000ff */
[----:B------:R-:W4:Y:S04]  /*d6e70*/  LDL.LU.64 R4, [R1+0x44f8] ;  /* 0x0044f80001047983 */ /* 0x000f280000300a00 */
[----:B------:R0:W-:Y:S01]  /*d6e80*/  @P6 STG.E.U8 desc[UR52][R226.64], R0 ;  /* 0x00000000e2006986 */ /* 0x0001e2000c101134 */
[----:B------:R-:W-:-:S02]  /*d6e90*/  LOP3.LUT P6, RZ, R219, 0x400000, RZ, 0xc0, !PT ;  /* 0x00400000dbff7812 */ /* 0x000fc400078cc0ff */
[----:B------:R-:W-:Y:S01]  /*d6ea0*/  PRMT R40, R40, 0x7773, RZ ;  /* 0x0000777328287816 */ /* 0x000fe200000000ff */
[----:B0-----:R-:W4:Y:S10]  /*d6eb0*/  LDL.LU.64 R226, [R1+0x4500] ;  /* 0x0045000001e27983 */ /* 0x001f340000300a00 */
        /* <DEDUP_REMOVED lines=25> */
[C---:B0-----:R-:W-:Y:S02]  /*d7050*/  PRMT R0, R41.reuse, 0x7772, RZ ;  /* 0x0000777229007816 */ /* 0x041fe400000000ff */
[----:B------:R-:W-:-:S03]  /*d7060*/  PRMT R41, R41, 0x7773, RZ ;  /* 0x0000777329297816 */ /* 0x000fc600000000ff */
[----:B------:R0:W-:Y:S01]  /*d7070*/  @P6 STG.E.U8 desc[UR52][R6.64], R0 ;  /* 0x0000000006006986 */ /* 0x0001e2000c101134 */
[----:B------:R-:W-:-:S03]  /*d7080*/  LOP3.LUT P3, RZ, R248, 0x80000000, RZ, 0xc0, !PT ;  /* 0x80000000f8ff7812 */ /* 0x000fc6000786c0ff */
[----:B---3--:R-:W-:Y:S01]  /*d7090*/  @P0 STG.E.U8 desc[UR52][R230.64], R41 ;  /* 0x00000029e6000986 */ /* 0x008fe2000c101134 */
[----:B0-----:R-:W-:-:S05]  /*d70a0*/  PRMT R0, R45, 0x7770, RZ ;  /* 0x000077702d007816 */ /* 0x001fca00000000ff */
[----:B----4-:R0:W-:Y:S01]  /*d70b0*/  @P1 STG.E.U8 desc[UR52][R228.64], R0 ;  /* 0x00000000e4001986 */ /* 0x0101e2000c101134 */
[C---:B------:R-:W-:Y:S02]  /*d70c0*/  LOP3.LUT P4, RZ, R20.reuse, 0x1, RZ, 0xc0, !PT ;  /* 0x0000000114ff7812 */ /* 0x040fe4000788c0ff */
        /* <DEDUP_REMOVED lines=43> */
[C---:B------:R-:W-:Y:S02]  /*d7380*/  LOP3.LUT P6, RZ, R20.reuse, 0x100, RZ, 0xc0, !PT ;  /* 0x0000010014ff7812 */ /* 0x040fe400078cc0ff */
        /* <DEDUP_REMOVED lines=30> */
[----:B------:R-:W-:Y:S01]  /*d7570*/  PRMT R0, R43, 0x7770, RZ ;  /* 0x000077702b007816 */ /* 0x000fe200000000ff */
[----:B------:R-:W2:Y:S10]  /*d7580*/  LDL.LU R15, [R1+0x1604] ;  /* 0x00160400010f7983 */ /* 0x000eb40000300800 */
        /* <DEDUP_REMOVED lines=66> */
[----:B------:R-:W-:-:S11]  /*d79b0*/  LOP3.LUT R219, R219, 0xffffffdf, RZ, 0xc0, !PT ;  /* 0xffffffdfdbdb7812 */ /* 0x000fd600078ec0ff */
[----:B------:R-:W-:Y:S02]  /*d79c0*/  @P6 LOP3.LUT R219, R219, 0x20, RZ, 0xfc, !PT ;  /* 0x00000020dbdb6812 */ /* 0x000fe400078efcff */
[C---:B------:R-:W-:Y:S02]  /*d79d0*/  LOP3.LUT P6, RZ, R20.reuse, 0x4000000, RZ, 0xc0, !PT ;  /* 0x0400000014ff7812 */ /* 0x040fe400078cc0ff */
[----:B------:R-:W-:Y:S02]  /*d79e0*/  LOP3.LUT R219, R219, 0xffffffbf, RZ, 0xc0, !PT ;  /* 0xffffffbfdbdb7812 */ /* 0x000fe400078ec0ff */
[C---:B------:R-:W-:Y:S02]  /*d79f0*/  LOP3.LUT P3, RZ, R20.reuse, 0x400000, RZ, 0xc0, !PT ;  /* 0x0040000014ff7812 */ /* 0x040fe4000786c0ff */
[C---:B------:R-:W-:Y:S02]  /*d7a00*/  LOP3.LUT P4, RZ, R20.reuse, 0x800000, RZ, 0xc0, !PT ;  /* 0x0080000014ff7812 */ /* 0x040fe4000788c0ff */
[----:B------:R-:W-:-:S05]  /*d7a10*/  LOP3.LUT P5, RZ, R20, 0x1000000, RZ, 0xc0, !PT ;  /* 0x0100000014ff7812 */ /* 0x000fca00078ac0ff */
[----:B------:R-:W-:Y:S02]  /*d7a20*/  @P6 LOP3.LUT R219, R219, 0x40, RZ, 0xfc, !PT ;  /* 0x00000040dbdb6812 */ /* 0x000fe400078efcff */
[----:B------:R-:W-:Y:S02]  /*d7a30*/  LOP3.LUT P6, RZ, R20, 0x2000000, RZ, 0xc0, !PT ;  /* 0x0200000014ff7812 */ /* 0x000fe400078cc0ff */
[----:B------:R-:W2:Y:S01]  /*d7a40*/  LDL.LU.64 R20, [R1+0x4600] ;  /* 0x0046000001147983 */ /* 0x000ea20000300a00 */
[----:B------:R-:W-:-:S03]  /*d7a50*/  PRMT R0, R52, 0x7771, RZ ;  /* 0x0000777134007816 */ /* 0x000fc600000000ff */
[----:B------:R-:W2:Y:S04]  /*d7a60*/  LDL.LU.64 R232, [R1+0x4608] ;  /* 0x0046080001e87983 */ /* 0x000ea80000300a00 */
[----:B---3--:R0:W-:Y:S04]  /*d7a70*/  @P3 STG.E.U8 desc[UR52][R230.64], R0 ;  /* 0x00000000e6003986 */ /* 0x0081e8000c101134 */
[----:B------:R-:W3:Y:S01]  /*d7a80*/  LDL.LU.64 R6, [R1+0x4610] ;  /* 0x0046100001067983 */ /* 0x000ee20000300a00 */
[----:B0-----:R-:W-:-:S03]  /*d7a90*/  PRMT R0, R52, 0x7772, RZ ;  /* 0x0000777234007816 */ /* 0x001fc600000000ff */
        /* <DEDUP_REMOVED lines=38> */
[----:B---3--:R0:W-:Y:S01]  /*d7d00*/  @P6 STG.E.U8 desc[UR52][R6.64], R0 ;  /* 0x0000000006006986 */ /* 0x0081e2000c101134 */
[----:B------:R-:W-:Y:S02]  /*d7d10*/  LOP3.LUT P4, RZ, R15, 0x40, RZ, 0xc0, !PT ;  /* 0x000000400fff7812 */ /* 0x000fe4000788c0ff */
[----:B0-----:R-:W-:-:S05]  /*d7d20*/  PRMT R0, R50, 0x7771, RZ ;  /* 0x0000777132007816 */ /* 0x001fca00000000ff */
[----:B------:R0:W-:Y:S01]  /*d7d30*/  @P0 STG.E.U8 desc[UR52][R230.64], R0 ;  /* 0x00000000e6000986 */ /* 0x0001e2000c101134 */
        /* <DEDUP_REMOVED lines=79> */
[----:B------:R-:W-:Y:S02]  /*d8230*/  LOP3.LUT P6, RZ, R220, 0x8000000, RZ, 0xc0, !PT ;  /* 0x08000000dcff7812 */ /* 0x000fe400078cc0ff */
[----:B0-----:R-:W-:Y:S01]  /*d8240*/  PRMT R0, R56, 0x7770, RZ ;  /* 0x0000777038007816 */ /* 0x001fe200000000ff */
[----:B------:R-:W2:Y:S10]  /*d8250*/  LDL.LU R20, [R1+0x1608] ;  /* 0x0016080001147983 */ /* 0x000eb40000300800 */
[----:B------:R-:W-:Y:S01]  /*d8260*/  @P6 STG.E.U8 desc[UR52][R238.64], R55 ;  /* 0x00000037ee006986 */ /* 0x000fe2000c101134 */
[----:B------:R-:W-:-:S13]  /*d8270*/  LOP3.LUT P6, RZ, R220, 0x4000000, RZ, 0xc0, !PT ;  /* 0x04000000dcff7812 */ /* 0x000fda00078cc0ff */
        /* <DEDUP_REMOVED lines=9> */
[C---:B------:R-:W-:Y:S02]  /*d8310*/  LOP3.LUT P1, RZ, R15.reuse, 0x400000, RZ, 0xc0, !PT ;  /* 0x004000000fff7812 */ /* 0x040fe4000782c0ff */
        /* <DEDUP_REMOVED lines=142> */
[----:B0-----:R-:W2:Y:S06]  /*d8c00*/  LDL.LU.64 R16, [R1+0x2ff0] ;  /* 0x002ff00001107983 */ /* 0x001eac0000300a00 */
        /* <DEDUP_REMOVED lines=14> */
[----:B------:R-:W-:Y:S02]  /*d8cf0*/  PRMT R63, R63, 0x7773, RZ ;  /* 0x000077733f3f7816 */ /* 0x000fe400000000ff */
[----:B------:R-:W-:Y:S01]  /*d8d00*/  LOP3.LUT R220, R220, 0xffffbfff, RZ, 0xc0, !PT ;  /* 0xffffbfffdcdc7812 */ /* 0x000fe200078ec0ff */
[----:B---3--:R0:W-:Y:S01]  /*d8d10*/  @P3 STG.E.U8 desc[UR52][R230.64], R0 ;  /* 0x00000000e6003986 */ /* 0x0081e2000c101134 */
[C---:B------:R-:W-:Y:S02]  /*d8d20*/  LOP3.LUT P5, RZ, R20.reuse, 0x20000, RZ, 0xc0, !PT ;  /* 0x0002000014ff7812 */ /* 0x040fe400078ac0ff */
[C---:B------:R-:W-:Y:S01]  /*d8d30*/  LOP3.LUT P0, RZ, R20.reuse, 0x8000000, RZ, 0xc0, !PT ;  /* 0x0800000014ff7812 */ /* 0x040fe2000780c0ff */
[----:B----4-:R-:W-:Y:S01]  /*d8d40*/  @P4 STG.E.U8 desc[UR52][R228.64], R63 ;  /* 0x0000003fe4004986 */ /* 0x010fe2000c101134 */
[----:B------:R-:W-:-:S02]  /*d8d50*/  LOP3.LUT P1, RZ, R20, 0x10000000, RZ, 0xc0, !PT ;  /* 0x1000000014ff7812 */ /* 0x000fc4000782c0ff */
[----:B------:R-:W-:Y:S02]  /*d8d60*/  LOP3.LUT P2, RZ, R20, 0x20000000, RZ, 0xc0, !PT ;  /* 0x2000000014ff7812 */ /* 0x000fe4000784c0ff */
[----:B------:R-:W-:Y:S02]  /*d8d70*/  @P6 LOP3.LUT R220, R220, 0x4000, RZ, 0xfc, !PT ;  /* 0x00004000dcdc6812 */ /* 0x000fe400078efcff */
[C---:B------:R-:W-:Y:S02]  /*d8d80*/  LOP3.LUT P6, RZ, R20.reuse, 0x40000, RZ, 0xc0, !PT ;  /* 0x0004000014ff7812 */ /* 0x040fe400078cc0ff */
[C---:B------:R-:W-:Y:S02]  /*d8d90*/  LOP3.LUT P3, RZ, R20.reuse, 0x40000000, RZ, 0xc0, !PT ;  /* 0x4000000014ff7812 */ /* 0x040fe4000786c0ff */
[----:B------:R-:W-:Y:S02]  /*d8da0*/  LOP3.LUT P4, RZ, R20, 0x80000000, RZ, 0xc0, !PT ;  /* 0x8000000014ff7812 */ /* 0x000fe4000788c0ff */
[----:B------:R-:W3:Y:S01]  /*d8db0*/  LDL.LU.64 R20, [R1+0x2fb0] ;  /* 0x002fb00001147983 */ /* 0x000ee20000300a00 */
[----:B0-----:R-:W-:-:S03]  /*d8dc0*/  PRMT R0, R64, 0x7770, RZ ;  /* 0x0000777040007816 */ /* 0x001fc600000000ff */
        /* <DEDUP_REMOVED lines=12> */
[----:B------:R-:W-:Y:S02]  /*d8e90*/  LOP3.LUT P6, RZ, R220, 0x2000, RZ, 0xc0, !PT ;  /* 0x00002000dcff7812 */ /* 0x000fe400078cc0ff */
        /* <DEDUP_REMOVED lines=15> */
[----:B---3--:R-:W-:Y:S01]  /*d8f90*/  @P6 STG.E.U8 desc[UR52][R20.64], R68 ;  /* 0x0000004414006986 */ /* 0x008fe2000c101134 */
[----:B------:R-:W-:Y:S02]  /*d8fa0*/  LOP3.LUT P6, RZ, R220, 0x100, RZ, 0xc0, !PT ;  /* 0x00000100dcff7812 */ /* 0x000fe400078cc0ff */
[----:B0-----:R-:W-:-:S11]  /*d8fb0*/  PRMT R0, R65, 0x7770, RZ ;  /* 0x0000777041007816 */ /* 0x001fd600000000ff */
[----:B----4-:R0:W-:Y:S01]  /*d8fc0*/  @P6 STG.E.U8 desc[UR52][R232.64], R0 ;  /* 0x00000000e8006986 */ /* 0x0101e2000c101134 */
[----:B------:R-:W-:Y:S02]  /*d8fd0*/  LOP3.LUT P6, RZ, R220, 0x80, RZ, 0xc0, !PT ;  /* 0x00000080dcff7812 */ /* 0x000fe400078cc0ff */
[----:B0-----:R-:W-:-:S11]  /*d8fe0*/  PRMT R0, R65, 0x7771, RZ ;  /* 0x0000777141007816 */ /* 0x001fd600000000ff */
[----:B------:R0:W-:Y:S01]  /*d8ff0*/  @P6 STG.E.U8 desc[UR52][R6.64], R0 ;  /* 0x0000000006006986 */ /* 0x0001e2000c101134 */
        /* <DEDUP_REMOVED lines=52> */
[C---:B------:R-:W-:Y:S02]  /*d9340*/  LOP3.LUT P6, RZ, R15.reuse, 0x40, RZ, 0xc0, !PT ;  /* 0x000000400fff7812 */ /* 0x040fe400078cc0ff */
        /* <DEDUP_REMOVED lines=27> */
[----:B------:R0:W-:Y:S01]  /*d9500*/  @P6 STG.E.U8 desc[UR52][R20.64], R70 ;  /* 0x0000004614006986 */ /* 0x0001e2000c101134 */
[C---:B------:R-:W-:Y:S02]  /*d9510*/  LOP3.LUT P6, RZ, R220.reuse, 0x8, RZ, 0xc0, !PT ;  /* 0x00000008dcff7812 */ /* 0x040fe400078cc0ff */
[C---:B------:R-:W-:Y:S02]  /*d9520*/  LOP3.LUT P0, RZ, R15.reuse, 0x4000, RZ, 0xc0, !PT ;  /* 0x000040000fff7812 */ /* 0x040fe4000780c0ff */
[C---:B------:R-:W-:Y:S02]  /*d9530*/  LOP3.LUT P1, RZ, R15.reuse, 0x8000, RZ, 0xc0, !PT ;  /* 0x000080000fff7812 */ /* 0x040fe4000782c0ff */
[C---:B------:R-:W-:Y:S02]  /*d9540*/  LOP3.LUT P2, RZ, R15.reuse, 0x10000, RZ, 0xc0, !PT ;  /* 0x000100000fff7812 */ /* 0x040fe4000784c0ff */
[C---:B------:R-:W-:Y:S02]  /*d9550*/  LOP3.LUT P3, RZ, R15.reuse, 0x20000, RZ, 0xc0, !PT ;  /* 0x000200000fff7812 */ /* 0x040fe4000786c0ff */
[----:B------:R-:W-:Y:S01]  /*d9560*/  LOP3.LUT P4, RZ, R15, 0x40000, RZ, 0xc0, !PT ;  /* 0x000400000fff7812 */ /* 0x000fe2000788c0ff */
[----:B0-----:R-:W2:Y:S04]  /*d9570*/  LDL.LU R20, [R1+0x1610] ;  /* 0x0016100001147983 */ /* 0x001ea80000300800 */
        /* <DEDUP_REMOVED lines=12> */
[----:B------:R0:W-:Y:S02]  /*d9640*/  @P6 STG.E.U8 desc[UR52][R6.64], R0 ;  /* 0x0000000006006986 */ /* 0x0001e4000c101134 */
        /* <DEDUP_REMOVED lines=67> */
[----:B------:R-:W-:Y:S02]  /*d9a80*/  LOP3.LUT P6, RZ, R221, 0x40000000, RZ, 0xc0, !PT ;  /* 0x40000000ddff7812 */ /* 0x000fe400078cc0ff */
        /* <DEDUP_REMOVED lines=174> */
[----:B------:R-:W2:Y:S04]  /*da570*/  LDL.LU.64 R236, [R1+0x17d8] ;  /* 0x0017d80001ec7983 */ /* 0x000ea80000300a00 */
[----:B------:R-:W2:Y:S04]  /*da580*/  LDL.LU.64 R234, [R1+0x17d0] ;  /* 0x0017d00001ea7983 */ /* 0x000ea80000300a00 */
[----:B------:R-:W-:Y:S02]  /*da590*/  @P6 LOP3.LUT R221, R221, 0x1000, RZ, 0xfc, !PT ;  /* 0x00001000dddd6812 */ /* 0x000fe400078efcff */
[----:B------:R-:W-:-:S02]  /*da5a0*/  LOP3.LUT P6, RZ, R15, 0x1, RZ, 0xc0, !PT ;  /* 0x000000010fff7812 */ /* 0x000fc400078cc0ff */
        /* <DEDUP_REMOVED lines=10> */
[C---:B------:R-:W-:Y:S02]  /*da650*/  PRMT R0, R81.reuse, 0x7772, RZ ;  /* 0x0000777251007816 */ /* 0x040fe400000000ff */
[----:B------:R-:W-:Y:S01]  /*da660*/  PRMT R81, R81, 0x7773, RZ ;  /* 0x0000777351517816 */ /* 0x000fe200000000ff */
[----:B------:R-:W2:Y:S04]  /*da670*/  LDL.LU.64 R232, [R1+0x17c0] ;  /* 0x0017c00001e87983 */ /* 0x000ea80000300a00 */
[----:B---3--:R0:W-:Y:S04]  /*da680*/  @P3 STG.E.U8 desc[UR52][R230.64], R0 ;  /* 0x00000000e6003986 */ /* 0x0081e8000c101134 */
[----:B----4-:R1:W-:Y:S04]  /*da690*/  @P4 STG.E.U8 desc[UR52][R228.64], R81 ;  /* 0x00000051e4004986 */ /* 0x0103e8000c101134 */
[----:B------:R-:W3:Y:S01]  /*da6a0*/  LDL.LU.64 R6, [R1+0x17b8] ;  /* 0x0017b80001067983 */ /* 0x000ee20000300a00 */
[----:B0-----:R-:W-:-:S03]  /*da6b0*/  PRMT R0, R85, 0x7770, RZ ;  /* 0x0000777055007816 */ /* 0x001fc600000000ff */
[----:B------:R-:W4:Y:S04]  /*da6c0*/  LDL.LU.64 R230, [R1+0x17b0] ;  /* 0x0017b00001e67983 */ /* 0x000f280000300a00 */
[----:B------:R0:W-:Y:S04]  /*da6d0*/  @P5 STG.E.U8 desc[UR52][R4.64], R0 ;  /* 0x0000000004005986 */ /* 0x0001e8000c101134 */
[----:B-1----:R-:W4:Y:S01]  /*da6e0*/  LDL.LU.64 R228, [R1+0x17a8] ;  /* 0x0017a80001e47983 */ /* 0x002f220000300a00 */
[----:B0-----:R-:W-:-:S03]  /*da6f0*/  PRMT R0, R85, 0x7771, RZ ;  /* 0x0000777155007816 */ /* 0x001fc600000000ff */
[----:B------:R-:W4:Y:S04]  /*da700*/  LDL.LU.64 R4, [R1+0x17a0] ;  /* 0x0017a00001047983 */ /* 0x000f280000300a00 */
[----:B------:R0:W-:Y:S01]  /*da710*/  @P6 STG.E.U8 desc[UR52][R226.64], R0 ;  /* 0x00000000e2006986 */ /* 0x0001e2000c101134 */
[----:B------:R-:W-:Y:S02]  /*da720*/  LOP3.LUT P6, RZ, R221, 0x4000, RZ, 0xc0, !PT ;  /* 0x00004000ddff7812 */ /* 0x000fe400078cc0ff */
        /* <DEDUP_REMOVED lines=28> */
[----:B---3--:R0:W-:Y:S01]  /*da8f0*/  @P6 STG.E.U8 desc[UR52][R6.64], R0 ;  /* 0x0000000006006986 */ /* 0x0081e2000c101134 */
[----:B------:R-:W-:Y:S02]  /*da900*/  LOP3.LUT P3, RZ, R15, 0x400, RZ, 0xc0, !PT ;  /* 0x000004000fff7812 */ /* 0x000fe4000786c0ff */
[C---:B0-----:R-:W-:Y:S02]  /*da910*/  PRMT R0, R86.reuse, 0x7772, RZ ;  /* 0x0000777256007816 */ /* 0x041fe400000000ff */
[----:B------:R-:W-:-:S03]  /*da920*/  PRMT R86, R86, 0x7773, RZ ;  /* 0x0000777356567816 */ /* 0x000fc600000000ff */
[----:B----4-:R0:W-:Y:S01]  /*da930*/  @P0 STG.E.U8 desc[UR52][R230.64], R0 ;  /* 0x00000000e6000986 */ /* 0x0101e2000c101134 */
[C---:B------:R-:W-:Y:S02]  /*da940*/  LOP3.LUT P4, RZ, R15.reuse, 0x800, RZ, 0xc0, !PT ;  /* 0x000008000fff7812 */ /* 0x040fe4000788c0ff */
[----:B------:R-:W-:Y:S01]  /*da950*/  LOP3.LUT P5, RZ, R15, 0x1000, RZ, 0xc0, !PT ;  /* 0x000010000fff7812 */ /* 0x000fe200078ac0ff */
        /* <DEDUP_REMOVED lines=36> */
[----:B------:R-:W-:Y:S02]  /*daba0*/  LOP3.LUT P6, RZ, R15, 0x100000, RZ, 0xc0, !PT ;  /* 0x001000000fff7812 */ /* 0x000fe400078cc0ff */
        /* <DEDUP_REMOVED lines=215> */
[----:B------:R-:W2:Y:S01]  /*db920*/  LDL.LU.64 R20, [R1+0x1578] ;  /* 0x0015780001147983 */ /* 0x000ea20000300a00 */
[----:B------:R-:W-:Y:S02]  /*db930*/  PRMT R96, R96, 0x7773, RZ ;  /* 0x0000777360607816 */ /* 0x000fe400000000ff */
[C---:B------:R-:W-:Y:S01]  /*db940*/  PRMT R0, R100.reuse, 0x7770, RZ ;  /* 0x0000777064007816 */ /* 0x040fe200000000ff */
[----:B------:R-:W2:Y:S04]  /*db950*/  LDL.LU.64 R232, [R1+0x1568] ;  /* 0x0015680001e87983 */ /* 0x000ea80000300a00 */
[----:B---3--:R0:W-:Y:S04]  /*db960*/  @P3 STG.E.U8 desc[UR52][R230.64], R96 ;  /* 0x00000060e6003986 */ /* 0x0081e8000c101134 */
[----:B----4-:R1:W-:Y:S04]  /*db970*/  @P4 STG.E.U8 desc[UR52][R228.64], R0 ;  /* 0x00000000e4004986 */ /* 0x0103e8000c101134 */
[----:B------:R-:W3:Y:S04]  /*db980*/  LDL.LU.64 R6, [R1+0x1560] ;  /* 0x0015600001067983 */ /* 0x000ee80000300a00 */
[----:B0-----:R-:W4:Y:S01]  /*db990*/  LDL.LU.64 R230, [R1+0x1558] ;  /* 0x0015580001e67983 */ /* 0x001f220000300a00 */
        /* <DEDUP_REMOVED lines=36> */
[----:B---3--:R0:W-:Y:S01]  /*dbbe0*/  @P6 STG.E.U8 desc[UR52][R6.64], R0 ;  /* 0x0000000006006986 */ /* 0x0081e2000c101134 */
[----:B------:R-:W-:-:S03]  /*dbbf0*/  LOP3.LUT P3, RZ, R15, 0x8, RZ, 0xc0, !PT ;  /* 0x000000080fff7812 */ /* 0x000fc6000786c0ff */
[----:B----4-:R-:W-:Y:S01]  /*dbc00*/  @P0 STG.E.U8 desc[UR52][R230.64], R101 ;  /* 0x00000065e6000986 */ /* 0x010fe2000c101134 */
[----:B0-----:R-:W-:-:S05]  /*dbc10*/  PRMT R0, R98, 0x7770, RZ ;  /* 0x0000777062007816 */ /* 0x001fca00000000ff */
[----:B------:R0:W-:Y:S01]  /*dbc20*/  @P1 STG.E.U8 desc[UR52][R228.64], R0 ;  /* 0x00000000e4001986 */ /* 0x0001e2000c101134 */
        /* <DEDUP_REMOVED lines=77> */
[C---:B------:R-:W-:Y:S02]  /*dc100*/  LOP3.LUT P6, RZ, R222.reuse, 0x800, RZ, 0xc0, !PT ;  /* 0x00000800deff7812 */ /* 0x040fe400078cc0ff */
[----:B0-----:R-:W-:Y:S01]  /*dc110*/  PRMT R0, R103, 0x7771, RZ ;  /* 0x0000777167007816 */ /* 0x001fe200000000ff */
        /* <DEDUP_REMOVED lines=197> */
[C---:B------:R-:W-:Y:S01]  /*dcd70*/  PRMT R0, R112.reuse, 0x7772, RZ ;  /* 0x0000777270007816 */ /* 0x040fe200000000ff */
[----:B------:R-:W2:Y:S01]  /*dcd80*/  LDL.LU R15, [R1+0x1624] ;  /* 0x00162400010f7983 */ /* 0x000ea20000300800 */
        /* <DEDUP_REMOVED lines=300> */
[----:B------:R-:W-:Y:S01]  /*de050*/  PRMT R123, R123, 0x7773, RZ ;  /* 0x000077737b7b7816 */ /* 0x000fe200000000ff */
[----:B------:R-:W2:Y:S01]  /*de060*/  LDL.LU R15, [R1+0x162c] ;  /* 0x00162c00010f7983 */ /* 0x000ea20000300800 */
        /* <DEDUP_REMOVED lines=81> */
[----:B------:R-:W3:Y:S04]  /*de580*/  LDL.LU.64 R230, [R1+0x1148] ;  /* 0x0011480001e67983 */ /* 0x000ee80000300a00 */
[----:B----4-:R0:W-:Y:S02]  /*de590*/  @P4 STG.E.U8 desc[UR52][R228.64], R0 ;  /* 0x00000000e4004986 */ /* 0x0101e4000c101134 */
[C---:B0-----:R-:W-:Y:S02]  /*de5a0*/  PRMT R0, R129.reuse, 0x7772, RZ ;  /* 0x0000777281007816 */ /* 0x041fe400000000ff */
        /* <DEDUP_REMOVED lines=35> */
[----:B---3--:R-:W-:Y:S04]  /*de7e0*/  @P6 STG.E.U8 desc[UR52][R6.64], R130 ;  /* 0x0000008206006986 */ /* 0x008fe8000c101134 */
[----:B------:R0:W-:Y:S01]  /*de7f0*/  @P0 STG.E.U8 desc[UR52][R230.64], R0 ;  /* 0x00000000e6000986 */ /* 0x0001e2000c101134 */
        /* <DEDUP_REMOVED lines=1219> */
[----:B------:R-:W4:Y:S01]  /*e3430*/  LDL.LU.64 R18, [R1+0x7c8] ;  /* 0x0007c80001127983 */ /* 0x000f220000300a00 */
[----:B------:R-:W-:-:S02]  /*e3440*/  LOP3.LUT P6, RZ, R251, 0x400000, RZ, 0xc0, !PT ;  /* 0x00400000fbff7812 */ /* 0x000fc400078cc0ff */
[----:B------:R-:W-:Y:S02]  /*e3450*/  LOP3.LUT P2, RZ, R250, 0x4, RZ, 0xc0, !PT ;  /* 0x00000004faff7812 */ /* 0x000fe4000784c0ff */
[----:B------:R-:W-:Y:S02]  /*e3460*/  LOP3.LUT R225, R225, 0xffff7fff, RZ, 0xc0, !PT ;  /* 0xffff7fffe1e17812 */ /* 0x000fe400078ec0ff */
        /* <DEDUP_REMOVED lines=22> */
[C---:B------:R-:W-:Y:S02]  /*e35d0*/  LOP3.LUT P6, RZ, R251.reuse, 0x20000000, RZ, 0xc0, !PT ;  /* 0x20000000fbff7812 */ /* 0x040fe400078cc0ff */
[----:B------:R-:W-:Y:S02]  /*e35e0*/  LOP3.LUT P5, RZ, R251, 0x80000000, RZ, 0xc0, !PT ;  /* 0x80000000fbff7812 */ /* 0x000fe400078ac0ff */
[----:B------:R-:W-:Y:S02]  /*e35f0*/  PRMT R191, R191, 0x7773, RZ ;  /* 0x00007773bfbf7816 */ /* 0x000fe400000000ff */
[----:B------:R-:W-:-:S07]  /*e3600*/  LOP3.LUT R225, R225, 0xffbfffff, RZ, 0xc0, !PT ;  /* 0xffbfffffe1e17812 */ /* 0x000fce00078ec0ff */
        /* <DEDUP_REMOVED lines=8> */
[----:B------:R-:W2:Y:S01]  /*e3690*/  LDL.LU.64 R232, [R1+0x798] ;  /* 0x0007980001e87983 */ /* 0x000ea20000300a00 */
[----:B------:R-:W-:-:S03]  /*e36a0*/  PRMT R0, R192, 0x7770, RZ ;  /* 0x00007770c0007816 */ /* 0x000fc600000000ff */
[----:B---3--:R0:W-:Y:S04]  /*e36b0*/  @P4 STG.E.U8 desc[UR52][R230.64], R191 ;  /* 0x000000bfe6004986 */ /* 0x0081e8000c101134 */
[----:B------:R-:W3:Y:S04]  /*e36c0*/  LDL.LU.64 R6, [R1+0x790] ;  /* 0x0007900001067983 */ /* 0x000ee80000300a00 */
[----:B----4-:R1:W-:Y:S04]  /*e36d0*/  @P3 STG.E.U8 desc[UR52][R228.64], R0 ;  /* 0x00000000e4003986 */ /* 0x0103e8000c101134 */
        /* <DEDUP_REMOVED lines=37> */
[C---:B0-----:R-:W-:Y:S02]  /*e3930*/  PRMT R0, R193.reuse, 0x7772, RZ ;  /* 0x00007772c1007816 */ /* 0x041fe400000000ff */
[----:B------:R-:W-:-:S09]  /*e3940*/  PRMT R193, R193, 0x7773, RZ ;  /* 0x00007773c1c17816 */ /* 0x000fd200000000ff */
[----:B---3--:R0:W-:Y:S04]  /*e3950*/  @P6 STG.E.U8 desc[UR52][R6.64], R0 ;  /* 0x0000000006006986 */ /* 0x0081e8000c101134 */
        /* <DEDUP_REMOVED lines=8> */
[----:B------:R0:W-:Y:S04]  /*e39e0*/  @P3 STG.E.U8 desc[UR52][R18.64], R197 ;  /* 0x000000c512003986 */ /* 0x0001e8000c101134 */
[----:B0-----:R-:W3:Y:S01]  /*e39f0*/  LDL.LU.64 R18, [R1+0x758] ;  /* 0x0007580001127983 */ /* 0x001ee20000300a00 */
[C---:B------:R-:W-:Y:S02]  /*e3a00*/  LOP3.LUT P5, RZ, R251.reuse, 0x10000, RZ, 0xc0, !PT ;  /* 0x00010000fbff7812 */ /* 0x040fe400078ac0ff */
[----:B------:R-:W-:Y:S01]  /*e3a10*/  PRMT R0, R194, 0x7770, RZ ;  /* 0x00007770c2007816 */ /* 0x000fe200000000ff */
[----:B------:R-:W4:Y:S01]  /*e3a20*/  LDL.LU.64 R230, [R1+0x750] ;  /* 0x0007500001e67983 */ /* 0x000f220000300a00 */
[----:B------:R-:W-:-:S09]  /*e3a30*/  LOP3.LUT P4, RZ, R251, 0x8000, RZ, 0xc0, !PT ;  /* 0x00008000fbff7812 */ /* 0x000fd2000788c0ff */
[----:B--2---:R0:W-:Y:S04]  /*e3a40*/  @P5 STG.E.U8 desc[UR52][R16.64], R0 ;  /* 0x0000000010005986 */ /* 0x0041e8000c101134 */
[----:B0-----:R-:W2:Y:S04]  /*e3a50*/  LDL.LU.64 R16, [R1+0x748] ;  /* 0x0007480001107983 */ /* 0x001ea80000300a00 */
[----:B------:R-:W2:Y:S04]  /*e3a60*/  LDL.LU.64 R228, [R1+0x740] ;  /* 0x0007400001e47983 */ /* 0x000ea80000300a00 */
[----:B------:R-:W2:Y:S04]  /*e3a70*/  LDL.LU.64 R4, [R1+0x738] ;  /* 0x0007380001047983 */ /* 0x000ea80000300a00 */
[----:B------:R-:W2:Y:S04]  /*e3a80*/  LDL.LU.64 R226, [R1+0x730] ;  /* 0x0007300001e27983 */ /* 0x000ea80000300a00 */
[----:B------:R-:W2:Y:S01]  /*e3a90*/  LDL.LU.64 R238, [R1+0x728] ;  /* 0x0007280001ee7983 */ /* 0x000ea20000300a00 */
[----:B------:R-:W-:-:S05]  /*e3aa0*/  PRMT R0, R194, 0x7771, RZ ;  /* 0x00007771c2007816 */ /* 0x000fca00000000ff */
[----:B---3--:R0:W-:Y:S04]  /*e3ab0*/  @P4 STG.E.U8 desc[UR52][R18.64], R0 ;  /* 0x0000000012004986 */ /* 0x0081e8000c101134 */
[----:B0-----:R-:W3:Y:S01]  /*e3ac0*/  LDL.LU.64 R18, [R1+0x720] ;  /* 0x0007200001127983 */ /* 0x001ee20000300a00 */
[C---:B------:R-:W-:Y:S02]  /*e3ad0*/  LOP3.LUT P3, RZ, R251.reuse, 0x800, RZ, 0xc0, !PT ;  /* 0x00000800fbff7812 */ /* 0x040fe4000786c0ff */
[----:B------:R-:W-:Y:S01]  /*e3ae0*/  LOP3.LUT P5, RZ, R251, 0x40, RZ, 0xc0, !PT ;  /* 0x00000040fbff7812 */ /* 0x000fe200078ac0ff */
[----:B------:R-:W3:Y:S01]  /*e3af0*/  LDL.LU.64 R236, [R1+0x718] ;  /* 0x0007180001ec7983 */ /* 0x000ee20000300a00 */
[----:B------:R-:W-:Y:S02]  /*e3b00*/  LOP3.LUT R225, R225, 0xffffbfff, RZ, 0xc0, !PT ;  /* 0xffffbfffe1e17812 */ /* 0x000fe400078ec0ff */
[C---:B------:R-:W-:Y:S01]  /*e3b10*/  LOP3.LUT P2, RZ, R251.reuse, 0x4000, RZ, 0xc0, !PT ;  /* 0x00004000fbff7812 */ /* 0x040fe2000784c0ff */
[----:B------:R-:W3:Y:S01]  /*e3b20*/  LDL.LU.64 R234, [R1+0x710] ;  /* 0x0007100001ea7983 */ /* 0x000ee20000300a00 */
[----:B------:R-:W-:-:S03]  /*e3b30*/  LOP3.LUT P1, RZ, R251, 0x2000, RZ, 0xc0, !PT ;  /* 0x00002000fbff7812 */ /* 0x000fc6000782c0ff */
[----:B------:R-:W3:Y:S02]  /*e3b40*/  LDL.LU.64 R20, [R1+0x708] ;  /* 0x0007080001147983 */ /* 0x000ee40000300a00 */
[----:B------:R-:W-:-:S04]  /*e3b50*/  @P3 LOP3.LUT R225, R225, 0x4000, RZ, 0xfc, !PT ;  /* 0x00004000e1e13812 */ /* 0x000fc800078efcff */
[----:B------:R-:W-:-:S04]  /*e3b60*/  LOP3.LUT R225, R225, 0xfffffbff, RZ, 0xc0, !PT ;  /* 0xfffffbffe1e17812 */ /* 0x000fc800078ec0ff */
[----:B------:R-:W-:Y:S02]  /*e3b70*/  @P5 LOP3.LUT R225, R225, 0x400, RZ, 0xfc, !PT ;  /* 0x00000400e1e15812 */ /* 0x000fe400078efcff */
[----:B------:R-:W-:Y:S02]  /*e3b80*/  LOP3.LUT P5, RZ, R251, 0x80, RZ, 0xc0, !PT ;  /* 0x00000080fbff7812 */ /* 0x000fe400078ac0ff */
[C---:B------:R-:W-:Y:S02]  /*e3b90*/  PRMT R0, R194.reuse, 0x7772, RZ ;  /* 0x00007772c2007816 */ /* 0x040fe400000000ff */
[----:B------:R-:W-:Y:S02]  /*e3ba0*/  PRMT R194, R194, 0x7773, RZ ;  /* 0x00007773c2c27816 */ /* 0x000fe400000000ff */
[----:B------:R-:W-:Y:S01]  /*e3bb0*/  LOP3.LUT R225, R225, 0xfffff7ff, RZ, 0xc0, !PT ;  /* 0xfffff7ffe1e17812 */ /* 0x000fe200078ec0ff */
[----:B----4-:R-:W-:Y:S06]  /*e3bc0*/  @P2 STG.E.U8 desc[UR52][R230.64], R0 ;  /* 0x00000000e6002986 */ /* 0x010fec000c101134 */
[----:B------:R-:W-:-:S02]  /*e3bd0*/  @P5 LOP3.LUT R225, R225, 0x800, RZ, 0xfc, !PT ;  /* 0x00000800e1e15812 */ /* 0x000fc400078efcff */
[----:B------:R-:W-:Y:S02]  /*e3be0*/  LOP3.LUT P5, RZ, R251, 0x100, RZ, 0xc0, !PT ;  /* 0x00000100fbff7812 */ /* 0x000fe400078ac0ff */
[----:B------:R-:W-:Y:S02]  /*e3bf0*/  LOP3.LUT R225, R225, 0xffffefff, RZ, 0xc0, !PT ;  /* 0xffffefffe1e17812 */ /* 0x000fe400078ec0ff */
[----:B------:R-:W-:-:S09]  /*e3c00*/  LOP3.LUT P6, RZ, R251, 0x8, RZ, 0xc0, !PT ;  /* 0x00000008fbff7812 */ /* 0x000fd200078cc0ff */
[----:B------:R-:W-:Y:S02]  /*e3c10*/  @P5 LOP3.LUT R225, R225, 0x1000, RZ, 0xfc, !PT ;  /* 0x00001000e1e15812 */ /* 0x000fe400078efcff */
[----:B------:R-:W-:Y:S02]  /*e3c20*/  LOP3.LUT P5, RZ, R251, 0x200, RZ, 0xc0, !PT ;  /* 0x00000200fbff7812 */ /* 0x000fe400078ac0ff */
[----:B------:R-:W-:Y:S02]  /*e3c30*/  LOP3.LUT R225, R225, 0xffffdfff, RZ, 0xc0, !PT ;  /* 0xffffdfffe1e17812 */ /* 0x000fe400078ec0ff */
[----:B------:R-:W-:-:S09]  /*e3c40*/  LOP3.LUT P3, RZ, R251, 0x1000, RZ, 0xc0, !PT ;  /* 0x00001000fbff7812 */ /* 0x000fd2000786c0ff */
[----:B------:R-:W-:-:S04]  /*e3c50*/  @P5 LOP3.LUT R225, R225, 0x2000, RZ, 0xfc, !PT ;  /* 0x00002000e1e15812 */ /* 0x000fc800078efcff */
[----:B------:R-:W-:-:S04]  /*e3c60*/  LOP3.LUT R225, R225, 0xfffffeff, RZ, 0xc0, !PT ;  /* 0xfffffeffe1e17812 */ /* 0x000fc800078ec0ff */
[----:B------:R-:W-:Y:S02]  /*e3c70*/  @P6 LOP3.LUT R225, R225, 0x100, RZ, 0xfc, !PT ;  /* 0x00000100e1e16812 */ /* 0x000fe400078efcff */
[----:B------:R-:W-:Y:S02]  /*e3c80*/  LOP3.LUT P6, RZ, R251, 0x10, RZ, 0xc0, !PT ;  /* 0x00000010fbff7812 */ /* 0x000fe400078cc0ff */
[----:B------:R-:W-:Y:S02]  /*e3c90*/  PRMT R2, R198, 0x7770, RZ ;  /* 0x00007770c6027816 */ /* 0x000fe400000000ff */
[----:B------:R-:W-:-:S09]  /*e3ca0*/  LOP3.LUT R225, R225, 0xfffffdff, RZ, 0xc0, !PT ;  /* 0xfffffdffe1e17812 */ /* 0x000fd200078ec0ff */
[----:B------:R-:W-:Y:S01]  /*e3cb0*/  @P6 LOP3.LUT R225, R225, 0x200, RZ, 0xfc, !PT ;  /* 0x00000200e1e16812 */ /* 0x000fe200078efcff */
[----:B--2---:R0:W-:Y:S04]  /*e3cc0*/  @P1 STG.E.U8 desc[UR52][R16.64], R194 ;  /* 0x000000c210001986 */ /* 0x0041e8000c101134 */
[----:B0-----:R-:W2:Y:S04]  /*e3cd0*/  LDL.LU.64 R16, [R1+0x700] ;  /* 0x0007000001107983 */ /* 0x001ea80000300a00 */
[----:B------:R-:W4:Y:S04]  /*e3ce0*/  LDL.LU.64 R232, [R1+0x6f8] ;  /* 0x0006f80001e87983 */ /* 0x000f280000300a00 */
[----:B------:R-:W4:Y:S04]  /*e3cf0*/  LDL.LU.64 R6, [R1+0x6f0] ;  /* 0x0006f00001067983 */ /* 0x000f280000300a00 */
[----:B------:R-:W4:Y:S04]  /*e3d00*/  LDL.LU.64 R230, [R1+0x6e8] ;  /* 0x0006e80001e67983 */ /* 0x000f280000300a00 */
[----:B------:R0:W-:Y:S01]  /*e3d10*/  @P3 STG.E.U8 desc[UR52][R228.64], R2 ;  /* 0x00000002e4003986 */ /* 0x0001e2000c101134 */
[----:B------:R-:W-:-:S03]  /*e3d20*/  LOP3.LUT P3, RZ, R225, 0x4000, RZ, 0xc0, !PT ;  /* 0x00004000e1ff7812 */ /* 0x000fc6000786c0ff */
[----:B0-----:R-:W4:Y:S01]  /*e3d30*/  LDL.LU.64 R228, [R1+0x6e0] ;  /* 0x0006e00001e47983 */ /* 0x001f220000300a00 */
[----:B------:R-:W-:Y:S02]  /*e3d40*/  LOP3.LUT P5, RZ, R251, 0x400, RZ, 0xc0, !PT ;  /* 0x00000400fbff7812 */ /* 0x000fe400078ac0ff */
[----:B------:R-:W-:-:S07]  /*e3d50*/  PRMT R3, R198, 0x7771, RZ ;  /* 0x00007771c6037816 */ /* 0x000fce00000000ff */
[----:B------:R0:W-:Y:S02]  /*e3d60*/  @P3 STG.E.U8 desc[UR52][R4.64], R3 ;  /* 0x0000000304003986 */ /* 0x0001e4000c101134 */
[----:B0-----:R-:W-:-:S05]  /*e3d70*/  PRMT R4, R198, 0x7772, RZ ;  /* 0x00007772c6047816 */ /* 0x001fca00000000ff */
[----:B------:R0:W-:Y:S04]  /*e3d80*/  @P5 STG.E.U8 desc[UR52][R226.64], R4 ;  /* 0x00000004e2005986 */ /* 0x0001e8000c101134 */
[----:B0-----:R-:W4:Y:S01]  /*e3d90*/  LDL.LU.64 R226, [R1+0x6d8] ;  /* 0x0006d80001e27983 */ /* 0x001f220000300a00 */
[----:B------:R-:W-:Y:S02]  /*e3da0*/  LOP3.LUT P5, RZ, R225, 0x2000, RZ, 0xc0, !PT ;  /* 0x00002000e1ff7812 */ /* 0x000fe400078ac0ff */
[----:B------:R-:W-:Y:S02]  /*e3db0*/  PRMT R198, R198, 0x7773, RZ ;  /* 0x00007773c6c67816 */ /* 0x000fe400000000ff */
[----:B------:R-:W-:-:S09]  /*e3dc0*/  PRMT R0, R195, 0x7770, RZ ;  /* 0x00007770c3007816 */ /* 0x000fd200000000ff */
[----:B------:R-:W-:Y:S01]  /*e3dd0*/  @P5 STG.E.U8 desc[UR52][R238.64], R198 ;  /* 0x000000c6ee005986 */ /* 0x000fe2000c101134 */
[----:B------:R-:W-:-:S13]  /*e3de0*/  LOP3.LUT P5, RZ, R225, 0x1000, RZ, 0xc0, !PT ;  /* 0x00001000e1ff7812 */ /* 0x000fda00078ac0ff */
[----:B---3--:R0:W-:Y:S04]  /*e3df0*/  @P5 STG.E.U8 desc[UR52][R18.64], R0 ;  /* 0x0000000012005986 */ /* 0x0081e8000c101134 */
[----:B0-----:R-:W3:Y:S01]  /*e3e00*/  LDL.LU.64 R18, [R1+0x6d0] ;  /* 0x0006d00001127983 */ /* 0x001ee20000300a00 */
[----:B------:R-:W-:Y:S02]  /*e3e10*/  LOP3.LUT P5, RZ, R225, 0x800, RZ, 0xc0, !PT ;  /* 0x00000800e1ff7812 */ /* 0x000fe400078ac0ff */
[----:B------:R-:W-:Y:S02]  /*e3e20*/  PRMT R5, R195, 0x7771, RZ ;  /* 0x00007771c3057816 */ /* 0x000fe400000000ff */
[----:B------:R-:W-:Y:S02]  /*e3e30*/  LOP3.LUT P6, RZ, R251, 0x20, RZ, 0xc0, !PT ;  /* 0x00000020fbff7812 */ /* 0x000fe400078cc0ff */
[----:B------:R-:W-:-:S07]  /*e3e40*/  PRMT R2, R195, 0x7772, RZ ;  /* 0x00007772c3027816 */ /* 0x000fce00000000ff */
[----:B------:R-:W-:Y:S01]  /*e3e50*/  @P5 STG.E.U8 desc[UR52][R236.64], R5 ;  /* 0x00000005ec005986 */ /* 0x000fe2000c101134 */
[----:B------:R-:W-:Y:S02]  /*e3e60*/  LOP3.LUT P5, RZ, R225, 0x400, RZ, 0xc0, !PT ;  /* 0x00000400e1ff7812 */ /* 0x000fe400078ac0ff */
[----:B------:R-:W-:Y:S02]  /*e3e70*/  PRMT R195, R195, 0x7773, RZ ;  /* 0x00007773c3c37816 */ /* 0x000fe400000000ff */
[----:B------:R-:W-:-:S09]  /*e3e80*/  PRMT R3, R199, 0x7770, RZ ;  /* 0x00007770c7037816 */ /* 0x000fd200000000ff */
[----:B------:R0:W-:Y:S04]  /*e3e90*/  @P5 STG.E.U8 desc[UR52][R234.64], R2 ;  /* 0x00000002ea005986 */ /* 0x0001e8000c101134 */
[----:B------:R-:W-:Y:S01]  /*e3ea0*/  @P6 STG.E.U8 desc[UR52][R20.64], R195 ;  /* 0x000000c314006986 */ /* 0x000fe2000c101134 */
[----:B------:R-:W-:Y:S02]  /*e3eb0*/  LOP3.LUT P6, RZ, R225, 0x200, RZ, 0xc0, !PT ;  /* 0x00000200e1ff7812 */ /* 0x000fe400078cc0ff */
[C---:B------:R-:W-:Y:S02]  /*e3ec0*/  LOP3.LUT P4, RZ, R251.reuse, 0x4, RZ, 0xc0, !PT ;  /* 0x00000004fbff7812 */ /* 0x040fe4000788c0ff */
[----:B------:R-:W-:Y:S02]  /*e3ed0*/  LOP3.LUT P0, RZ, R251, 0x2, RZ, 0xc0, !PT ;  /* 0x00000002fbff7812 */ /* 0x000fe4000780c0ff */
[----:B------:R-:W-:-:S02]  /*e3ee0*/  PRMT R4, R199, 0x7771, RZ ;  /* 0x00007771c7047816 */ /* 0x000fc400000000ff */
[C---:B------:R-:W-:Y:S02]  /*e3ef0*/  PRMT R0, R199.reuse, 0x7772, RZ ;  /* 0x00007772c7007816 */ /* 0x040fe400000000ff */
[----:B------:R-:W-:Y:S02]  /*e3f00*/  PRMT R199, R199, 0x7773, RZ ;  /* 0x00007773c7c77816 */ /* 0x000fe400000000ff */
[----:B------:R-:W-:Y:S02]  /*e3f10*/  LOP3.LUT P2, RZ, R251, 0x1, RZ, 0xc0, !PT ;  /* 0x00000001fbff7812 */ /* 0x000fe4000784c0ff */
[----:B0-----:R-:W-:Y:S02]  /*e3f20*/  PRMT R2, R200, 0x7770, RZ ;  /* 0x00007770c8027816 */ /* 0x001fe400000000ff */
[----:B------:R-:W-:Y:S02]  /*e3f30*/  LOP3.LUT P1, RZ, R252, 0x80000000, RZ, 0xc0, !PT ;  /* 0x80000000fcff7812 */ /* 0x000fe4000782c0ff */
[----:B------:R-:W-:Y:S01]  /*e3f40*/  PRMT R5, R200, 0x7771, RZ ;  /* 0x00007771c8057816 */ /* 0x000fe200000000ff */
[----:B--2---:R0:W-:Y:S01]  /*e3f50*/  @P6 STG.E.U8 desc[UR52][R16.64], R3 ;  /* 0x0000000310006986 */ /* 0x0041e2000c101134 */
[----:B------:R-:W-:-:S03]  /*e3f60*/  LOP3.LUT P6, RZ, R225, 0x100, RZ, 0xc0, !PT ;  /* 0x00000100e1ff7812 */ /* 0x000fc600078cc0ff */
[----:B0-----:R-:W2:Y:S10]  /*e3f70*/  LDL.LU.64 R16, [R1+0x6c8] ;  /* 0x0006c80001107983 */ /* 0x001eb40000300a00 */
[----:B----4-:R-:W-:Y:S04]  /*e3f80*/  @P6 STG.E.U8 desc[UR52][R232.64], R4 ;  /* 0x00000004e8006986 */ /* 0x010fe8000c101134 */
[----:B------:R-:W-:Y:S04]  /*e3f90*/  @P4 STG.E.U8 desc[UR52][R6.64], R0 ;  /* 0x0000000006004986 */ /* 0x000fe8000c101134 */
[----:B------:R0:W-:Y:S04]  /*e3fa0*/  @P0 STG.E.U8 desc[UR52][R230.64], R199 ;  /* 0x000000c7e6000986 */ /* 0x0001e8000c101134 */
[----:B0-----:R-:W4:Y:S04]  /*e3fb0*/  LDL.LU.64 R230, [R1+0x6c0] ;  /* 0x0006c00001e67983 */ /* 0x001f280000300a00 */
[----:B------:R0:W-:Y:S04]  /*e3fc0*/  @P2 STG.E.U8 desc[UR52][R228.64], R2 ;  /* 0x00000002e4002986 */ /* 0x0001e8000c101134 */
[----:B0-----:R-:W4:Y:S04]  /*e3fd0*/  LDL.LU.64 R228, [R1+0x6b8] ;  /* 0x0006b80001e47983 */ /* 0x001f280000300a00 */
[----:B------:R0:W-:Y:S04]  /*e3fe0*/  @P1 STG.E.U8 desc[UR52][R226.64], R5 ;  /* 0x00000005e2001986 */ /* 0x0001e8000c101134 */
[----:B0-----:R-:W4:Y:S01]  /*e3ff0*/  LDL.LU.64 R226, [R1+0x6b0] ;  /* 0x0006b00001e27983 */ /* 0x001f220000300a00 */
[----:B------:R-:W-:-:S03]  /*e4000*/  LOP3.LUT P3, RZ, R252, 0x40000000, RZ, 0xc0, !PT ;  /* 0x40000000fcff7812 */ /* 0x000fc6000786c0ff */
[----:B------:R-:W4:Y:S01]  /*e4010*/  LDL.LU.64 R20, [R1+0x6a8] ;  /* 0x0006a80001147983 */ /* 0x000f220000300a00 */
[----:B------:R-:W-:-:S09]  /*e4020*/  PRMT R3, R200, 0x7772, RZ ;  /* 0x00007772c8037816 */ /* 0x000fd200000000ff */
[----:B---3--:R0:W-:Y:S04]  /*e4030*/  @P3 STG.E.U8 desc[UR52][R18.64], R3 ;  /* 0x0000000312003986 */ /* 0x0081e8000c101134 */
[----:B0-----:R-:W3:Y:S04]  /*e4040*/  LDL.LU.64 R18, [R1+0x6a0] ;  /* 0x0006a00001127983 */ /* 0x001ee80000300a00 */
[----:B------:R-:W3:Y:S01]  /*e4050*/  LDL.LU.64 R232, [R1+0x698] ;  /* 0x0006980001e87983 */ /* 0x000ee20000300a00 */
[C---:B------:R-:W-:Y:S02]  /*e4060*/  LOP3.LUT P5, RZ, R252.reuse, 0x20000000, RZ, 0xc0, !PT ;  /* 0x20000000fcff7812 */ /* 0x040fe400078ac0ff */
[----:B------:R-:W-:Y:S01]  /*e4070*/  LOP3.LUT P4, RZ, R252, 0x10000000, RZ, 0xc0, !PT ;  /* 0x10000000fcff7812 */ /* 0x000fe2000788c0ff */
[----:B------:R-:W3:Y:S01]  /*e4080*/  LDL.LU.64 R234, [R1+0x690] ;  /* 0x0006900001ea7983 */ /* 0x000ee20000300a00 */
[----:B------:R-:W-:-:S02]  /*e4090*/  PRMT R200, R200, 0x7773, RZ ;  /* 0x00007773c8c87816 */ /* 0x000fc400000000ff */
[----:B------:R-:W-:Y:S02]  /*e40a0*/  PRMT R0, R204, 0x7770, RZ ;  /* 0x00007770cc007816 */ /* 0x000fe400000000ff */
[----:B------:R-:W-:Y:S02]  /*e40b0*/  LOP3.LUT P2, RZ, R252, 0x8000000, RZ, 0xc0, !PT ;  /* 0x08000000fcff7812 */ /* 0x000fe4000784c0ff */
[----:B------:R-:W-:Y:S02]  /*e40c0*/  PRMT R4, R204, 0x7771, RZ ;  /* 0x00007771cc047816 */ /* 0x000fe400000000ff */
[----:B------:R-:W-:-:S04]  /*e40d0*/  LOP3.LUT P6, RZ, R252, 0x2000000, RZ, 0xc0, !PT ;  /* 0x02000000fcff7812 */ /* 0x000fc800078cc0ff */
[----:B------:R-:W-:Y:S02]  /*e40e0*/  P2R R5, PR, RZ, 0x40 ;  /* 0x00000040ff057803 */ /* 0x000fe40000000000 */
[----:B------:R-:W-:Y:S02]  /*e40f0*/  LOP3.LUT P6, RZ, R252, 0x4000000, RZ, 0xc0, !PT ;  /* 0x04000000fcff7812 */ /* 0x000fe400078cc0ff */
[----:B------:R-:W-:Y:S02]  /*e4100*/  PRMT R2, R204, 0x7772, RZ ;  /* 0x00007772cc027816 */ /* 0x000fe400000000ff */
[----:B------:R-:W-:-:S04]  /*e4110*/  LOP3.LUT P1, RZ, R252, 0x10000, RZ, 0xc0, !PT ;  /* 0x00010000fcff7812 */ /* 0x000fc8000782c0ff */
[----:B------:R-:W-:Y:S02]  /*e4120*/  P2R R13, PR, RZ, 0x2 ;  /* 0x00000002ff0d7803 */ /* 0x000fe40000000000 */
[----:B------:R-:W-:-:S04]  /*e4130*/  LOP3.LUT P1, RZ, R252, 0x40000, RZ, 0xc0, !PT ;  /* 0x00040000fcff7812 */ /* 0x000fc8000782c0ff */
[----:B------:R-:W-:Y:S02]  /*e4140*/  P2R R8, PR, RZ, 0x2 ;  /* 0x00000002ff087803 */ /* 0x000fe40000000000 */
[----:B------:R-:W-:Y:S02]  /*e4150*/  LOP3.LUT P1, RZ, R252, 0x100000, RZ, 0xc0, !PT ;  /* 0x00100000fcff7812 */ /* 0x000fe4000782c0ff */
[----:B------:R-:W-:Y:S02]  /*e4160*/  PRMT R204, R204, 0x7773, RZ ;  /* 0x00007773cccc7816 */ /* 0x000fe400000000ff */
[----:B------:R-:W-:Y:S02]  /*e4170*/  P2R R7, PR, RZ, 0x2 ;  /* 0x00000002ff077803 */ /* 0x000fe40000000000 */
[----:B------:R-:W-:-:S04]  /*e4180*/  LOP3.LUT P1, RZ, R252, 0x400000, RZ, 0xc0, !PT ;  /* 0x00400000fcff7812 */ /* 0x000fc8000782c0ff */
[----:B------:R-:W-:Y:S02]  /*e4190*/  P2R R6, PR, RZ, 0x2 ;  /* 0x00000002ff067803 */ /* 0x000fe40000000000 */
[----:B------:R-:W-:Y:S02]  /*e41a0*/  LOP3.LUT P1, RZ, R252, 0x1000000, RZ, 0xc0, !PT ;  /* 0x01000000fcff7812 */ /* 0x000fe4000782c0ff */
[----:B------:R-:W-:Y:S01]  /*e41b0*/  PRMT R3, R201, 0x7770, RZ ;  /* 0x00007770c9037816 */ /* 0x000fe200000000ff */
[----:B--2---:R-:W-:Y:S04]  /*e41c0*/  @P5 STG.E.U8 desc[UR52][R16.64], R200 ;  /* 0x000000c810005986 */ /* 0x004fe8000c101134 */
[----:B----4-:R0:W-:Y:S04]  /*e41d0*/  @P4 STG.E.U8 desc[UR52][R230.64], R0 ;  /* 0x00000000e6004986 */ /* 0x0101e8000c101134 */
[----:B0-----:R-:W2:Y:S04]  /*e41e0*/  LDL.LU.64 R230, [R1+0x688] ;  /* 0x0006880001e67983 */ /* 0x001ea80000300a00 */
[----:B------:R-:W4:Y:S04]  /*e41f0*/  LDL.LU.64 R238, [R1+0x680] ;  /* 0x0006800001ee7983 */ /* 0x000f280000300a00 */
[----:B------:R0:W-:Y:S04]  /*e4200*/  @P2 STG.E.U8 desc[UR52][R228.64], R4 ;  /* 0x00000004e4002986 */ /* 0x0001e8000c101134 */
[----:B0-----:R-:W4:Y:S04]  /*e4210*/  LDL.LU.64 R228, [R1+0x678] ;  /* 0x0006780001e47983 */ /* 0x001f280000300a00 */
[----:B------:R0:W-:Y:S04]  /*e4220*/  @P6 STG.E.U8 desc[UR52][R226.64], R2 ;  /* 0x00000002e2006986 */ /* 0x0001e8000c101134 */
[----:B0-----:R-:W4:Y:S01]  /*e4230*/  LDL.LU.64 R226, [R1+0x670] ;  /* 0x0006700001e27983 */ /* 0x001f220000300a00 */
[----:B------:R-:W-:-:S03]  /*e4240*/  ISETP.NE.AND P6, PT, R5, RZ, PT ;  /* 0x000000ff0500720c */ /* 0x000fc60003fc5270 */
[----:B------:R-:W4:Y:S10]  /*e4250*/  LDL.LU.64 R236, [R1+0x668] ;  /* 0x0006680001ec7983 */ /* 0x000f340000300a00 */
[----:B------:R0:W-:Y:S04]  /*e4260*/  @P6 STG.E.U8 desc[UR52][R20.64], R204 ;  /* 0x000000cc14006986 */ /* 0x0001e8000c101134 */
[----:B0-----:R-:W4:Y:S04]  /*e4270*/  LDL.LU.64 R20, [R1+0x660] ;  /* 0x0006600001147983 */ /* 0x001f280000300a00 */
[----:B---3--:R0:W-:Y:S04]  /*e4280*/  @P1 STG.E.U8 desc[UR52][R18.64], R3 ;  /* 0x0000000312001986 */ /* 0x0081e8000c101134 */
[----:B0-----:R-:W3:Y:S01]  /*e4290*/  LDL.LU.64 R18, [R1+0x658] ;  /* 0x0006580001127983 */ /* 0x001ee20000300a00 */
[----:B------:R-:W-:-:S02]  /*e42a0*/  ISETP.NE.AND P1, PT, R6, RZ, PT ;  /* 0x000000ff0600720c */ /* 0x000fc40003f25270 */
[C---:B------:R-:W-:Y:S02]  /*e42b0*/  PRMT R5, R201.reuse, 0x7771, RZ ;  /* 0x00007771c9057816 */ /* 0x040fe400000000ff */
[----:B------:R-:W-:-:S09]  /*e42c0*/  PRMT R0, R201, 0x7772, RZ ;  /* 0x00007772c9007816 */ /* 0x000fd200000000ff */
[----:B------:R0:W-:Y:S01]  /*e42d0*/  @P1 STG.E.U8 desc[UR52][R232.64], R5 ;  /* 0x00000005e8001986 */ /* 0x0001e2000c101134 */
[----:B------:R-:W-:-:S03]  /*e42e0*/  ISETP.NE.AND P1, PT, R7, RZ, PT ;  /* 0x000000ff0700720c */ /* 0x000fc60003f25270 */
[----:B0-----:R-:W3:Y:S10]  /*e42f0*/  LDL.LU.64 R232, [R1+0x650] ;  /* 0x0006500001e87983 */ /* 0x001ef40000300a00 */
[----:B------:R0:W-:Y:S01]  /*e4300*/  @P1 STG.E.U8 desc[UR52][R234.64], R0 ;  /* 0x00000000ea001986 */ /* 0x0001e2000c101134 */
[----:B------:R-:W-:-:S02]  /*e4310*/  ISETP.NE.AND P1, PT, R8, RZ, PT ;  /* 0x000000ff0800720c */ /* 0x000fc40003f25270 */
[----:B------:R-:W-:Y:S02]  /*e4320*/  PRMT R201, R201, 0x7773, RZ ;  /* 0x00007773c9c97816 */ /* 0x000fe400000000ff */
[----:B------:R-:W-:-:S04]  /*e4330*/  LOP3.LUT P5, RZ, R252, 0x200, RZ, 0xc0, !PT ;  /* 0x00000200fcff7812 */ /* 0x000fc800078ac0ff */
[----:B------:R-:W-:Y:S01]  /*e4340*/  P2R R16, PR, RZ, 0x20 ;  /* 0x00000020ff107803 */ /* 0x000fe20000000000 */
[----:B0-----:R-:W3:Y:S01]  /*e4350*/  LDL.LU.64 R234, [R1+0x648] ;  /* 0x0006480001ea7983 */ /* 0x001ee20000300a00 */
[----:B------:R-:W-:-:S04]  /*e4360*/  LOP3.LUT P5, RZ, R252, 0x800, RZ, 0xc0, !PT ;  /* 0x00000800fcff7812 */ /* 0x000fc800078ac0ff */
[----:B------:R-:W-:Y:S02]  /*e4370*/  P2R R15, PR, RZ, 0x20 ;  /* 0x00000020ff0f7803 */ /* 0x000fe40000000000 */
[----:B------:R-:W-:-:S04]  /*e4380*/  LOP3.LUT P5, RZ, R252, 0x1000, RZ, 0xc0, !PT ;  /* 0x00001000fcff7812 */ /* 0x000fc800078ac0ff */
[----:B------:R-:W-:Y:S02]  /*e4390*/  P2R R14, PR, RZ, 0x20 ;  /* 0x00000020ff0e7803 */ /* 0x000fe40000000000 */
[----:B------:R-:W-:Y:S02]  /*e43a0*/  LOP3.LUT P5, RZ, R252, 0x4000, RZ, 0xc0, !PT ;  /* 0x00004000fcff7812 */ /* 0x000fe400078ac0ff */
[C---:B------:R-:W-:Y:S02]  /*e43b0*/  PRMT R2, R205.reuse, 0x7770, RZ ;  /* 0x00007770cd027816 */ /* 0x040fe400000000ff */
[C---:B------:R-:W-:Y:S02]  /*e43c0*/  PRMT R4, R205.reuse, 0x7771, RZ ;  /* 0x00007771cd047816 */ /* 0x040fe400000000ff */
[C---:B------:R-:W-:Y:S02]  /*e43d0*/  PRMT R3, R205.reuse, 0x7772, RZ ;  /* 0x00007772cd037816 */ /* 0x040fe400000000ff */
[----:B------:R-:W-:-:S02]  /*e43e0*/  PRMT R205, R205, 0x7773, RZ ;  /* 0x00007773cdcd7816 */ /* 0x000fc400000000ff */
[----:B------:R-:W-:Y:S02]  /*e43f0*/  PRMT R0, R202, 0x7770, RZ ;  /* 0x00007770ca007816 */ /* 0x000fe400000000ff */
[----:B------:R-:W-:Y:S02]  /*e4400*/  LOP3.LUT P4, RZ, R252, 0x80, RZ, 0xc0, !PT ;  /* 0x00000080fcff7812 */ /* 0x000fe4000788c0ff */
[----:B------:R-:W-:Y:S01]  /*e4410*/  PRMT R5, R202, 0x7771, RZ ;  /* 0x00007771ca057816 */ /* 0x000fe200000000ff */
[----:B--2---:R0:W-:Y:S04]  /*e4420*/  @P1 STG.E.U8 desc[UR52][R230.64], R201 ;  /* 0x000000c9e6001986 */ /* 0x0041e8000c101134 */
[----:B0-----:R-:W2:Y:S01]  /*e4430*/  LDL.LU.64 R230, [R1+0x640] ;  /* 0x0006400001e67983 */ /* 0x001ea20000300a00 */
[----:B------:R-:W-:-:S13]  /*e4440*/  ISETP.NE.AND P1, PT, R13, RZ, PT ;  /* 0x000000ff0d00720c */ /* 0x000fda0003f25270 */
[----:B----4-:R-:W-:Y:S04]  /*e4450*/  @P1 STG.E.U8 desc[UR52][R238.64], R2 ;  /* 0x00000002ee001986 */ /* 0x010fe8000c101134 */
[----:B------:R0:W-:Y:S04]  /*e4460*/  @P5 STG.E.U8 desc[UR52][R228.64], R4 ;  /* 0x00000004e4005986 */ /* 0x0001e8000c101134 */
[----:B0-----:R-:W4:Y:S01]  /*e4470*/  LDL.LU.64 R228, [R1+0x638] ;  /* 0x0006380001e47983 */ /* 0x001f220000300a00 */
[----:B------:R-:W-:-:S13]  /*e4480*/  ISETP.NE.AND P5, PT, R14, RZ, PT ;  /* 0x000000ff0e00720c */ /* 0x000fda0003fa5270 */
[----:B------:R0:W-:Y:S01]  /*e4490*/  @P5 STG.E.U8 desc[UR52][R226.64], R3 ;  /* 0x00000003e2005986 */ /* 0x0001e2000c101134 */
[----:B------:R-:W-:-:S03]  /*e44a0*/  ISETP.NE.AND P5, PT, R15, RZ, PT ;  /* 0x000000ff0f00720c */ /* 0x000fc60003fa5270 */
[----:B0-----:R-:W4:Y:S10]  /*e44b0*/  LDL.LU.64 R226, [R1+0x630] ;  /* 0x0006300001e27983 */ /* 0x001f340000300a00 */
[----:B------:R-:W-:Y:S01]  /*e44c0*/  @P5 STG.E.U8 desc[UR52][R236.64], R205 ;  /* 0x000000cdec005986 */ /* 0x000fe2000c101134 */
[----:B------:R-:W-:-:S13]  /*e44d0*/  ISETP.NE.AND P5, PT, R16, RZ, PT ;  /* 0x000000ff1000720c */ /* 0x000fda0003fa5270 */
[----:B------:R0:W-:Y:S04]  /*e44e0*/  @P5 STG.E.U8 desc[UR52][R20.64], R0 ;  /* 0x0000000014005986 */ /* 0x0001e8000c101134 */
[----:B0-----:R-:W4:Y:S04]  /*e44f0*/  LDL.LU.64 R20, [R1+0x628] ;  /* 0x0006280001147983 */ /* 0x001f280000300a00 */
[----:B---3--:R0:W-:Y:S04]  /*e4500*/  @P4 STG.E.U8 desc[UR52][R18.64], R5 ;  /* 0x0000000512004986 */ /* 0x0081e8000c101134 */
[----:B0-----:R-:W3:Y:S01]  /*e4510*/  LDL.LU.64 R18, [R1+0x620] ;  /* 0x0006200001127983 */ /* 0x001ee20000300a00 */
[----:B------:R-:W-:-:S02]  /*e4520*/  LOP3.LUT P3, RZ, R252, 0x40, RZ, 0xc0, !PT ;  /* 0x00000040fcff7812 */ /* 0x000fc4000786c0ff */
[----:B------:R-:W-:Y:S02]  /*e4530*/  PRMT R2, R202, 0x7772, RZ ;  /* 0x00007772ca027816 */ /* 0x000fe400000000ff */
[C---:B------:R-:W-:Y:S02]  /*e4540*/  LOP3.LUT P0, RZ, R252.reuse, 0x10, RZ, 0xc0, !PT ;  /* 0x00000010fcff7812 */ /* 0x040fe4000780c0ff */
[----:B------:R-:W-:-:S07]  /*e4550*/  LOP3.LUT P2, RZ, R252, 0x8, RZ, 0xc0, !PT ;  /* 0x00000008fcff7812 */ /* 0x000fce000784c0ff */
[----:B------:R0:W-:Y:S01]  /*e4560*/  @P3 STG.E.U8 desc[UR52][R232.64], R2 ;  /* 0x00000002e8003986 */ /* 0x0001e2000c101134 */
[----:B------:R-:W-:-:S03]  /*e4570*/  PRMT R202, R202, 0x7773, RZ ;  /* 0x00007773caca7816 */ /* 0x000fc600000000ff */
[----:B0-----:R-:W3:Y:S01]  /*e4580*/  LDL.LU.64 R232, [R1+0x618] ;  /* 0x0006180001e87983 */ /* 0x001ee20000300a00 */
[----:B------:R-:W-:-:S03]  /*e4590*/  PRMT R3, R206, 0x7770, RZ ;  /* 0x00007770ce037816 */ /* 0x000fc600000000ff */
[----:B------:R0:W-:Y:S01]  /*e45a0*/  @P0 STG.E.U8 desc[UR52][R234.64], R202 ;  /* 0x000000caea000986 */ /* 0x0001e2000c101134 */
[----:B------:R-:W-:-:S03]  /*e45b0*/  LOP3.LUT P6, RZ, R252, 0x4, RZ, 0xc0, !PT ;  /* 0x00000004fcff7812 */ /* 0x000fc600078cc0ff */
[----:B0-----:R-:W3:Y:S01]  /*e45c0*/  LDL.LU.64 R234, [R1+0x610] ;  /* 0x0006100001ea7983 */ /* 0x001ee20000300a00 */
[C---:B------:R-:W-:Y:S02]  /*e45d0*/  PRMT R4, R206.reuse, 0x7771, RZ ;  /* 0x00007771ce047816 */ /* 0x040fe400000000ff */
[C---:B------:R-:W-:Y:S02]  /*e45e0*/  PRMT R0, R206.reuse, 0x7772, RZ ;  /* 0x00007772ce007816 */ /* 0x040fe400000000ff */
[----:B------:R-:W-:Y:S02]  /*e45f0*/  PRMT R206, R206, 0x7773, RZ ;  /* 0x00007773cece7816 */ /* 0x000fe400000000ff */
[----:B------:R-:W-:Y:S02]  /*e4600*/  LOP3.LUT P1, RZ, R252, 0x2, RZ, 0xc0, !PT ;  /* 0x00000002fcff7812 */ /* 0x000fe4000782c0ff */
[----:B------:R-:W-:Y:S01]  /*e4610*/  PRMT R2, R203, 0x7770, RZ ;  /* 0x00007770cb027816 */ /* 0x000fe200000000ff */
[----:B--2---:R0:W-:Y:S04]  /*e4620*/  @P2 STG.E.U8 desc[UR52][R230.64], R3 ;  /* 0x00000003e6002986 */ /* 0x0041e8000c101134 */
[----:B0-----:R-:W2:Y:S01]  /*e4630*/  LDL.LU.64 R230, [R1+0x608] ;  /* 0x0006080001e67983 */ /* 0x001ea20000300a00 */
[----:B------:R-:W-:Y:S01]  /*e4640*/  ISETP.LT.AND P2, PT, R12, UR4, !P6 ;  /* 0x000000040c007c0c */ /* 0x000fe2000f741270 */
[----:B------:R-:W-:-:S12]  /*e4650*/  ULDC UR4, c[0x0][0x228] ;  /* 0x00008a0000047ab9 */ /* 0x000fd80000000800 */
[----:B----4-:R0:W-:Y:S04]  /*e4660*/  @P2 STG.E.U8 desc[UR52][R228.64], R4 ;  /* 0x00000004e4002986 */ /* 0x0101e8000c101134 */
[----:B0-----:R-:W4:Y:S01]  /*e4670*/  LDL.LU.64 R228, [R1+0x600] ;  /* 0x0006000001e47983 */ /* 0x001f220000300a00 */
[----:B------:R-:W-:Y:S01]  /*e4680*/  ISETP.LT.AND P2, PT, R11, UR4, !P6 ;  /* 0x000000040b007c0c */ /* 0x000fe2000f741270 */
[----:B------:R-:W-:-:S12]  /*e4690*/  ULDC UR4, c[0x0][0x228] ;  /* 0x00008a0000047ab9 */ /* 0x000fd80000000800 */
[----:B------:R0:W-:Y:S04]  /*e46a0*/  @P2 STG.E.U8 desc[UR52][R226.64], R0 ;  /* 0x00000000e2002986 */ /* 0x0001e8000c101134 */
[----:B0-----:R-:W4:Y:S01]  /*e46b0*/  LDL.LU.64 R226, [R1+0x5f8] ;  /* 0x0005f80001e27983 */ /* 0x001f220000300a00 */
[----:B------:R-:W-:Y:S01]  /*e46c0*/  ISETP.LT.AND P6, PT, R10, UR4, !P6 ;  /* 0x000000040a007c0c */ /* 0x000fe2000f7c1270 */
[----:B------:R-:W-:-:S12]  /*e46d0*/  ULDC UR4, c[0x0][0x228] ;  /* 0x00008a0000047ab9 */ /* 0x000fd80000000800 */
[----:B------:R0:W-:Y:S01]  /*e46e0*/  @P6 STG.E.U8 desc[UR52][R20.64], R206 ;  /* 0x000000ce14006986 */ /* 0x0001e2000c101134 */
[----:B------:R-:W-:Y:S01]  /*e46f0*/  ISETP.LT.AND P6, PT, R9, UR4, !P1 ;  /* 0x0000000409007c0c */ /* 0x000fe2000cfc1270 */
[----:B------:R-:W-:Y:S02]  /*e4700*/  ULDC UR4, c[0x0][0x228] ;  /* 0x00008a0000047ab9 */ /* 0x000fe40000000800 */
[----:B0-----:R-:W4:Y:S10]  /*e4710*/  LDL.LU.64 R20, [R1+0x5f0] ;  /* 0x0005f00001147983 */ /* 0x001f340000300a00 */
[----:B---3--:R0:W-:Y:S04]  /*e4720*/  @P6 STG.E.U8 desc[UR52][R18.64], R2 ;  /* 0x0000000212006986 */ /* 0x0081e8000c101134 */
[----:B0-----:R-:W3:Y:S01]  /*e4730*/  LDL.LU.64 R18, [R1+0x5e8] ;  /* 0x0005e80001127983 */ /* 0x001ee20000300a00 */
[----:B------:R-:W-:-:S02]  /*e4740*/  ISETP.LT.AND P6, PT, R12, UR4, !P1 ;  /* 0x000000040c007c0c */ /* 0x000fc4000cfc1270 */
[----:B------:R-:W-:Y:S01]  /*e4750*/  PRMT R3, R203, 0x7771, RZ ;  /* 0x00007771cb037816 */ /* 0x000fe200000000ff */
[----:B------:R-:W-:-:S10]  /*e4760*/  ULDC UR4, c[0x0][0x228] ;  /* 0x00008a0000047ab9 */ /* 0x000fd40000000800 */
[----:B------:R0:W-:Y:S01]  /*e4770*/  @P6 STG.E.U8 desc[UR52][R232.64], R3 ;  /* 0x00000003e8006986 */ /* 0x0001e2000c101134 */
[----:B------:R-:W-:Y:S01]  /*e4780*/  ISETP.LT.AND P6, PT, R11, UR4, !P1 ;  /* 0x000000040b007c0c */ /* 0x000fe2000cfc1270 */
[----:B------:R-:W-:Y:S02]  /*e4790*/  ULDC UR4, c[0x0][0x228] ;  /* 0x00008a0000047ab9 */ /* 0x000fe40000000800 */
[----:B------:R-:W-:Y:S02]  /*e47a0*/  ISETP.LT.AND P1, PT, R10, UR4, !P1 ;  /* 0x000000040a007c0c */ /* 0x000fe4000cf21270 */
[C---:B------:R-:W-:Y:S01]  /*e47b0*/  PRMT R0, R203.reuse, 0x7772, RZ ;  /* 0x00007772cb007816 */ /* 0x040fe200000000ff */
[----:B0-----:R-:W3:Y:S01]  /*e47c0*/  LDL.LU.64 R232, [R1+0x5e0] ;  /* 0x0005e00001e87983 */ /* 0x001ee20000300a00 */
[----:B------:R-:W-:-:S06]  /*e47d0*/  PRMT R203, R203, 0x7773, RZ ;  /* 0x00007773cbcb7816 */ /* 0x000fcc00000000ff */
[----:B------:R0:W-:Y:S01]  /*e47e0*/  @P6 STG.E.U8 desc[UR52][R234.64], R0 ;  /* 0x00000000ea006986 */ /* 0x0001e2000c101134 */
[----:B------:R-:W-:Y:S01]  /*e47f0*/  LOP3.LUT P0, RZ, R252, 0x1, RZ, 0xc0, !PT ;  /* 0x00000001fcff7812 */ /* 0x000fe2000780c0ff */
[----:B------:R-:W-:Y:S01]  /*e4800*/  ULDC UR4, c[0x0][0x228] ;  /* 0x00008a0000047ab9 */ /* 0x000fe20000000800 */
[C---:B------:R-:W-:Y:S02]  /*e4810*/  PRMT R2, R207.reuse, 0x7770, RZ ;  /* 0x00007770cf027816 */ /* 0x040fe400000000ff */
[C---:B------:R-:W-:Y:S02]  /*e4820*/  PRMT R3, R207.reuse, 0x7771, RZ ;  /* 0x00007771cf037816 */ /* 0x040fe400000000ff */
[C---:B0-----:R-:W-:Y:S02]  /*e4830*/  PRMT R0, R207.reuse, 0x7772, RZ ;  /* 0x00007772cf007816 */ /* 0x041fe400000000ff */
        /* <DEDUP_REMOVED lines=12> */
[----:B------:R-:W-:Y:S02]  /*e4900*/  ULDC UR4, c[0x0][0x228] ;  /* 0x00008a0000047ab9 */ /* 0x000fe40000000800 */
[----:B------:R-:W4:Y:S01]  /*e4910*/  LDL.LU.64 R234, [R1+0x5c0] ;  /* 0x0005c00001ea7983 */ /* 0x000f220000300a00 */
[----:B------:R-:W-:Y:S02]  /*e4920*/  ISETP.LT.AND P0, PT, R10, UR4, !P0 ;  /* 0x000000040a007c0c */ /* 0x000fe4000c701270 */
[----:B------:R-:W-:Y:S01]  /*e4930*/  LOP3.LUT P5, RZ, R225, 0x80, RZ, 0xc0, !PT ;  /* 0x00000080e1ff7812 */ /* 0x000fe200078ac0ff */
[----:B------:R-:W-:-:S06]  /*e4940*/  ULDC UR4, c[0x0][0x228] ;  /* 0x00008a0000047ab9 */ /* 0x000fcc0000000800 */
[----:B------:R-:W-:Y:S04]  /*e4950*/  @P6 STG.E.U8 desc[UR52][R20.64], R0 ;  /* 0x0000000014006986 */ /* 0x000fe8000c101134 */
[----:B---3--:R0:W-:Y:S04]  /*e4960*/  @P0 STG.E.U8 desc[UR52][R18.64], R207 ;  /* 0x000000cf12000986 */ /* 0x0081e8000c101134 */
[----:B0-----:R-:W3:Y:S01]  /*e4970*/  LDL.LU.64 R18, [R1+0x5b8] ;  /* 0x0005b80001127983 */ /* 0x001ee20000300a00 */
[----:B------:R-:W-:Y:S02]  /*e4980*/  ISETP.LT.AND P0, PT, R9, UR4, !P5 ;  /* 0x0000000409007c0c */ /* 0x000fe4000ef01270 */
[----:B------:R-:W-:Y:S01]  /*e4990*/  PRMT R2, R208, 0x7770, RZ ;  /* 0x00007770d0027816 */ /* 0x000fe200000000ff */
[----:B------:R-:W-:-:S02]  /*e49a0*/  ULDC UR4, c[0x0][0x228] ;  /* 0x00008a0000047ab9 */ /* 0x000fc40000000800 */
[----:B------:R-:W-:Y:S02]  /*e49b0*/  ISETP.LT.AND P6, PT, R12, UR4, !P5 ;  /* 0x000000040c007c0c */ /* 0x000fe4000efc1270 */
[----:B------:R-:W-:Y:S01]  /*e49c0*/  PRMT R3, R208, 0x7771, RZ ;  /* 0x00007771d0037816 */ /* 0x000fe200000000ff */
[----:B------:R-:W-:-:S05]  /*e49d0*/  ULDC UR4, c[0x0][0x228] ;  /* 0x00008a0000047ab9 */ /* 0x000fca0000000800 */
[----:B------:R0:W-:Y:S04]  /*e49e0*/  @P0 STG.E.U8 desc[UR52][R232.64], R2 ;  /* 0x00000002e8000986 */ /* 0x0001e8000c101134 */
[----:B0-----:R-:W3:Y:S01]  /*e49f0*/  LDL.LU.64 R232, [R1+0x5b0] ;  /* 0x0005b00001e87983 */ /* 0x001ee20000300a00 */
[C---:B------:R-:W-:Y:S02]  /*e4a00*/  PRMT R0, R208.reuse, 0x7772, RZ ;  /* 0x00007772d0007816 */ /* 0x040fe400000000ff */
[----:B------:R-:W-:Y:S02]  /*e4a10*/  PRMT R208, R208, 0x7773, RZ ;  /* 0x00007773d0d07816 */ /* 0x000fe400000000ff */
[----:B------:R-:W-:Y:S02]  /*e4a20*/  LOP3.LUT P1, RZ, R252, 0x20, RZ, 0xc0, !PT ;  /* 0x00000020fcff7812 */ /* 0x000fe4000782c0ff */
[----:B------:R-:W-:Y:S01]  /*e4a30*/  PRMT R2, R212, 0x7770, RZ ;  /* 0x00007770d4027816 */ /* 0x000fe200000000ff */
[----:B--2---:R0:W-:Y:S04]  /*e4a40*/  @P6 STG.E.U8 desc[UR52][R230.64], R3 ;  /* 0x00000003e6006986 */ /* 0x0041e8000c101134 */
[----:B0-----:R-:W2:Y:S01]  /*e4a50*/  LDL.LU.64 R230, [R1+0x5a8] ;  /* 0x0005a80001e67983 */ /* 0x001ea20000300a00 */
[----:B------:R-:W-:-:S03]  /*e4a60*/  ISETP.LT.AND P6, PT, R11, UR4, !P5 ;  /* 0x000000040b007c0c */ /* 0x000fc6000efc1270 */
[----:B------:R-:W2:Y:S01]  /*e4a70*/  LDL.LU.64 R20, [R1+0x5a0] ;  /* 0x0005a00001147983 */ /* 0x000ea20000300a00 */
[----:B------:R-:W-:-:S09]  /*e4a80*/  ULDC UR4, c[0x0][0x228] ;  /* 0x00008a0000047ab9 */ /* 0x000fd20000000800 */
[----:B----4-:R0:W-:Y:S04]  /*e4a90*/  @P6 STG.E.U8 desc[UR52][R228.64], R0 ;  /* 0x00000000e4006986 */ /* 0x0101e8000c101134 */
[----:B0-----:R-:W4:Y:S01]  /*e4aa0*/  LDL.LU.64 R228, [R1+0x598] ;  /* 0x0005980001e47983 */ /* 0x001f220000300a00 */
[----:B------:R-:W-:Y:S01]  /*e4ab0*/  ISETP.LT.AND P5, PT, R10, UR4, !P5 ;  /* 0x000000040a007c0c */ /* 0x000fe2000efa1270 */
[----:B------:R-:W-:-:S12]  /*e4ac0*/  ULDC UR4, c[0x0][0x228] ;  /* 0x00008a0000047ab9 */ /* 0x000fd80000000800 */
[----:B------:R0:W-:Y:S04]  /*e4ad0*/  @P5 STG.E.U8 desc[UR52][R226.64], R208 ;  /* 0x000000d0e2005986 */ /* 0x0001e8000c101134 */
[----:B0-----:R-:W4:Y:S01]  /*e4ae0*/  LDL.LU.64 R226, [R1+0x590] ;  /* 0x0005900001e27983 */ /* 0x001f220000300a00 */
[----:B------:R-:W-:Y:S01]  /*e4af0*/  ISETP.LT.AND P5, PT, R9, UR4, !P1 ;  /* 0x0000000409007c0c */ /* 0x000fe2000cfa1270 */
[----:B------:R-:W-:Y:S01]  /*e4b00*/  ULDC UR4, c[0x0][0x228] ;  /* 0x00008a0000047ab9 */ /* 0x000fe20000000800 */
[----:B------:R-:W-:-:S11]  /*e4b10*/  PRMT R3, R212, 0x7771, RZ ;  /* 0x00007771d4037816 */ /* 0x000fd600000000ff */
[----:B------:R-:W-:Y:S01]  /*e4b20*/  @P5 STG.E.U8 desc[UR52][R234.64], R2 ;  /* 0x00000002ea005986 */ /* 0x000fe2000c101134 */
[----:B------:R-:W-:Y:S01]  /*e4b30*/  ISETP.LT.AND P5, PT, R12, UR4, !P1 ;  /* 0x000000040c007c0c */ /* 0x000fe2000cfa1270 */
[----:B------:R-:W-:-:S12]  /*e4b40*/  ULDC UR4, c[0x0][0x228] ;  /* 0x00008a0000047ab9 */ /* 0x000fd80000000800 */
[----:B---3--:R0:W-:Y:S04]  /*e4b50*/  @P5 STG.E.U8 desc[UR52][R18.64], R3 ;  /* 0x0000000312005986 */ /* 0x0081e8000c101134 */
[----:B0-----:R-:W3:Y:S01]  /*e4b60*/  LDL.LU.64 R18, [R1+0x588] ;  /* 0x0005880001127983 */ /* 0x001ee20000300a00 */
[----:B------:R-:W-:Y:S02]  /*e4b70*/  ISETP.LT.AND P5, PT, R11, UR4, !P1 ;  /* 0x000000040b007c0c */ /* 0x000fe4000cfa1270 */
[C---:B------:R-:W-:Y:S01]  /*e4b80*/  PRMT R0, R212.reuse, 0x7772, RZ ;  /* 0x00007772d4007816 */ /* 0x040fe200000000ff */
[----:B------:R-:W-:Y:S01]  /*e4b90*/  ULDC UR4, c[0x0][0x228] ;  /* 0x00008a0000047ab9 */ /* 0x000fe20000000800 */
[----:B------:R-:W3:Y:S01]  /*e4ba0*/  LDL.LU.64 R234, [R1+0x580] ;  /* 0x0005800001ea7983 */ /* 0x000ee20000300a00 */
[----:B------:R-:W-:-:S08]  /*e4bb0*/  PRMT R212, R212, 0x7773, RZ ;  /* 0x00007773d4d47816 */ /* 0x000fd000000000ff */
[----:B------:R0:W-:Y:S01]  /*e4bc0*/  @P5 STG.E.U8 desc[UR52][R232.64], R0 ;  /* 0x00000000e8005986 */ /* 0x0001e2000c101134 */
[----:B------:R-:W-:Y:S02]  /*e4bd0*/  ISETP.LT.AND P5, PT, R10, UR4, !P1 ;  /* 0x000000040a007c0c */ /* 0x000fe4000cfa1270 */
[----:B------:R-:W-:Y:S01]  /*e4be0*/  LOP3.LUT P0, RZ, R252, 0x100, RZ, 0xc0, !PT ;  /* 0x00000100fcff7812 */ /* 0x000fe2000780c0ff */
[----:B------:R-:W-:Y:S01]  /*e4bf0*/  ULDC UR4, c[0x0][0x228] ;  /* 0x00008a0000047ab9 */ /* 0x000fe20000000800 */
[C---:B------:R-:W-:Y:S01]  /*e4c00*/  PRMT R2, R209.reuse, 0x7770, RZ ;  /* 0x00007770d1027816 */ /* 0x040fe200000000ff */
[----:B0-----:R-:W3:Y:S01]  /*e4c10*/  LDL.LU.64 R232, [R1+0x578] ;  /* 0x0005780001e87983 */ /* 0x001ee20000300a00 */
[C---:B------:R-:W-:Y:S02]  /*e4c20*/  PRMT R3, R209.reuse, 0x7771, RZ ;  /* 0x00007771d1037816 */ /* 0x040fe400000000ff */
[C---:B------:R-:W-:Y:S02]  /*e4c30*/  PRMT R0, R209.reuse, 0x7772, RZ ;  /* 0x00007772d1007816 */ /* 0x040fe400000000ff */
[----:B------:R-:W-:-:S03]  /*e4c40*/  PRMT R209, R209, 0x7773, RZ ;  /* 0x00007773d1d17816 */ /* 0x000fc600000000ff */
[----:B--2---:R0:W-:Y:S01]  /*e4c50*/  @P5 STG.E.U8 desc[UR52][R230.64], R212 ;  /* 0x000000d4e6005986 */ /* 0x0041e2000c101134 */
[----:B------:R-:W-:Y:S01]  /*e4c60*/  ISETP.LT.AND P5, PT, R9, UR4, !P0 ;  /* 0x0000000409007c0c */ /* 0x000fe2000c7a1270 */
[----:B------:R-:W-:Y:S02]  /*e4c70*/  ULDC UR4, c[0x0][0x228] ;  /* 0x00008a0000047ab9 */ /* 0x000fe40000000800 */
[----:B0-----:R-:W2:Y:S10]  /*e4c80*/  LDL.LU.64 R230, [R1+0x570] ;  /* 0x0005700001e67983 */ /* 0x001eb40000300a00 */
[----:B------:R-:W-:Y:S01]  /*e4c90*/  @P5 STG.E.U8 desc[UR52][R20.64], R2 ;  /* 0x0000000214005986 */ /* 0x000fe2000c101134 */
[----:B------:R-:W-:Y:S01]  /*e4ca0*/  ISETP.LT.AND P5, PT, R12, UR4, !P0 ;  /* 0x000000040c007c0c */ /* 0x000fe2000c7a1270 */
[----:B------:R-:W-:-:S12]  /*e4cb0*/  ULDC UR4, c[0x0][0x228] ;  /* 0x00008a0000047ab9 */ /* 0x000fd80000000800 */
[----:B----4-:R0:W-:Y:S04]  /*e4cc0*/  @P5 STG.E.U8 desc[UR52][R228.64], R3 ;  /* 0x00000003e4005986 */ /* 0x0101e8000c101134 */
[----:B0-----:R-:W4:Y:S01]  /*e4cd0*/  LDL.LU.64 R228, [R1+0x568] ;  /* 0x0005680001e47983 */ /* 0x001f220000300a00 */
[----:B------:R-:W-:-:S03]  /*e4ce0*/  ISETP.LT.AND P5, PT, R11, UR4, !P0 ;  /* 0x000000040b007c0c */ /* 0x000fc6000c7a1270 */
[----:B------:R-:W4:Y:S01]  /*e4cf0*/  LDL.LU.64 R20, [R1+0x560] ;  /* 0x0005600001147983 */ /* 0x000f220000300a00 */
[----:B------:R-:W-:-:S09]  /*e4d00*/  ULDC UR4, c[0x0][0x228] ;  /* 0x00008a0000047ab9 */ /* 0x000fd20000000800 */
[----:B------:R0:W-:Y:S04]  /*e4d10*/  @P5 STG.E.U8 desc[UR52][R226.64], R0 ;  /* 0x00000000e2005986 */ /* 0x0001e8000c101134 */
[----:B0-----:R-:W4:Y:S01]  /*e4d20*/  LDL.LU.64 R226, [R1+0x558] ;  /* 0x0005580001e27983 */ /* 0x001f220000300a00 */
[----:B------:R-:W-:Y:S02]  /*e4d30*/  ISETP.LT.AND P5, PT, R10, UR4, !P0 ;  /* 0x000000040a007c0c */ /* 0x000fe4000c7a1270 */
[----:B------:R-:W-:Y:S01]  /*e4d40*/  LOP3.LUT P6, RZ, R252, 0x400, RZ, 0xc0, !PT ;  /* 0x00000400fcff7812 */ /* 0x000fe200078cc0ff */
[----:B------:R-:W-:-:S10]  /*e4d50*/  ULDC UR4, c[0x0][0x228] ;  /* 0x00008a0000047ab9 */ /* 0x000fd40000000800 */
[----:B---3--:R0:W-:Y:S04]  /*e4d60*/  @P5 STG.E.U8 desc[UR52][R18.64], R209 ;  /* 0x000000d112005986 */ /* 0x0081e8000c101134 */
[----:B0-----:R-:W3:Y:S01]  /*e4d70*/  LDL.LU.64 R18, [R1+0x550] ;  /* 0x0005500001127983 */ /* 0x001ee20000300a00 */
[----:B------:R-:W-:Y:S02]  /*e4d80*/  ISETP.LT.AND P5, PT, R9, UR4, !P6 ;  /* 0x0000000409007c0c */ /* 0x000fe4000f7a1270 */
[C---:B------:R-:W-:Y:S01]  /*e4d90*/  PRMT R2, R213.reuse, 0x7770, RZ ;  /* 0x00007770d5027816 */ /* 0x040fe200000000ff */
[----:B------:R-:W-:Y:S01]  /*e4da0*/  ULDC UR4, c[0x0][0x228] ;  /* 0x00008a0000047ab9 */ /* 0x000fe20000000800 */
[----:B------:R-:W-:-:S09]  /*e4db0*/  PRMT R3, R213, 0x7771, RZ ;  /* 0x00007771d5037816 */ /* 0x000fd200000000ff */
[----:B------:R0:W-:Y:S01]  /*e4dc0*/  @P5 STG.E.U8 desc[UR52][R234.64], R2 ;  /* 0x00000002ea005986 */ /* 0x0001e2000c101134 */
[----:B------:R-:W-:Y:S01]  /*e4dd0*/  ISETP.LT.AND P5, PT, R12, UR4, !P6 ;  /* 0x000000040c007c0c */ /* 0x000fe2000f7a1270 */
[----:B------:R-:W-:Y:S01]  /*e4de0*/  ULDC UR4, c[0x0][0x228] ;  /* 0x00008a0000047ab9 */ /* 0x000fe20000000800 */
[----:B------:R-:W-:Y:S01]  /*e4df0*/  PRMT R0, R213, 0x7772, RZ ;  /* 0x00007772d5007816 */ /* 0x000fe200000000ff */
[----:B0-----:R-:W3:Y:S10]  /*e4e00*/  LDL.LU.64 R234, [R1+0x548] ;  /* 0x0005480001ea7983 */ /* 0x001ef40000300a00 */
[----:B------:R0:W-:Y:S01]  /*e4e10*/  @P5 STG.E.U8 desc[UR52][R232.64], R3 ;  /* 0x00000003e8005986 */ /* 0x0001e2000c101134 */
[----:B------:R-:W-:Y:S01]  /*e4e20*/  ISETP.LT.AND P5, PT, R11, UR4, !P6 ;  /* 0x000000040b007c0c */ /* 0x000fe2000f7a1270 */
[----:B------:R-:W-:Y:S01]  /*e4e30*/  ULDC UR4, c[0x0][0x228] ;  /* 0x00008a0000047ab9 */ /* 0x000fe20000000800 */
[----:B------:R-:W-:Y:S01]  /*e4e40*/  PRMT R213, R213, 0x7773, RZ ;  /* 0x00007773d5d57816 */ /* 0x000fe200000000ff */
[----:B0-----:R-:W3:Y:S01]  /*e4e50*/  LDL.LU.64 R232, [R1+0x540] ;  /* 0x0005400001e87983 */ /* 0x001ee20000300a00 */
[----:B------:R-:W-:-:S02]  /*e4e60*/  LOP3.LUT P1, RZ, R252, 0x2000, RZ, 0xc0, !PT ;  /* 0x00002000fcff7812 */ /* 0x000fc4000782c0ff */
[C---:B------:R-:W-:Y:S02]  /*e4e70*/  PRMT R2, R210.reuse, 0x7770, RZ ;  /* 0x00007770d2027816 */ /* 0x040fe400000000ff */
[----:B------:R-:W-:-:S05]  /*e4e80*/  PRMT R3, R210, 0x7771, RZ ;  /* 0x00007771d2037816 */ /* 0x000fca00000000ff */
[----:B--2---:R0:W-:Y:S01]  /*e4e90*/  @P5 STG.E.U8 desc[UR52][R230.64], R0 ;  /* 0x00000000e6005986 */ /* 0x0041e2000c101134 */
[----:B------:R-:W-:Y:S01]  /*e4ea0*/  ISETP.LT.AND P5, PT, R10, UR4, !P6 ;  /* 0x000000040a007c0c */ /* 0x000fe2000f7a1270 */
[----:B------:R-:W-:Y:S02]  /*e4eb0*/  ULDC UR4, c[0x0][0x228] ;  /* 0x00008a0000047ab9 */ /* 0x000fe40000000800 */
[----:B0-----:R-:W2:Y:S10]  /*e4ec0*/  LDL.LU.64 R230, [R1+0x538] ;  /* 0x0005380001e67983 */ /* 0x001eb40000300a00 */
[----:B----4-:R0:W-:Y:S01]  /*e4ed0*/  @P5 STG.E.U8 desc[UR52][R228.64], R213 ;  /* 0x000000d5e4005986 */ /* 0x0101e2000c101134 */
[----:B------:R-:W-:Y:S01]  /*e4ee0*/  ISETP.LT.AND P5, PT, R9, UR4, !P1 ;  /* 0x0000000409007c0c */ /* 0x000fe2000cfa1270 */
[----:B------:R-:W-:-:S02]  /*e4ef0*/  ULDC UR4, c[0x0][0x228] ;  /* 0x00008a0000047ab9 */ /* 0x000fc40000000800 */
[----:B0-----:R-:W4:Y:S10]  /*e4f00*/  LDL.LU.64 R228, [R1+0x530] ;  /* 0x0005300001e47983 */ /* 0x001f340000300a00 */
[----:B------:R-:W-:Y:S01]  /*e4f10*/  @P5 STG.E.U8 desc[UR52][R20.64], R2 ;  /* 0x0000000214005986 */ /* 0x000fe2000c101134 */
[----:B------:R-:W-:Y:S01]  /*e4f20*/  ISETP.LT.AND P5, PT, R12, UR4, !P1 ;  /* 0x000000040c007c0c */ /* 0x000fe2000cfa1270 */
[----:B------:R-:W-:-:S12]  /*e4f30*/  ULDC UR4, c[0x0][0x228] ;  /* 0x00008a0000047ab9 */ /* 0x000fd80000000800 */
[----:B------:R0:W-:Y:S04]  /*e4f40*/  @P5 STG.E.U8 desc[UR52][R226.64], R3 ;  /* 0x00000003e2005986 */ /* 0x0001e8000c101134 */
[----:B0-----:R-:W4:Y:S01]  /*e4f50*/  LDL.LU.64 R226, [R1+0x528] ;  /* 0x0005280001e27983 */ /* 0x001f220000300a00 */
[----:B------:R-:W-:Y:S02]  /*e4f60*/  ISETP.LT.AND P5, PT, R11, UR4, !P1 ;  /* 0x000000040b007c0c */ /* 0x000fe4000cfa1270 */
[----:B------:R-:W-:Y:S01]  /*e4f70*/  PRMT R0, R210, 0x7772, RZ ;  /* 0x00007772d2007816 */ /* 0x000fe200000000ff */
[----:B------:R-:W-:-:S10]  /*e4f80*/  ULDC UR4, c[0x0][0x228] ;  /* 0x00008a0000047ab9 */ /* 0x000fd40000000800 */
[----:B---3--:R0:W-:Y:S04]  /*e4f90*/  @P5 STG.E.U8 desc[UR52][R18.64], R0 ;  /* 0x0000000012005986 */ /* 0x0081e8000c101134 */
[----:B0-----:R-:W3:Y:S01]  /*e4fa0*/  LDL.LU.64 R18, [R1+0x520] ;  /* 0x0005200001127983 */ /* 0x001ee20000300a00 */
[----:B------:R-:W-:Y:S02]  /*e4fb0*/  ISETP.LT.AND P5, PT, R10, UR4, !P1 ;  /* 0x000000040a007c0c */ /* 0x000fe4000cfa1270 */
[----:B------:R-:W-:Y:S02]  /*e4fc0*/  PRMT R210, R210, 0x7773, RZ ;  /* 0x00007773d2d27816 */ /* 0x000fe400000000ff */
[----:B------:R-:W-:Y:S01]  /*e4fd0*/  LOP3.LUT P0, RZ, R252, 0x8000, RZ, 0xc0, !PT ;  /* 0x00008000fcff7812 */ /* 0x000fe2000780c0ff */
[----:B------:R-:W-:Y:S01]  /*e4fe0*/  ULDC UR4, c[0x0][0x228] ;  /* 0x00008a0000047ab9 */ /* 0x000fe20000000800 */
[----:B------:R-:W3:Y:S07]  /*e4ff0*/  LDL.LU.64 R20, [R1+0x518] ;  /* 0x0005180001147983 */ /* 0x000eee0000300a00 */
[----:B------:R-:W-:Y:S01]  /*e5000*/  @P5 STG.E.U8 desc[UR52][R234.64], R210 ;  /* 0x000000d2ea005986 */ /* 0x000fe2000c101134 */
[----:B------:R-:W-:-:S02]  /*e5010*/  ISETP.LT.AND P5, PT, R9, UR4, !P0 ;  /* 0x0000000409007c0c */ /* 0x000fc4000c7a1270 */
[C---:B------:R-:W-:Y:S01]  /*e5020*/  PRMT R2, R214.reuse, 0x7770, RZ ;  /* 0x00007770d6027816 */ /* 0x040fe200000000ff */
[----:B------:R-:W-:Y:S01]  /*e5030*/  ULDC UR4, c[0x0][0x228] ;  /* 0x00008a0000047ab9 */ /* 0x000fe20000000800 */
[----:B------:R-:W-:-:S09]  /*e5040*/  PRMT R3, R214, 0x7771, RZ ;  /* 0x00007771d6037816 */ /* 0x000fd200000000ff */
[----:B------:R0:W-:Y:S01]  /*e5050*/  @P5 STG.E.U8 desc[UR52][R232.64], R2 ;  /* 0x00000002e8005986 */ /* 0x0001e2000c101134 */
[----:B------:R-:W-:Y:S01]  /*e5060*/  ISETP.LT.AND P5, PT, R12, UR4, !P0 ;  /* 0x000000040c007c0c */ /* 0x000fe2000c7a1270 */
[----:B------:R-:W-:Y:S02]  /*e5070*/  ULDC UR4, c[0x0][0x228] ;  /* 0x00008a0000047ab9 */ /* 0x000fe40000000800 */
[----:B0-----:R-:W3:Y:S01]  /*e5080*/  LDL.LU.64 R232, [R1+0x510] ;  /* 0x0005100001e87983 */ /* 0x001ee20000300a00 */
[C---:B------:R-:W-:Y:S02]  /*e5090*/  PRMT R0, R214.reuse, 0x7772, RZ ;  /* 0x00007772d6007816 */ /* 0x040fe400000000ff */
[----:B------:R-:W-:Y:S02]  /*e50a0*/  PRMT R214, R214, 0x7773, RZ ;  /* 0x00007773d6d67816 */ /* 0x000fe400000000ff */
[----:B------:R-:W-:Y:S02]  /*e50b0*/  LOP3.LUT P6, RZ, R252, 0x20000, RZ, 0xc0, !PT ;  /* 0x00020000fcff7812 */ /* 0x000fe400078cc0ff */
[----:B------:R-:W-:-:S03]  /*e50c0*/  PRMT R2, R211, 0x7770, RZ ;  /* 0x00007770d3027816 */ /* 0x000fc600000000ff */
        /* <DEDUP_REMOVED lines=8> */
[----:B------:R0:W-:Y:S04]  /*e5150*/  @P5 STG.E.U8 desc[UR52][R226.64], R214 ;  /* 0x000000d6e2005986 */ /* 0x0001e8000c101134 */
[----:B0-----:R-:W4:Y:S01]  /*e5160*/  LDL.LU.64 R226, [R1+0x4f8] ;  /* 0x0004f80001e27983 */ /* 0x001f220000300a00 */
[----:B------:R-:W-:Y:S01]  /*e5170*/  ISETP.LT.AND P5, PT, R9, UR4, !P6 ;  /* 0x0000000409007c0c */ /* 0x000fe2000f7a1270 */
[----:B------:R-:W-:-:S12]  /*e5180*/  ULDC UR4, c[0x0][0x228] ;  /* 0x00008a0000047ab9 */ /* 0x000fd80000000800 */
        /* <DEDUP_REMOVED lines=9> */
[----:B------:R-:W-:Y:S02]  /*e5220*/  PRMT R211, R211, 0x7773, RZ ;  /* 0x00007773d3d37816 */ /* 0x000fe400000000ff */
[----:B------:R-:W-:Y:S02]  /*e5230*/  LOP3.LUT P1, RZ, R252, 0x80000, RZ, 0xc0, !PT ;  /* 0x00080000fcff7812 */ /* 0x000fe4000782c0ff */
[----:B------:R-:W-:Y:S01]  /*e5240*/  PRMT R2, R215, 0x7770, RZ ;  /* 0x00007770d7027816 */ /* 0x000fe200000000ff */
[----:B0-----:R-:W3:Y:S06]  /*e5250*/  LDL.LU.64 R20, [R1+0x4e8] ;  /* 0x0004e80001147983 */ /* 0x001eec0000300a00 */
[----:B------:R0:W-:Y:S01]  /*e5260*/  @P5 STG.E.U8 desc[UR52][R232.64], R0 ;  /* 0x00000000e8005986 */ /* 0x0001e2000c101134 */
[----:B------:R-:W-:Y:S01]  /*e5270*/  ISETP.LT.AND P5, PT, R10, UR4, !P6 ;  /* 0x000000040a007c0c */ /* 0x000fe2000f7a1270 */
[----:B------:R-:W-:-:S02]  /*e5280*/  ULDC UR4, c[0x0][0x228] ;  /* 0x00008a0000047ab9 */ /* 0x000fc40000000800 */
[----:B------:R-:W3:Y:S01]  /*e5290*/  LDL.LU R235, [R1+0x330] ;  /* 0x0003300001eb7983 */ /* 0x000ee20000300800 */
[----:B------:R-:W-:-:S03]  /*e52a0*/  PRMT R3, R215, 0x7771, RZ ;  /* 0x00007771d7037816 */ /* 0x000fc600000000ff */
[----:B0-----:R-:W3:Y:S01]  /*e52b0*/  LDL.LU.64 R232, [R1+0x4e0] ;  /* 0x0004e00001e87983 */ /* 0x001ee20000300a00 */
        /* <DEDUP_REMOVED lines=10> */
[----:B0-----:R-:W4:Y:S04]  /*e5360*/  LDL.LU.64 R226, [R1+0x4c8] ;  /* 0x0004c80001e27983 */ /* 0x001f280000300a00 */
[----:B------:R-:W4:Y:S01]  /*e5370*/  LDL.LU R234, [R1+0x400] ;  /* 0x0004000001ea7983 */ /* 0x000f220000300800 */
[----:B------:R-:W-:Y:S01]  /*e5380*/  ISETP.LT.AND P5, PT, R11, UR4, !P1 ;  /* 0x000000040b007c0c */ /* 0x000fe2000cfa1270 */
[----:B------:R-:W-:-:S12]  /*e5390*/  ULDC UR4, c[0x0][0x228] ;  /* 0x00008a0000047ab9 */ /* 0x000fd80000000800 */
[----:B---3--:R0:W-:Y:S04]  /*e53a0*/  @P5 STG.E.U8 desc[UR52][R18.64], R0 ;  /* 0x0000000012005986 */ /* 0x0081e8000c101134 */
[----:B0-----:R-:W3:Y:S01]  /*e53b0*/  LDL.LU.64 R18, [R1+0x4c0] ;  /* 0x0004c00001127983 */ /* 0x001ee20000300a00 */
[----:B------:R-:W-:Y:S02]  /*e53c0*/  ISETP.LT.AND P5, PT, R10, UR4, !P1 ;  /* 0x000000040a007c0c */ /* 0x000fe4000cfa1270 */
[----:B------:R-:W-:Y:S02]  /*e53d0*/  PRMT R215, R215, 0x7773, RZ ;  /* 0x00007773d7d77816 */ /* 0x000fe400000000ff */
[----:B------:R-:W-:Y:S01]  /*e53e0*/  LOP3.LUT P0, RZ, R252, 0x200000, RZ, 0xc0, !PT ;  /* 0x00200000fcff7812 */ /* 0x000fe2000780c0ff */
[----:B------:R-:W-:-:S08]  /*e53f0*/  ULDC UR4, c[0x0][0x228] ;  /* 0x00008a0000047ab9 */ /* 0x000fd00000000800 */
[----:B------:R0:W-:Y:S01]  /*e5400*/  @P5 STG.E.U8 desc[UR52][R20.64], R215 ;  /* 0x000000d714005986 */ /* 0x0001e2000c101134 */
[----:B------:R-:W-:Y:S01]  /*e5410*/  ISETP.LT.AND P5, PT, R9, UR4, !P0 ;  /* 0x0000000409007c0c */ /* 0x000fe2000c7a1270 */
[----:B------:R-:W-:Y:S01]  /*e5420*/  ULDC UR4, c[0x0][0x228] ;  /* 0x00008a0000047ab9 */ /* 0x000fe20000000800 */
[----:B------:R-:W-:Y:S01]  /*e5430*/  PRMT R2, R235, 0x7770, RZ ;  /* 0x00007770eb027816 */ /* 0x000fe200000000ff */
[----:B0-----:R-:W3:Y:S10]  /*e5440*/  LDL.LU.64 R20, [R1+0x4b8] ;  /* 0x0004b80001147983 */ /* 0x001ef40000300a00 */
[----:B------:R0:W-:Y:S01]  /*e5450*/  @P5 STG.E.U8 desc[UR52][R232.64], R2 ;  /* 0x00000002e8005986 */ /* 0x0001e2000c101134 */
[----:B------:R-:W-:-:S02]  /*e5460*/  ISETP.LT.AND P5, PT, R12, UR4, !P0 ;  /* 0x000000040c007c0c */ /* 0x000fc4000c7a1270 */
[C---:B------:R-:W-:Y:S01]  /*e5470*/  PRMT R3, R235.reuse, 0x7771, RZ ;  /* 0x00007771eb037816 */ /* 0x040fe200000000ff */
[----:B------:R-:W-:Y:S01]  /*e5480*/  ULDC UR4, c[0x0][0x228] ;  /* 0x00008a0000047ab9 */ /* 0x000fe20000000800 */
[----:B0-----:R-:W3:Y:S01]  /*e5490*/  LDL.LU.64 R232, [R1+0x4b0] ;  /* 0x0004b00001e87983 */ /* 0x001ee20000300a00 */
[C---:B------:R-:W-:Y:S02]  /*e54a0*/  PRMT R0, R235.reuse, 0x7772, RZ ;  /* 0x00007772eb007816 */ /* 0x040fe400000000ff */
[----:B------:R-:W-:Y:S02]  /*e54b0*/  PRMT R2, R235, 0x7773, RZ ;  /* 0x00007773eb027816 */ /* 0x000fe400000000ff */
[----:B------:R-:W-:-:S04]  /*e54c0*/  LOP3.LUT P6, RZ, R252, 0x800000, RZ, 0xc0, !PT ;  /* 0x00800000fcff7812 */ /* 0x000fc800078cc0ff */
[----:B--2---:R0:W-:Y:S01]  /*e54d0*/  @P5 STG.E.U8 desc[UR52][R230.64], R3 ;  /* 0x00000003e6005986 */ /* 0x0041e2000c101134 */
[----:B------:R-:W-:Y:S01]  /*e54e0*/  ISETP.LT.AND P5, PT, R11, UR4, !P0 ;  /* 0x000000040b007c0c */ /* 0x000fe2000c7a1270 */
[----:B------:R-:W-:Y:S02]  /*e54f0*/  ULDC UR4, c[0x0][0x228] ;  /* 0x00008a0000047ab9 */ /* 0x000fe40000000800 */
[----:B0-----:R-:W2:Y:S04]  /*e5500*/  LDL.LU.64 R230, [R1+0x4a8] ;  /* 0x0004a80001e67983 */ /* 0x001ea80000300a00 */
[----:B------:R-:W2:Y:S06]  /*e5510*/  LDL.LU R17, [R1+0x334] ;  /* 0x0003340001117983 */ /* 0x000eac0000300800 */
[----:B----4-:R0:W-:Y:S01]  /*e5520*/  @P5 STG.E.U8 desc[UR52][R228.64], R0 ;  /* 0x00000000e4005986 */ /* 0x0101e2000c101134 */
[----:B------:R-:W-:Y:S01]  /*e5530*/  ISETP.LT.AND P5, PT, R10, UR4, !P0 ;  /* 0x000000040a007c0c */ /* 0x000fe2000c7a1270 */
[----:B------:R-:W-:-:S02]  /*e5540*/  ULDC UR4, c[0x0][0x228] ;  /* 0x00008a0000047ab9 */ /* 0x000fc40000000800 */
[----:B0-----:R-:W4:Y:S04]  /*e5550*/  LDL.LU.64 R228, [R1+0x4a0] ;  /* 0x0004a00001e47983 */ /* 0x001f280000300a00 */
[----:B------:R-:W0:Y:S06]  /*e5560*/  LDS.128 R4, [R234] ;  /* 0x00000000ea047984 */ /* 0x000e2c0000000c00 */
[----:B------:R1:W-:Y:S01]  /*e5570*/  @P5 STG.E.U8 desc[UR52][R226.64], R2 ;  /* 0x00000002e2005986 */ /* 0x0003e2000c101134 */
[----:B------:R-:W-:Y:S01]  /*e5580*/  ISETP.LT.AND P5, PT, R9, UR4, !P6 ;  /* 0x0000000409007c0c */ /* 0x000fe2000f7a1270 */
[----:B------:R-:W-:-:S02]  /*e5590*/  ULDC UR4, c[0x0][0x228] ;  /* 0x00008a0000047ab9 */ /* 0x000fc40000000800 */
[----:B-1----:R-:W4:Y:S01]  /*e55a0*/  LDL.LU.64 R226, [R1+0x408] ;  /* 0x0004080001e27983 */ /* 0x002f220000300a00 */
[----:B0-----:R-:W-:-:S09]  /*e55b0*/  PRMT R3, R4, 0x7770, RZ ;  /* 0x0000777004037816 */ /* 0x001fd200000000ff */
        /* <DEDUP_REMOVED lines=10> */
[----:B------:R-:W-:Y:S01]  /*e5660*/  LOP3.LUT P4, RZ, R225, 0x40, RZ, 0xc0, !PT ;  /* 0x00000040e1ff7812 */ /* 0x000fe2000788c0ff */
[----:B0-----:R-:W3:Y:S08]  /*e5670*/  LDL.LU.64 R20, [R1+0x3f0] ;  /* 0x0003f00001147983 */ /* 0x001ef00000300a00 */
[----:B------:R0:W-:Y:S01]  /*e5680*/  @P5 STG.E.U8 desc[UR52][R232.64], R2 ;  /* 0x00000002e8005986 */ /* 0x0001e2000c101134 */
[----:B------:R-:W-:Y:S01]  /*e5690*/  ISETP.LT.AND P5, PT, R10, UR4, !P6 ;  /* 0x000000040a007c0c */ /* 0x000fe2000f7a1270 */
[----:B------:R-:W-:-:S02]  /*e56a0*/  ULDC UR4, c[0x0][0x228] ;  /* 0x00008a0000047ab9 */ /* 0x000fc40000000800 */
[----:B0-----:R-:W3:Y:S01]  /*e56b0*/  LDL.LU.64 R232, [R1+0x3e8] ;  /* 0x0003e80001e87983 */ /* 0x001ee20000300a00 */
[C---:B------:R-:W-:Y:S02]  /*e56c0*/  LOP3.LUT P3, RZ, R225.reuse, 0x20, RZ, 0xc0, !PT ;  /* 0x00000020e1ff7812 */ /* 0x040fe4000786c0ff */
[C---:B------:R-:W-:Y:S02]  /*e56d0*/  LOP3.LUT P2, RZ, R225.reuse, 0x10, RZ, 0xc0, !PT ;  /* 0x00000010e1ff7812 */ /* 0x040fe4000784c0ff */
[C---:B------:R-:W-:Y:S02]  /*e56e0*/  LOP3.LUT P1, RZ, R225.reuse, 0x8, RZ, 0xc0, !PT ;  /* 0x00000008e1ff7812 */ /* 0x040fe4000782c0ff */
[C---:B------:R-:W-:Y:S02]  /*e56f0*/  LOP3.LUT P0, RZ, R225.reuse, 0x4, RZ, 0xc0, !PT ;  /* 0x00000004e1ff7812 */ /* 0x040fe4000780c0ff */
[----:B------:R-:W-:Y:S01]  /*e5700*/  LOP3.LUT P6, RZ, R225, 0x2, RZ, 0xc0, !PT ;  /* 0x00000002e1ff7812 */ /* 0x000fe200078cc0ff */
[----:B--2---:R0:W-:Y:S01]  /*e5710*/  @P5 STG.E.U8 desc[UR52][R230.64], R4 ;  /* 0x00000004e6005986 */ /* 0x0041e2000c101134 */
[----:B------:R-:W-:-:S02]  /*e5720*/  ISETP.LT.AND P5, PT, R9, UR4, !P4 ;  /* 0x0000000409007c0c */ /* 0x000fc4000e7a1270 */
[C---:B------:R-:W-:Y:S01]  /*e5730*/  PRMT R0, R17.reuse, 0x7770, RZ ;  /* 0x0000777011007816 */ /* 0x040fe200000000ff */
[----:B------:R-:W-:Y:S01]  /*e5740*/  ULDC UR4, c[0x0][0x228] ;  /* 0x00008a0000047ab9 */ /* 0x000fe20000000800 */
[C---:B------:R-:W-:Y:S01]  /*e5750*/  PRMT R2, R17.reuse, 0x7771, RZ ;  /* 0x0000777111027816 */ /* 0x040fe200000000ff */
[----:B0-----:R-:W2:Y:S08]  /*e5760*/  LDL.LU.64 R230, [R1+0x3e0] ;  /* 0x0003e00001e67983 */ /* 0x001eb00000300a00 */
[----:B----4-:R0:W-:Y:S01]  /*e5770*/  @P5 STG.E.U8 desc[UR52][R228.64], R0 ;  /* 0x00000000e4005986 */ /* 0x0101e2000c101134 */
[----:B------:R-:W-:Y:S01]  /*e5780*/  ISETP.LT.AND P5, PT, R12, UR4, !P4 ;  /* 0x000000040c007c0c */ /* 0x000fe2000e7a1270 */
[----:B------:R-:W-:Y:S01]  /*e5790*/  ULDC UR4, c[0x0][0x228] ;  /* 0x00008a0000047ab9 */ /* 0x000fe20000000800 */
[----:B------:R-:W-:Y:S01]  /*e57a0*/  PRMT R3, R17, 0x7772, RZ ;  /* 0x0000777211037816 */ /* 0x000fe200000000ff */
[----:B0-----:R-:W4:Y:S10]  /*e57b0*/  LDL.LU.64 R228, [R1+0x3d8] ;  /* 0x0003d80001e47983 */ /* 0x001f340000300a00 */
[----:B------:R0:W-:Y:S01]  /*e57c0*/  @P5 STG.E.U8 desc[UR52][R226.64], R2 ;  /* 0x00000002e2005986 */ /* 0x0001e2000c101134 */
[----:B------:R-:W-:Y:S01]  /*e57d0*/  ISETP.LT.AND P5, PT, R11, UR4, !P4 ;  /* 0x000000040b007c0c */ /* 0x000fe2000e7a1270 */
[----:B------:R-:W-:-:S02]  /*e57e0*/  ULDC UR4, c[0x0][0x228] ;  /* 0x00008a0000047ab9 */ /* 0x000fc40000000800 */
[----:B0-----:R-:W4:Y:S04]  /*e57f0*/  LDL.LU.64 R226, [R1+0x3d0] ;  /* 0x0003d00001e27983 */ /* 0x001f280000300a00 */
[----:B------:R-:W4:Y:S06]  /*e5800*/  LDL.LU R225, [R1+0x338] ;  /* 0x0003380001e17983 */ /* 0x000f2c0000300800 */
[----:B---3--:R0:W-:Y:S04]  /*e5810*/  @P5 STG.E.U8 desc[UR52][R18.64], R3 ;  /* 0x0000000312005986 */ /* 0x0081e8000c101134 */
[----:B0-----:R-:W3:Y:S01]  /*e5820*/  LDL.LU.64 R18, [R1+0x3c8] ;  /* 0x0003c80001127983 */ /* 0x001ee20000300a00 */
[----:B------:R-:W-:Y:S01]  /*e5830*/  ISETP.LT.AND P4, PT, R10, UR4, !P4 ;  /* 0x000000040a007c0c */ /* 0x000fe2000e781270 */
[----:B------:R-:W-:Y:S01]  /*e5840*/  ULDC UR4, c[0x0][0x228] ;  /* 0x00008a0000047ab9 */ /* 0x000fe20000000800 */
[----:B------:R-:W-:-:S02]  /*e5850*/  PRMT R0, R17, 0x7773, RZ ;  /* 0x0000777311007816 */ /* 0x000fc400000000ff */
[----:B------:R-:W-:Y:S01]  /*e5860*/  ISETP.LT.AND P5, PT, R9, UR4, !P3 ;  /* 0x0000000409007c0c */ /* 0x000fe2000dfa1270 */
[----:B------:R-:W-:Y:S01]  /*e5870*/  ULDC UR4, c[0x0][0x228] ;  /* 0x00008a0000047ab9 */ /* 0x000fe20000000800 */
[C---:B------:R-:W-:Y:S02]  /*e5880*/  PRMT R4, R5.reuse, 0x7770, RZ ;  /* 0x0000777005047816 */ /* 0x040fe400000000ff */
[C---:B------:R-:W-:Y:S01]  /*e5890*/  PRMT R2, R5.reuse, 0x7771, RZ ;  /* 0x0000777105027816 */ /* 0x040fe200000000ff */
[----:B------:R-:W3:Y:S04]  /*e58a0*/  LDL.LU.64 R236, [R1+0x3c0] ;  /* 0x0003c00001ec7983 */ /* 0x000ee80000300a00 */
[----:B------:R-:W3:Y:S04]  /*e58b0*/  LDL.LU.64 R234, [R1+0x3b8] ;  /* 0x0003b80001ea7983 */ /* 0x000ee80000300a00 */
[----:B------:R0:W-:Y:S01]  /*e58c0*/  @P4 STG.E.U8 desc[UR52][R20.64], R0 ;  /* 0x0000000014004986 */ /* 0x0001e2000c101134 */
[----:B------:R-:W-:Y:S01]  /*e58d0*/  ISETP.LT.AND P4, PT, R12, UR4, !P3 ;  /* 0x000000040c007c0c */ /* 0x000fe2000df81270 */
[----:B------:R-:W-:Y:S01]  /*e58e0*/  ULDC UR4, c[0x0][0x228] ;  /* 0x00008a0000047ab9 */ /* 0x000fe20000000800 */
[----:B------:R-:W-:Y:S01]  /*e58f0*/  PRMT R3, R5, 0x7772, RZ ;  /* 0x0000777205037816 */ /* 0x000fe200000000ff */
[----:B0-----:R-:W3:Y:S04]  /*e5900*/  LDL.LU.64 R20, [R1+0x3b0] ;  /* 0x0003b00001147983 */ /* 0x001ee80000300a00 */
[----:B------:R0:W-:Y:S01]  /*e5910*/  @P5 STG.E.U8 desc[UR52][R232.64], R4 ;  /* 0x00000004e8005986 */ /* 0x0001e2000c101134 */
[----:B------:R-:W-:Y:S01]  /*e5920*/  ISETP.LT.AND P5, PT, R11, UR4, !P3 ;  /* 0x000000040b007c0c */ /* 0x000fe2000dfa1270 */
[----:B------:R-:W-:Y:S01]  /*e5930*/  ULDC UR4, c[0x0][0x228] ;  /* 0x00008a0000047ab9 */ /* 0x000fe20000000800 */
[----:B------:R-:W-:-:S02]  /*e5940*/  ISETP.LT.AND P3, PT, R10, UR5, !P3 ;  /* 0x000000050a007c0c */ /* 0x000fc4000df61270 */
[----:B------:R-:W-:Y:S01]  /*e5950*/  PRMT R5, R5, 0x7773, RZ ;  /* 0x0000777305057816 */ /* 0x000fe200000000ff */
[----:B------:R-:W-:Y:S01]  /*e5960*/  ULDC UR5, c[0x0][0x228] ;  /* 0x00008a0000057ab9 */ /* 0x000fe20000000800 */
[----:B0-----:R-:W3:Y:S04]  /*e5970*/  LDL.LU.64 R232, [R1+0x3a8] ;  /* 0x0003a80001e87983 */ /* 0x001ee80000300a00 */
[----:B--2---:R0:W-:Y:S01]  /*e5980*/  @P4 STG.E.U8 desc[UR52][R230.64], R2 ;  /* 0x00000002e6004986 */ /* 0x0041e2000c101134 */
[----:B------:R-:W-:Y:S01]  /*e5990*/  ISETP.LT.AND P4, PT, R9, UR4, !P2 ;  /* 0x0000000409007c0c */ /* 0x000fe2000d781270 */
[----:B------:R-:W-:Y:S02]  /*e59a0*/  ULDC UR4, c[0x0][0x228] ;  /* 0x00008a0000047ab9 */ /* 0x000fe40000000800 */
[----:B0-----:R-:W2:Y:S04]  /*e59b0*/  LDL.LU.64 R230, [R1+0x3a0] ;  /* 0x0003a00001e67983 */ /* 0x001ea80000300a00 */
[----:B----4-:R0:W-:Y:S04]  /*e59c0*/  @P5 STG.E.U8 desc[UR52][R228.64], R3 ;  /* 0x00000003e4005986 */ /* 0x0101e8000c101134 */
[----:B0-----:R-:W4:Y:S04]  /*e59d0*/  LDL.LU.64 R228, [R1+0x398] ;  /* 0x0003980001e47983 */ /* 0x001f280000300a00 */
[----:B------:R-:W4:Y:S01]  /*e59e0*/  LDL.LU R17, [R1+0x33c] ;  /* 0x00033c0001117983 */ /* 0x000f220000300800 */
[----:B------:R-:W-:-:S03]  /*e59f0*/  PRMT R0, R225, 0x7770, RZ ;  /* 0x00007770e1007816 */ /* 0x000fc600000000ff */
[----:B------:R0:W-:Y:S04]  /*e5a00*/  @P3 STG.E.U8 desc[UR52][R226.64], R5 ;  /* 0x00000005e2003986 */ /* 0x0001e8000c101134 */
[----:B0-----:R-:W4:Y:S04]  /*e5a10*/  LDL.LU.64 R226, [R1+0x390] ;  /* 0x0003900001e27983 */ /* 0x001f280000300a00 */
[----:B---3--:R0:W-:Y:S04]  /*e5a20*/  @P4 STG.E.U8 desc[UR52][R18.64], R0 ;  /* 0x0000000012004986 */ /* 0x0081e8000c101134 */
[----:B0-----:R-:W3:Y:S01]  /*e5a30*/  LDL.LU.64 R18, [R1+0x388] ;  /* 0x0003880001127983 */ /* 0x001ee20000300a00 */
[----:B------:R-:W-:Y:S01]  /*e5a40*/  ISETP.LT.AND P3, PT, R12, UR4, !P2 ;  /* 0x000000040c007c0c */ /* 0x000fe2000d761270 */
[----:B------:R-:W-:Y:S01]  /*e5a50*/  ULDC UR4, c[0x0][0x228] ;  /* 0x00008a0000047ab9 */ /* 0x000fe20000000800 */
[----:B------:R-:W-:-:S02]  /*e5a60*/  ISETP.LT.AND P5, PT, R11, UR5, !P2 ;  /* 0x000000050b007c0c */ /* 0x000fc4000d7a1270 */
[----:B------:R-:W-:Y:S02]  /*e5a70*/  ISETP.LT.AND P2, PT, R10, UR4, !P2 ;  /* 0x000000040a007c0c */ /* 0x000fe4000d741270 */
[C---:B------:R-:W-:Y:S02]  /*e5a80*/  PRMT R2, R225.reuse, 0x7771, RZ ;  /* 0x00007771e1027816 */ /* 0x040fe400000000ff */
[C---:B------:R-:W-:Y:S01]  /*e5a90*/  PRMT R3, R225.reuse, 0x7772, RZ ;  /* 0x00007772e1037816 */ /* 0x040fe200000000ff */
[----:B------:R-:W-:Y:S01]  /*e5aa0*/  ULDC UR4, c[0x0][0x228] ;  /* 0x00008a0000047ab9 */ /* 0x000fe20000000800 */
[----:B------:R-:W-:Y:S02]  /*e5ab0*/  PRMT R4, R225, 0x7773, RZ ;  /* 0x00007773e1047816 */ /* 0x000fe400000000ff */
[----:B------:R-:W-:Y:S01]  /*e5ac0*/  ISETP.LT.AND P4, PT, R9, UR4, !P1 ;  /* 0x0000000409007c0c */ /* 0x000fe2000cf81270 */
[----:B------:R-:W-:Y:S01]  /*e5ad0*/  ULDC UR4, c[0x0][0x228] ;  /* 0x00008a0000047ab9 */ /* 0x000fe20000000800 */
[----:B------:R-:W-:Y:S01]  /*e5ae0*/  ULDC UR5, c[0x0][0x228] ;  /* 0x00008a0000057ab9 */ /* 0x000fe20000000800 */
[----:B------:R0:W-:Y:S04]  /*e5af0*/  @P3 STG.E.U8 desc[UR52][R236.64], R2 ;  /* 0x00000002ec003986 */ /* 0x0001e8000c101134 */
[----:B------:R1:W-:Y:S01]  /*e5b00*/  @P5 STG.E.U8 desc[UR52][R234.64], R3 ;  /* 0x00000003ea005986 */ /* 0x0003e2000c101134 */
[----:B------:R-:W-:-:S03]  /*e5b10*/  ISETP.LT.AND P3, PT, R12, UR4, !P1 ;  /* 0x000000040c007c0c */ /* 0x000fc6000cf61270 */
[----:B------:R-:W-:Y:S01]  /*e5b20*/  @P2 STG.E.U8 desc[UR52][R20.64], R4 ;  /* 0x0000000414002986 */ /* 0x000fe2000c101134 */
[----:B------:R-:W-:Y:S01]  /*e5b30*/  ISETP.LT.AND P2, PT, R11, UR5, !P1 ;  /* 0x000000050b007c0c */ /* 0x000fe2000cf41270 */
[----:B------:R-:W-:Y:S01]  /*e5b40*/  ULDC UR4, c[0x0][0x228] ;  /* 0x00008a0000047ab9 */ /* 0x000fe20000000800 */
[----:B------:R-:W-:Y:S01]  /*e5b50*/  ULDC UR5, c[0x0][0x228] ;  /* 0x00008a0000057ab9 */ /* 0x000fe20000000800 */
[----:B------:R-:W-:Y:S02]  /*e5b60*/  ISETP.LT.AND P1, PT, R10, UR4, !P1 ;  /* 0x000000040a007c0c */ /* 0x000fe4000cf21270 */
[----:B------:R-:W-:Y:S02]  /*e5b70*/  ISETP.LT.AND P5, PT, R9, UR5, !P0 ;  /* 0x0000000509007c0c */ /* 0x000fe4000c7a1270 */
[C---:B------:R-:W-:Y:S01]  /*e5b80*/  PRMT R0, R6.reuse, 0x7770, RZ ;  /* 0x0000777006007816 */ /* 0x040fe200000000ff */
[----:B------:R-:W-:Y:S01]  /*e5b90*/  ULDC UR4, c[0x0][0x228] ;  /* 0x00008a0000047ab9 */ /* 0x000fe20000000800 */
[----:B------:R-:W-:Y:S01]  /*e5ba0*/  ULDC UR5, c[0x0][0x228] ;  /* 0x00008a0000057ab9 */ /* 0x000fe20000000800 */
[----:B0-----:R-:W-:-:S02]  /*e5bb0*/  PRMT R2, R6, 0x7771, RZ ;  /* 0x0000777106027816 */ /* 0x001fc400000000ff */
[C---:B-1----:R-:W-:Y:S01]  /*e5bc0*/  PRMT R3, R6.reuse, 0x7772, RZ ;  /* 0x0000777206037816 */ /* 0x042fe200000000ff */
[----:B------:R4:W-:Y:S01]  /*e5bd0*/  @P4 STG.E.U8 desc[UR52][R232.64], R0 ;  /* 0x00000000e8004986 */ /* 0x0009e2000c101134 */
[----:B------:R-:W-:Y:S02]  /*e5be0*/  PRMT R6, R6, 0x7773, RZ ;  /* 0x0000777306067816 */ /* 0x000fe400000000ff */
[----:B------:R-:W-:Y:S01]  /*e5bf0*/  ISETP.LT.AND P4, PT, R9, UR6, !P6 ;  /* 0x0000000609007c0c */ /* 0x000fe2000f781270 */
[----:B------:R-:W-:Y:S01]  /*e5c00*/  ULDC UR6, c[0x0][0x228] ;  /* 0x00008a0000067ab9 */ /* 0x000fe20000000800 */
[----:B--2---:R0:W-:Y:S01]  /*e5c10*/  @P3 STG.E.U8 desc[UR52][R230.64], R2 ;  /* 0x00000002e6003986 */ /* 0x0041e2000c101134 */
[C---:B------:R-:W-:Y:S01]  /*e5c20*/  ISETP.LT.AND P3, PT, R12.reuse, UR4, !P0 ;  /* 0x000000040c007c0c */ /* 0x040fe2000c761270 */
[----:B------:R-:W-:Y:S01]  /*e5c30*/  ULDC UR4, c[0x0][0x228] ;  /* 0x00008a0000047ab9 */ /* 0x000fe20000000800 */
[C---:B----4-:R-:W-:Y:S01]  /*e5c40*/  PRMT R0, R17.reuse, 0x7770, RZ ;  /* 0x0000777011007816 */ /* 0x050fe200000000ff */
[----:B------:R1:W-:Y:S01]  /*e5c50*/  @P2 STG.E.U8 desc[UR52][R228.64], R3 ;  /* 0x00000003e4002986 */ /* 0x0003e2000c101134 */
[----:B------:R-:W-:Y:S01]  /*e5c60*/  ISETP.LT.AND P2, PT, R12, UR5, !P6 ;  /* 0x000000050c007c0c */ /* 0x000fe2000f741270 */
[----:B------:R-:W-:Y:S01]  /*e5c70*/  ULDC UR5, c[0x0][0x228] ;  /* 0x00008a0000057ab9 */ /* 0x000fe20000000800 */
[----:B0-----:R-:W-:-:S02]  /*e5c80*/  PRMT R2, R17, 0x7771, RZ ;  /* 0x0000777111027816 */ /* 0x001fc400000000ff */
[C---:B------:R-:W-:Y:S02]  /*e5c90*/  PRMT R4, R17.reuse, 0x7773, RZ ;  /* 0x0000777311047816 */ /* 0x040fe400000000ff */
[----:B-1----:R-:W-:Y:S01]  /*e5ca0*/  PRMT R3, R17, 0x7772, RZ ;  /* 0x0000777211037816 */ /* 0x002fe200000000ff */
[----:B------:R0:W-:Y:S01]  /*e5cb0*/  @P1 STG.E.U8 desc[UR52][R226.64], R6 ;  /* 0x00000006e2001986 */ /* 0x0001e2000c101134 */
[----:B------:R-:W-:-:S03]  /*e5cc0*/  ISETP.LT.AND P1, PT, R11, UR6, !P6 ;  /* 0x000000060b007c0c */ /* 0x000fc6000f721270 */
[----:B---3--:R1:W-:Y:S01]  /*e5cd0*/  @P5 STG.E.U8 desc[UR52][R18.64], R0 ;  /* 0x0000000012005986 */ /* 0x0083e2000c101134 */
[----:B------:R-:W-:Y:S02]  /*e5ce0*/  ISETP.LT.AND P5, PT, R11, UR4, !P0 ;  /* 0x000000040b007c0c */ /* 0x000fe4000c7a1270 */
[C---:B------:R-:W-:Y:S01]  /*e5cf0*/  ISETP.LT.AND P0, PT, R10.reuse, UR5, !P0 ;  /* 0x000000050a007c0c */ /* 0x040fe2000c701270 */
[----:B------:R-:W2:Y:S04]  /*e5d00*/  LDL.LU.64 R20, [R1+0x378] ;  /* 0x0003780001147983 */ /* 0x000ea80000300a00 */
[----:B------:R-:W3:Y:S04]  /*e5d10*/  LDL.LU.64 R232, [R1+0x368] ;  /* 0x0003680001e87983 */ /* 0x000ee80000300a00 */
[----:B------:R-:W4:Y:S04]  /*e5d20*/  LDL.LU.64 R230, [R1+0x350] ;  /* 0x0003500001e67983 */ /* 0x000f280000300a00 */
[----:B------:R-:W4:Y:S04]  /*e5d30*/  LDL.LU.64 R228, [R1+0x380] ;  /* 0x0003800001e47983 */ /* 0x000f280000300a00 */
[----:B0-----:R-:W4:Y:S04]  /*e5d40*/  LDL.LU.64 R226, [R1+0x370] ;  /* 0x0003700001e27983 */ /* 0x001f280000300a00 */
[----:B-1----:R-:W4:Y:S01]  /*e5d50*/  LDL.LU.64 R18, [R1+0x360] ;  /* 0x0003600001127983 */ /* 0x002f220000300a00 */
[----:B------:R-:W-:-:S02]  /*e5d60*/  ISETP.LT.AND P6, PT, R10, UR6, !P6 ;  /* 0x000000060a007c0c */ /* 0x000fc4000f7c1270 */
[C---:B------:R-:W-:Y:S02]  /*e5d70*/  PRMT R0, R7.reuse, 0x7770, RZ ;  /* 0x0000777007007816 */ /* 0x040fe400000000ff */
[C---:B------:R-:W-:Y:S02]  /*e5d80*/  PRMT R5, R7.reuse, 0x7771, RZ ;  /* 0x0000777107057816 */ /* 0x040fe400000000ff */
[C---:B------:R-:W-:Y:S02]  /*e5d90*/  PRMT R6, R7.reuse, 0x7772, RZ ;  /* 0x0000777207067816 */ /* 0x040fe400000000ff */
[----:B------:R-:W-:Y:S01]  /*e5da0*/  PRMT R7, R7, 0x7773, RZ ;  /* 0x0000777307077816 */ /* 0x000fe200000000ff */
[----:B--2---:R0:W-:Y:S04]  /*e5db0*/  @P3 STG.E.U8 desc[UR52][R20.64], R2 ;  /* 0x0000000214003986 */ /* 0x0041e8000c101134 */
[----:B---3--:R0:W-:Y:S04]  /*e5dc0*/  @P5 STG.E.U8 desc[UR52][R232.64], R3 ;  /* 0x00000003e8005986 */ /* 0x0081e8000c101134 */
[----:B----4-:R0:W-:Y:S04]  /*e5dd0*/  @P0 STG.E.U8 desc[UR52][R230.64], R4 ;  /* 0x00000004e6000986 */ /* 0x0101e8000c101134 */
[----:B------:R0:W-:Y:S04]  /*e5de0*/  @P4 STG.E.U8 desc[UR52][R228.64], R0 ;  /* 0x00000000e4004986 */ /* 0x0001e8000c101134 */
[----:B------:R0:W-:Y:S04]  /*e5df0*/  @P2 STG.E.U8 desc[UR52][R226.64], R5 ;  /* 0x00000005e2002986 */ /* 0x0001e8000c101134 */
[----:B------:R0:W-:Y:S01]  /*e5e00*/  @P1 STG.E.U8 desc[UR52][R18.64], R6 ;  /* 0x0000000612001986 */ /* 0x0001e2000c101134 */
[----:B------:R-:W-:Y:S05]  /*e5e10*/  @!P6 EXIT ;  /* 0x000000000000e94d */ /* 0x000fea0003800000 */
[----:B0-----:R-:W2:Y:S04]  /*e5e20*/  LDL.LU.64 R18, [R1+0x358] ;  /* 0x0003580001127983 */ /* 0x001ea80000300a00 */
[----:B--2---:R-:W-:Y:S01]  /*e5e30*/  STG.E.U8 desc[UR52][R18.64], R7 ;  /* 0x0000000712007986 */ /* 0x004fe2000c101134 */
[----:B------:R-:W-:Y:S05]  /*e5e40*/  EXIT ;  /* 0x000000000000794d */ /* 0x000fea0003800000 */
.L_x_2:
[----:B------:R-:W-:-:S00]  /*e5e50*/  BRA `(.L_x_2) ;  /* 0xfffffffc00fc7947 */ /* 0x000fc0000383ffff */
[----:B------:R-:W-:-:S00]  /*e5e60*/  NOP ;  /* 0x0000000000007918 */ /* 0x000fc00000000000 */
        /* <DEDUP_REMOVED lines=9> */
.L_x_3:


//--------------------- .nv.shared.matmul_kernel  --------------------------
	.section	.nv.shared.matmul_kernel,"aw",@nobits
	.sectionflags	@""
	.align	16
	.zero		1024


//--------------------- .nv.shared.reserved.0     --------------------------
	.section	.nv.shared.reserved.0,"aw",@nobits
	.weak		__nv_reservedSMEM_offset_0_alias
	.size		__nv_reservedSMEM_offset_0_alias, 0, 0
	.other		__nv_reservedSMEM_offset_0_alias,@"STO_CUDA_RESERVED_SHARED STV_DEFAULT"
__nv_reservedSMEM_offset_0_alias:
	.zero		0


//--------------------- .nv.constant0.matmul_kernel --------------------------
	.section	.nv.constant0.matmul_kernel,"a",@progbits
	.sectionflags	@""
	.align	4
.nv.constant0.matmul_kernel:
	.zero		608


//--------------------- SYMBOLS --------------------------

	.type		.nv.reservedSmem.offset0,@object
	.size		.nv.reservedSmem.offset0,0x4
